def matmul_kernel(
    a_ptr,
    b_ptr,
    c_ptr,
    M,
    N,
    K,
    stride_am,
    stride_ak,
    stride_bk,
    stride_bn,
    stride_cm,
    stride_cn,
    BLOCK_M: tl.constexpr,
    BLOCK_N: tl.constexpr,
    BLOCK_K: tl.constexpr,
    GROUP_M: tl.constexpr,
):
    pid = tl.program_id(axis=0)
    num_pid_m = tl.cdiv(M, BLOCK_M)
    num_pid_n = tl.cdiv(N, BLOCK_N)
    num_pid_in_group = GROUP_M * num_pid_n
    group_id = pid // num_pid_in_group
    first_pid_m = group_id * GROUP_M
    group_size_m = min(num_pid_m - first_pid_m, GROUP_M)
    pid_m = first_pid_m + ((pid % num_pid_in_group) % group_size_m)
    pid_n = (pid % num_pid_in_group) // group_size_m

    offs_am = (pid_m * BLOCK_M + tl.arange(0, BLOCK_M)) % M
    offs_bn = (pid_n * BLOCK_N + tl.arange(0, BLOCK_N)) % N
    offs_k = tl.arange(0, BLOCK_K)
    a_ptrs = a_ptr + offs_am[:, None] * stride_am + offs_k[None, :] * stride_ak
    b_ptrs = b_ptr + offs_k[:, None] * stride_bk + offs_bn[None, :] * stride_bn

    acc = tl.zeros((BLOCK_M, BLOCK_N), dtype=tl.float32)
    for kk in range(0, tl.cdiv(K, BLOCK_K)):
        a = tl.load(a_ptrs, mask=offs_k[None, :] < K - kk * BLOCK_K, other=0.0)
        b = tl.load(b_ptrs, mask=offs_k[:, None] < K - kk * BLOCK_K, other=0.0)
        acc = tl.dot(a, b, acc)
        a_ptrs += BLOCK_K * stride_ak
        b_ptrs += BLOCK_K * stride_bk

    c = acc.to(c_ptr.dtype.element_ty)
    offs_cm = pid_m * BLOCK_M + tl.arange(0, BLOCK_M)
    offs_cn = pid_n * BLOCK_N + tl.arange(0, BLOCK_N)
    c_ptrs = c_ptr + offs_cm[:, None] * stride_cm + offs_cn[None, :] * stride_cn
    mask = (offs_cm[:, None] < M) & (offs_cn[None, :] < N)
    tl.store(c_ptrs, c, mask=mask)

# config = {"BLOCK_K": 128, "BLOCK_M": 128, "BLOCK_N": 64, "GROUP_M": 4, "arch": "sm_80", "dtype": "bf16", "num_ctas": 1, "num_stages": 3, "num_warps": 4}
# arch = sm_80


// ===== COMPILED SASS (sm_80) =====

	.target	sm_80

	.elftype	@"ET_EXEC"


//--------------------- .note.nv.tkinfo           --------------------------
	.section	.note.nv.tkinfo,"",@"SHT_NOTE"
	.sectionflags	@"SHF_NOTE_NV_TKINFO"
	.tkinfo
        /*0018*/ 	.word	0x00000002
        /*0030*/ 	.string	""
        /*0030*/ 	.string	"ptxas"
        /*0030*/ 	.string	"Cuda compilation tools, release 13.0, V13.0.88"
        /*0030*/ 	.string	"Build cuda_13.0.r13.0/compiler.36424714_0"
        /*0030*/ 	.string	"-v  -suppress-debug-info  -lineinfo  -arch sm_80 "



//--------------------- .note.nv.cuinfo           --------------------------
	.section	.note.nv.cuinfo,"",@"SHT_NOTE"
	.sectionflags	@"SHF_NOTE_NV_CUINFO"
        /*0018*/ 	.short	0x0002
        /*001a*/ 	.short	0x0050
        /*001c*/ 	.short	0x0082
	.zero		2


//--------------------- .nv.info                  --------------------------
	.section	.nv.info,"",@"SHT_CUDA_INFO"
	.align	4


	//----- nvinfo : EIATTR_REGCOUNT
	.align		4
        /*0000*/ 	.byte	0x04, 0x2f
        /*0002*/ 	.short	(.L_1 - .L_0)
	.align		4
.L_0:
        /*0004*/ 	.word	index@(matmul_kernel)
        /*0008*/ 	.word	0x00000020


	//----- nvinfo : EIATTR_FRAME_SIZE
	.align		4
.L_1:
        /*000c*/ 	.byte	0x04, 0x11
        /*000e*/ 	.short	(.L_3 - .L_2)
	.align		4
.L_2:
        /*0010*/ 	.word	index@(matmul_kernel)
        /*0014*/ 	.word	0x00001640


	//----- nvinfo : EIATTR_MIN_STACK_SIZE
	.align		4
.L_3:
        /*0018*/ 	.byte	0x04, 0x12
        /*001a*/ 	.short	(.L_5 - .L_4)
	.align		4
.L_4:
        /*001c*/ 	.word	index@(matmul_kernel)
        /*0020*/ 	.word	0x00001640
.L_5:


//--------------------- .nv.info.matmul_kernel    --------------------------
	.section	.nv.info.matmul_kernel,"",@"SHT_CUDA_INFO"
	.sectionflags	@""
	.align	4


	//----- nvinfo : EIATTR_CUDA_API_VERSION
	.align		4
        /*0000*/ 	.byte	0x04, 0x37
        /*0002*/ 	.short	(.L_7 - .L_6)
.L_6:
        /*0004*/ 	.word	0x00000082


	//----- nvinfo : EIATTR_SW2861232_WAR
	.align		4
.L_7:
        /*0008*/ 	.byte	0x01, 0x35
	.zero		2


	//----- nvinfo : EIATTR_PARAM_CBANK
	.align		4
        /*000c*/ 	.byte	0x04, 0x0a
        /*000e*/ 	.short	(.L_9 - .L_8)
	.align		4
.L_8:
        /*0010*/ 	.word	index@(.nv.constant0.matmul_kernel)
        /*0014*/ 	.short	0x0160
        /*0016*/ 	.short	0x0050


	//----- nvinfo : EIATTR_CBANK_PARAM_SIZE
	.align		4
.L_9:
        /*0018*/ 	.byte	0x03, 0x19
        /*001a*/ 	.short	0x0050


	//----- nvinfo : EIATTR_KPARAM_INFO
	.align		4
        /*001c*/ 	.byte	0x04, 0x17
        /*001e*/ 	.short	(.L_11 - .L_10)
.L_10:
        /*0020*/ 	.word	0x00000000
        /*0024*/ 	.short	0x000d
        /*0026*/ 	.short	0x0048
        /*0028*/ 	.byte	0x00, 0xf4, 0x21, 0x00


	//----- nvinfo : EIATTR_KPARAM_INFO
	.align		4
.L_11:
        /*002c*/ 	.byte	0x04, 0x17
        /*002e*/ 	.short	(.L_13 - .L_12)
.L_12:
        /*0030*/ 	.word	0x00000000
        /*0034*/ 	.short	0x000c
        /*0036*/ 	.short	0x0040
        /*0038*/ 	.byte	0x00, 0xf4, 0x21, 0x00


	//----- nvinfo : EIATTR_KPARAM_INFO
	.align		4
.L_13:
        /*003c*/ 	.byte	0x04, 0x17
        /*003e*/ 	.short	(.L_15 - .L_14)
.L_14:
        /*0040*/ 	.word	0x00000000
        /*0044*/ 	.short	0x000b
        /*0046*/ 	.short	0x0038
        /*0048*/ 	.byte	0x00, 0xf0, 0x11, 0x00


	//----- nvinfo : EIATTR_KPARAM_INFO
	.align		4
.L_15:
        /*004c*/ 	.byte	0x04, 0x17
        /*004e*/ 	.short	(.L_17 - .L_16)
.L_16:
        /*0050*/ 	.word	0x00000000
        /*0054*/ 	.short	0x000a
        /*0056*/ 	.short	0x0034
        /*0058*/ 	.byte	0x00, 0xf0, 0x11, 0x00


	//----- nvinfo : EIATTR_KPARAM_INFO
	.align		4
.L_17:
        /*005c*/ 	.byte	0x04, 0x17
        /*005e*/ 	.short	(.L_19 - .L_18)
.L_18:
        /*0060*/ 	.word	0x00000000
        /*0064*/ 	.short	0x0009
        /*0066*/ 	.short	0x0030
        /*0068*/ 	.byte	0x00, 0xf0, 0x11, 0x00


	//----- nvinfo : EIATTR_KPARAM_INFO
	.align		4
.L_19:
        /*006c*/ 	.byte	0x04, 0x17
        /*006e*/ 	.short	(.L_21 - .L_20)
.L_20:
        /*0070*/ 	.word	0x00000000
        /*0074*/ 	.short	0x0008
        /*0076*/ 	.short	0x002c
        /*0078*/ 	.byte	0x00, 0xf0, 0x11, 0x00


	//----- nvinfo : EIATTR_KPARAM_INFO
	.align		4
.L_21:
        /*007c*/ 	.byte	0x04, 0x17
        /*007e*/ 	.short	(.L_23 - .L_22)
.L_22:
        /*0080*/ 	.word	0x00000000
        /*0084*/ 	.short	0x0007
        /*0086*/ 	.short	0x0028
        /*0088*/ 	.byte	0x00, 0xf0, 0x11, 0x00


	//----- nvinfo : EIATTR_KPARAM_INFO
	.align		4
.L_23:
        /*008c*/ 	.byte	0x04, 0x17
        /*008e*/ 	.short	(.L_25 - .L_24)
.L_24:
        /*0090*/ 	.word	0x00000000
        /*0094*/ 	.short	0x0006
        /*0096*/ 	.short	0x0024
        /*0098*/ 	.byte	0x00, 0xf0, 0x11, 0x00


	//----- nvinfo : EIATTR_KPARAM_INFO
	.align		4
.L_25:
        /*009c*/ 	.byte	0x04, 0x17
        /*009e*/ 	.short	(.L_27 - .L_26)
.L_26:
        /*00a0*/ 	.word	0x00000000
        /*00a4*/ 	.short	0x0005
        /*00a6*/ 	.short	0x0020
        /*00a8*/ 	.byte	0x00, 0xf0, 0x11, 0x00


	//----- nvinfo : EIATTR_KPARAM_INFO
	.align		4
.L_27:
        /*00ac*/ 	.byte	0x04, 0x17
        /*00ae*/ 	.short	(.L_29 - .L_28)
.L_28:
        /*00b0*/ 	.word	0x00000000
        /*00b4*/ 	.short	0x0004
        /*00b6*/ 	.short	0x001c
        /*00b8*/ 	.byte	0x00, 0xf0, 0x11, 0x00


	//----- nvinfo : EIATTR_KPARAM_INFO
	.align		4
.L_29:
        /*00bc*/ 	.byte	0x04, 0x17
        /*00be*/ 	.short	(.L_31 - .L_30)
.L_30:
        /*00c0*/ 	.word	0x00000000
        /*00c4*/ 	.short	0x0003
        /*00c6*/ 	.short	0x0018
        /*00c8*/ 	.byte	0x00, 0xf0, 0x11, 0x00


	//----- nvinfo : EIATTR_KPARAM_INFO
	.align		4
.L_31:
        /*00cc*/ 	.byte	0x04, 0x17
        /*00ce*/ 	.short	(.L_33 - .L_32)
.L_32:
        /*00d0*/ 	.word	0x00000000
        /*00d4*/ 	.short	0x0002
        /*00d6*/ 	.short	0x0010
        /*00d8*/ 	.byte	0x00, 0xf4, 0x21, 0x00


	//----- nvinfo : EIATTR_KPARAM_INFO
	.align		4
.L_33:
        /*00dc*/ 	.byte	0x04, 0x17
        /*00de*/ 	.short	(.L_35 - .L_34)
.L_34:
        /*00e0*/ 	.word	0x00000000
        /*00e4*/ 	.short	0x0001
        /*00e6*/ 	.short	0x0008
        /*00e8*/ 	.byte	0x00, 0xf4, 0x21, 0x00


	//----- nvinfo : EIATTR_KPARAM_INFO
	.align		4
.L_35:
        /*00ec*/ 	.byte	0x04, 0x17
        /*00ee*/ 	.short	(.L_37 - .L_36)
.L_36:
        /*00f0*/ 	.word	0x00000000
        /*00f4*/ 	.short	0x0000
        /*00f6*/ 	.short	0x0000
        /*00f8*/ 	.byte	0x00, 0xf4, 0x21, 0x00


	//----- nvinfo : EIATTR_MAXREG_COUNT
	.align		4
.L_37:
        /*00fc*/ 	.byte	0x03, 0x1b
        /*00fe*/ 	.short	0x00ff


	//----- nvinfo : EIATTR_NUM_BARRIERS
	.align		4
        /*0100*/ 	.byte	0x02, 0x4c
        /*0102*/ 	.byte	0x01
	.zero		1


	//----- nvinfo : EIATTR_ANNOTATIONS
	.align		4
        /*0104*/ 	.byte	0x04, 0x55
        /*0106*/ 	.short	(.L_39 - .L_38)


	//   ....[0]....
.L_38:
        /*0108*/ 	.word	0x00000001
        /*010c*/ 	.byte	0xe0, 0x04, 0x00, 0x00, 0x01, 0x00, 0x00, 0x00, 0x40, 0x05, 0x00, 0x00, 0x01, 0x00, 0x00, 0x00
        /* <DEDUP_REMOVED lines=2298> */
        /*90bc*/ 	.byte	0x70, 0x31, 0x02, 0x00, 0x01, 0x00, 0x00, 0x00, 0x80, 0x31, 0x02, 0x00


	//----- nvinfo : EIATTR_MERCURY_ISA_VERSION
	.align		4
.L_39:
        /*90c8*/ 	.byte	0x03, 0x5f
        /*90ca*/ 	.short	0x0000


	//----- nvinfo : EIATTR_EXIT_INSTR_OFFSETS
	.align		4
        /*90cc*/ 	.byte	0x04, 0x1c
        /*90ce*/ 	.short	(.L_41 - .L_40)


	//   ....[0]....
.L_40:
        /*90d0*/ 	.word	0x00023480


	//   ....[1]....
        /*90d4*/ 	.word	0x000234b0


	//----- nvinfo : EIATTR_REQNTID
	.align		4
.L_41:
        /*90d8*/ 	.byte	0x04, 0x10
        /*90da*/ 	.short	(.L_43 - .L_42)
.L_42:
        /*90dc*/ 	.word	0x00000080
        /*90e0*/ 	.word	0x00000001
        /*90e4*/ 	.word	0x00000001
.L_43:


//--------------------- .nv.callgraph             --------------------------
	.section	.nv.callgraph,"",@"SHT_CUDA_CALLGRAPH"
	.align	4
	.sectionentsize	8
	.align		4
        /*0000*/ 	.word	0x00000000
	.align		4
        /*0004*/ 	.word	0xffffffff
	.align		4
        /*0008*/ 	.word	0x00000000
	.align		4
        /*000c*/ 	.word	0xfffffffe
	.align		4
        /*0010*/ 	.word	0x00000000
	.align		4
        /*0014*/ 	.word	0xfffffffd
	.align		4
        /*0018*/ 	.word	0x00000000
	.align		4
        /*001c*/ 	.word	0xfffffffc


//--------------------- .nv.rel.action            --------------------------
	.section	.nv.rel.action,"",@"SHT_CUDA_RELOCINFO"
	.align	8
	.sectionentsize	8
        /*0000*/ 	.byte	0x73, 0x00, 0x00, 0x00, 0x00, 0x00, 0x00, 0x00, 0x00, 0x00, 0x00, 0x11, 0x25, 0x00, 0x05, 0x36


//--------------------- .nv.constant0.matmul_kernel --------------------------
	.section	.nv.constant0.matmul_kernel,"a",@progbits
	.sectionflags	@""
	.align	4
.nv.constant0.matmul_kernel:
	.zero		432


//--------------------- .text.matmul_kernel       --------------------------
	.section	.text.matmul_kernel,"ax",@progbits
	.sectioninfo	@"SHI_REGISTERS=32"
	.align	128
        .global         matmul_kernel
        .type           matmul_kernel,@function
        .size           matmul_kernel,(.L_x_5 - matmul_kernel)
        .other          matmul_kernel,@"STO_CUDA_ENTRY STV_DEFAULT"
matmul_kernel:
.text.matmul_kernel:
[----:B------:R-:W-:-:S04]  /*0000*/  IMAD.MOV.U32 R1, RZ, RZ, c[0x0][0x28] ;  /* 0x00000a00ff017624 */ /* 0x000fc800078e00ff */
[----:B------:R-:W-:Y:S01]  /*0010*/  IMAD.MOV.U32 R0, RZ, RZ, c[0x0][0x17c] ;  /* 0x00005f00ff007624 */ /* 0x000fe200078e00ff */
[----:B------:R-:W-:Y:S01]  /*0020*/  IADD3 R1, R1, -0x1640, RZ ;  /* 0xffffe9c001017810 */ /* 0x000fe20007ffe0ff */
[----:B------:R-:W0:Y:S01]  /*0030*/  S2R R12, SR_TID.X ;  /* 0x00000000000c7919 */ /* 0x000e220000002100 */
[----:B------:R-:W-:Y:S02]  /*0040*/  ULDC.64 UR6, c[0x0][0x118] ;  /* 0x0000460000067ab9 */ /* 0x000fe40000000a00 */
[----:B------:R-:W-:-:S04]  /*0050*/  IADD3 R0, R0, 0x3f, RZ ;  /* 0x0000003f00007810 */ /* 0x000fc80007ffe0ff */
[----:B------:R-:W-:-:S04]  /*0060*/  SHF.R.S32.HI R3, RZ, 0x1f, R0 ;  /* 0x0000001fff037819 */ /* 0x000fc80000011400 */
[----:B------:R-:W-:-:S04]  /*0070*/  LEA.HI R3, R3, R0, RZ, 0x6 ;  /* 0x0000000003037211 */ /* 0x000fc800078f30ff */
[----:B------:R-:W-:Y:S02]  /*0080*/  SHF.R.S32.HI R0, RZ, 0x6, R3 ;  /* 0x00000006ff007819 */ /* 0x000fe40000011403 */
[----:B------:R-:W1:Y:S03]  /*0090*/  S2R R3, SR_CTAID.X ;  /* 0x0000000000037919 */ /* 0x000e660000002500 */
[----:B------:R-:W-:Y:S01]  /*00a0*/  IMAD.SHL.U32 R0, R0, 0x4, RZ ;  /* 0x0000000400007824 */ /* 0x000fe200078e00ff */
[----:B0-----:R-:W-:-:S04]  /*00b0*/  LOP3.LUT R14, R12, 0x7f, RZ, 0xc0, !PT ;  /* 0x0000007f0c0e7812 */ /* 0x001fc800078ec0ff */
[-C--:B------:R-:W-:Y:S02]  /*00c0*/  IABS R7, R0.reuse ;  /* 0x0000000000077213 */ /* 0x080fe40000000000 */
[----:B------:R-:W-:Y:S02]  /*00d0*/  IABS R10, R0 ;  /* 0x00000000000a7213 */ /* 0x000fe40000000000 */
[----:B------:R-:W0:Y:S01]  /*00e0*/  I2F.RP R2, R7 ;  /* 0x0000000700027306 */ /* 0x000e220000209400 */
[----:B-1----:R-:W-:-:S07]  /*00f0*/  IABS R8, R3 ;  /* 0x0000000300087213 */ /* 0x002fce0000000000 */
[----:B0-----:R-:W0:Y:S02]  /*0100*/  MUFU.RCP R2, R2 ;  /* 0x0000000200027308 */ /* 0x001e240000001000 */
[----:B0-----:R-:W-:Y:S01]  /*0110*/  IADD3 R4, R2, 0xffffffe, RZ ;  /* 0x0ffffffe02047810 */ /* 0x001fe20007ffe0ff */
[----:B------:R-:W-:-:S05]  /*0120*/  IMAD.MOV R2, RZ, RZ, -R10 ;  /* 0x000000ffff027224 */ /* 0x000fca00078e0a0a */
[----:B------:R0:W1:Y:S02]  /*0130*/  F2I.FTZ.U32.TRUNC.NTZ R5, R4 ;  /* 0x0000000400057305 */ /* 0x000064000021f000 */
[----:B0-----:R-:W-:Y:S02]  /*0140*/  IMAD.MOV.U32 R4, RZ, RZ, RZ ;  /* 0x000000ffff047224 */ /* 0x001fe400078e00ff */
[----:B-1----:R-:W-:-:S04]  /*0150*/  IMAD.MOV R6, RZ, RZ, -R5 ;  /* 0x000000ffff067224 */ /* 0x002fc800078e0a05 */
[----:B------:R-:W-:Y:S02]  /*0160*/  IMAD R9, R6, R7, RZ ;  /* 0x0000000706097224 */ /* 0x000fe400078e02ff */
[----:B------:R-:W-:Y:S02]  /*0170*/  IMAD.MOV.U32 R6, RZ, RZ, R8 ;  /* 0x000000ffff067224 */ /* 0x000fe400078e0008 */
[----:B------:R-:W-:-:S06]  /*0180*/  IMAD.HI.U32 R5, R5, R9, R4 ;  /* 0x0000000905057227 */ /* 0x000fcc00078e0004 */
[----:B------:R-:W-:-:S04]  /*0190*/  IMAD.HI.U32 R5, R5, R6, RZ ;  /* 0x0000000605057227 */ /* 0x000fc800078e00ff */
[----:B------:R-:W-:-:S05]  /*01a0*/  IMAD R2, R5, R2, R6 ;  /* 0x0000000205027224 */ /* 0x000fca00078e0206 */
[----:B------:R-:W-:-:S13]  /*01b0*/  ISETP.GT.U32.AND P1, PT, R7, R2, PT ;  /* 0x000000020700720c */ /* 0x000fda0003f24070 */
[----:B------:R-:W-:Y:S01]  /*01c0*/  @!P1 IMAD.IADD R2, R2, 0x1, -R7 ;  /* 0x0000000102029824 */ /* 0x000fe200078e0a07 */
[----:B------:R-:W-:Y:S02]  /*01d0*/  @!P1 IADD3 R5, R5, 0x1, RZ ;  /* 0x0000000105059810 */ /* 0x000fe40007ffe0ff */
[----:B------:R-:W-:Y:S02]  /*01e0*/  ISETP.NE.AND P1, PT, R0, RZ, PT ;  /* 0x000000ff0000720c */ /* 0x000fe40003f25270 */
[----:B------:R-:W-:Y:S02]  /*01f0*/  ISETP.GE.U32.AND P0, PT, R2, R7, PT ;  /* 0x000000070200720c */ /* 0x000fe40003f06070 */
[----:B------:R-:W-:-:S04]  /*0200*/  LOP3.LUT R2, R3, R0, RZ, 0x3c, !PT ;  /* 0x0000000003027212 */ /* 0x000fc800078e3cff */
[----:B------:R-:W-:Y:S01]  /*0210*/  ISETP.GE.AND P2, PT, R2, RZ, PT ;  /* 0x000000ff0200720c */ /* 0x000fe20003f46270 */
[----:B------:R-:W-:-:S05]  /*0220*/  IMAD.MOV.U32 R2, RZ, RZ, c[0x0][0x178] ;  /* 0x00005e00ff027624 */ /* 0x000fca00078e00ff */
[----:B------:R-:W-:Y:S02]  /*0230*/  IADD3 R2, R2, 0x7f, RZ ;  /* 0x0000007f02027810 */ /* 0x000fe40007ffe0ff */
[----:B------:R-:W-:-:S05]  /*0240*/  @P0 IADD3 R5, R5, 0x1, RZ ;  /* 0x0000000105050810 */ /* 0x000fca0007ffe0ff */
[----:B------:R-:W-:Y:S01]  /*0250*/  IMAD.MOV.U32 R4, RZ, RZ, R5 ;  /* 0x000000ffff047224 */ /* 0x000fe200078e0005 */
[----:B------:R-:W-:-:S03]  /*0260*/  SHF.R.S32.HI R5, RZ, 0x1f, R2 ;  /* 0x0000001fff057819 */ /* 0x000fc60000011402 */
[----:B------:R-:W-:Y:S01]  /*0270*/  @!P2 IMAD.MOV R4, RZ, RZ, -R4 ;  /* 0x000000ffff04a224 */ /* 0x000fe200078e0a04 */
[----:B------:R-:W-:Y:S02]  /*0280*/  @!P1 LOP3.LUT R4, RZ, R0, RZ, 0x33, !PT ;  /* 0x00000000ff049212 */ /* 0x000fe400078e33ff */
[----:B------:R-:W-:-:S03]  /*0290*/  LEA.HI R5, R5, R2, RZ, 0x7 ;  /* 0x0000000205057211 */ /* 0x000fc600078f38ff */
[----:B------:R-:W-:Y:S02]  /*02a0*/  IMAD.SHL.U32 R2, R4, 0x4, RZ ;  /* 0x0000000404027824 */ /* 0x000fe400078e00ff */
[----:B------:R-:W-:-:S03]  /*02b0*/  IMAD.MOV R4, RZ, RZ, -R4 ;  /* 0x000000ffff047224 */ /* 0x000fc600078e0a04 */
[----:B------:R-:W-:Y:S01]  /*02c0*/  LEA.HI.SX32 R5, R5, -R2, 0x19 ;  /* 0x8000000205057211 */ /* 0x000fe200078fcaff */
[----:B------:R-:W-:Y:S02]  /*02d0*/  IMAD R13, R0, R4, R3 ;  /* 0x00000004000d7224 */ /* 0x000fe400078e0203 */
[----:B------:R-:W-:Y:S01]  /*02e0*/  IMAD.MOV.U32 R4, RZ, RZ, RZ ;  /* 0x000000ffff047224 */ /* 0x000fe200078e00ff */
[----:B------:R-:W-:Y:S02]  /*02f0*/  IMNMX R6, R5, 0x4, PT ;  /* 0x0000000405067817 */ /* 0x000fe40003800200 */
[----:B------:R-:W-:Y:S02]  /*0300*/  IABS R11, R13 ;  /* 0x0000000d000b7213 */ /* 0x000fe40000000000 */
[----:B------:R-:W-:-:S04]  /*0310*/  IABS R9, R6 ;  /* 0x0000000600097213 */ /* 0x000fc80000000000 */
[----:B------:R-:W0:Y:S08]  /*0320*/  I2F.RP R7, R9 ;  /* 0x0000000900077306 */ /* 0x000e300000209400 */
[----:B0-----:R-:W0:Y:S02]  /*0330*/  MUFU.RCP R7, R7 ;  /* 0x0000000700077308 */ /* 0x001e240000001000 */
[----:B0-----:R-:W-:-:S06]  /*0340*/  IADD3 R5, R7, 0xffffffe, RZ ;  /* 0x0ffffffe07057810 */ /* 0x001fcc0007ffe0ff */
[----:B------:R-:W0:Y:S02]  /*0350*/  F2I.FTZ.U32.TRUNC.NTZ R5, R5 ;  /* 0x0000000500057305 */ /* 0x000e24000021f000 */
[----:B0-----:R-:W-:-:S04]  /*0360*/  IMAD.MOV R8, RZ, RZ, -R5 ;  /* 0x000000ffff087224 */ /* 0x001fc800078e0a05 */
[----:B------:R-:W-:-:S04]  /*0370*/  IMAD.MOV.U32 R0, RZ, RZ, R8 ;  /* 0x000000ffff007224 */ /* 0x000fc800078e0008 */
[----:B------:R-:W-:Y:S01]  /*0380*/  IMAD R3, R0, R9, RZ ;  /* 0x0000000900037224 */ /* 0x000fe200078e02ff */
[----:B------:R-:W-:-:S03]  /*0390*/  IABS R0, R6 ;  /* 0x0000000600007213 */ /* 0x000fc60000000000 */
[----:B------:R-:W-:-:S04]  /*03a0*/  IMAD.HI.U32 R4, R5, R3, R4 ;  /* 0x0000000305047227 */ /* 0x000fc800078e0004 */
[----:B------:R-:W-:Y:S02]  /*03b0*/  IMAD.MOV R0, RZ, RZ, -R0 ;  /* 0x000000ffff007224 */ /* 0x000fe400078e0a00 */
        /* <DEDUP_REMOVED lines=9> */
[----:B------:R-:W-:-:S05]  /*0450*/  IMAD.MOV.U32 R0, RZ, RZ, 0x7f ;  /* 0x0000007fff007424 */ /* 0x000fca00078e00ff */
[----:B------:R-:W-:Y:S02]  /*0460*/  IADD3 R16, R0, c[0x0][0x180], RZ ;  /* 0x0000600000107a10 */ /* 0x000fe40007ffe0ff */
[----:B------:R-:W-:Y:S02]  /*0470*/  @P0 IADD3 R4, R4, 0x1, RZ ;  /* 0x0000000104040810 */ /* 0x000fe40007ffe0ff */
[----:B------:R-:W-:-:S03]  /*0480*/  ISETP.GT.AND P0, PT, R16, 0x7f, PT ;  /* 0x0000007f1000780c */ /* 0x000fc60003f04270 */
[----:B------:R-:W-:Y:S01]  /*0490*/  @!P2 IMAD.MOV R4, RZ, RZ, -R4 ;  /* 0x000000ffff04a224 */ /* 0x000fe200078e0a04 */
[----:B------:R-:W-:-:S05]  /*04a0*/  @!P1 LOP3.LUT R4, RZ, R6, RZ, 0x33, !PT ;  /* 0x00000006ff049212 */ /* 0x000fca00078e33ff */
[----:B------:R-:W-:Y:S02]  /*04b0*/  IMAD.MOV R3, RZ, RZ, -R4 ;  /* 0x000000ffff037224 */ /* 0x000fe400078e0a04 */
[----:B------:R-:W-:Y:S02]  /*04c0*/  IMAD.SHL.U32 R15, R4, 0x40, RZ ;  /* 0x00000040040f7824 */ /* 0x000fe400078e00ff */
[----:B------:R-:W-:-:S03]  /*04d0*/  IMAD R3, R6, R3, R13 ;  /* 0x0000000306037224 */ /* 0x000fc600078e020d */
[----:B------:R-:W-:Y:S01]  /*04e0*/  STL [R1+0x338], R15 ;  /* 0x0003380f01007387 */ /* 0x000fe20000100800 */
[----:B------:R-:W-:Y:S01]  /*04f0*/  IMAD.IADD R0, R2, 0x1, R3 ;  /* 0x0000000102007824 */ /* 0x000fe200078e0203 */
[C---:B------:R-:W-:Y:S02]  /*0500*/  IADD3 R3, R15.reuse, 0x1, RZ ;  /* 0x000000010f037810 */ /* 0x040fe40007ffe0ff */
[C---:B------:R-:W-:Y:S01]  /*0510*/  IADD3 R2, R15.reuse, 0x2, RZ ;  /* 0x000000020f027810 */ /* 0x040fe20007ffe0ff */
[----:B------:R-:W-:Y:S01]  /*0520*/  IMAD R0, R0, 0x80, R14 ;  /* 0x0000008000007824 */ /* 0x000fe200078e020e */
[C---:B------:R-:W-:Y:S01]  /*0530*/  IADD3 R4, R15.reuse, 0x3, RZ ;  /* 0x000000030f047810 */ /* 0x040fe20007ffe0ff */
[----:B------:R0:W-:Y:S01]  /*0540*/  STL [R1+0x96c], R3 ;  /* 0x00096c0301007387 */ /* 0x0001e20000100800 */
[C---:B------:R-:W-:Y:S02]  /*0550*/  IADD3 R28, R15.reuse, 0x1b, RZ ;  /* 0x0000001b0f1c7810 */ /* 0x040fe40007ffe0ff */
[C---:B------:R-:W-:Y:S01]  /*0560*/  IADD3 R5, R15.reuse, 0x37, RZ ;  /* 0x000000370f057810 */ /* 0x040fe20007ffe0ff */
[----:B------:R1:W-:Y:S01]  /*0570*/  STL [R1+0x968], R2 ;  /* 0x0009680201007387 */ /* 0x0003e20000100800 */
[----:B------:R-:W-:-:S03]  /*0580*/  IADD3 R29, R15, 0x3a, RZ ;  /* 0x0000003a0f1d7810 */ /* 0x000fc60007ffe0ff */
[----:B------:R2:W-:Y:S01]  /*0590*/  STL [R1+0x964], R4 ;  /* 0x0009640401007387 */ /* 0x0005e20000100800 */
[C---:B0-----:R-:W-:Y:S02]  /*05a0*/  IADD3 R3, R15.reuse, 0x4, RZ ;  /* 0x000000040f037810 */ /* 0x041fe40007ffe0ff */
[----:B-1----:R-:W-:-:S03]  /*05b0*/  IADD3 R2, R15, 0x5, RZ ;  /* 0x000000050f027810 */ /* 0x002fc60007ffe0ff */
[----:B------:R0:W-:Y:S01]  /*05c0*/  STL [R1+0x960], R3 ;  /* 0x0009600301007387 */ /* 0x0001e20000100800 */
[----:B--2---:R-:W-:-:S03]  /*05d0*/  IADD3 R4, R15, 0x6, RZ ;  /* 0x000000060f047810 */ /* 0x004fc60007ffe0ff */
[----:B------:R1:W-:Y:S04]  /*05e0*/  STL [R1+0x970], R2 ;  /* 0x0009700201007387 */ /* 0x0003e80000100800 */
        /* <DEDUP_REMOVED lines=43> */
[----:B0-----:R-:W-:-:S03]  /*08a0*/  IADD3 R3, R15, 0x1d, RZ ;  /* 0x0000001d0f037810 */ /* 0x001fc60007ffe0ff */
[----:B------:R-:W-:Y:S01]  /*08b0*/  STL [R1+0x9c8], R28 ;  /* 0x0009c81c01007387 */ /* 0x000fe20000100800 */
[----:B-1----:R-:W-:-:S03]  /*08c0*/  IADD3 R2, R15, 0x1e, RZ ;  /* 0x0000001e0f027810 */ /* 0x002fc60007ffe0ff */
[----:B------:R0:W-:Y:S01]  /*08d0*/  STL [R1+0x9d0], R3 ;  /* 0x0009d00301007387 */ /* 0x0001e20000100800 */
[----:B--2---:R-:W-:-:S03]  /*08e0*/  IADD3 R4, R15, 0x1f, RZ ;  /* 0x0000001f0f047810 */ /* 0x004fc60007ffe0ff */
[----:B------:R1:W-:Y:S04]  /*08f0*/  STL [R1+0x9d4], R2 ;  /* 0x0009d40201007387 */ /* 0x0003e80000100800 */
[----:B------:R2:W-:Y:S01]  /*0900*/  STL [R1+0x9dc], R4 ;  /* 0x0009dc0401007387 */ /* 0x0005e20000100800 */
[C---:B0-----:R-:W-:Y:S02]  /*0910*/  IADD3 R3, R15.reuse, 0x21, RZ ;  /* 0x000000210f037810 */ /* 0x041fe40007ffe0ff */
[C---:B-1----:R-:W-:Y:S02]  /*0920*/  IADD3 R2, R15.reuse, 0x20, RZ ;  /* 0x000000200f027810 */ /* 0x042fe40007ffe0ff */
[----:B--2---:R-:W-:-:S03]  /*0930*/  IADD3 R4, R15, 0x22, RZ ;  /* 0x000000220f047810 */ /* 0x004fc60007ffe0ff */
[----:B------:R0:W-:Y:S04]  /*0940*/  STL [R1+0x9d8], R2 ;  /* 0x0009d80201007387 */ /* 0x0001e80000100800 */
        /* <DEDUP_REMOVED lines=43> */
[----:B------:R-:W-:Y:S01]  /*0c00*/  STL [R1+0xa40], R3 ;  /* 0x000a400301007387 */ /* 0x000fe20000100800 */
[----:B0-----:R-:W-:-:S03]  /*0c10*/  IADD3 R2, R15, 0x39, RZ ;  /* 0x000000390f027810 */ /* 0x001fc60007ffe0ff */
[----:B------:R0:W-:Y:S01]  /*0c20*/  STL [R1+0xa4c], R4 ;  /* 0x000a4c0401007387 */ /* 0x0001e20000100800 */
[----:B-1----:R-:W-:-:S03]  /*0c30*/  IADD3 R5, R15, 0x3c, RZ ;  /* 0x0000003c0f057810 */ /* 0x002fc60007ffe0ff */
[----:B------:R1:W-:Y:S04]  /*0c40*/  STL [R1+0xa54], R2 ;  /* 0x000a540201007387 */ /* 0x0003e80000100800 */
[----:B------:R-:W-:Y:S01]  /*0c50*/  STL [R1+0xa58], R29 ;  /* 0x000a581d01007387 */ /* 0x000fe20000100800 */
[----:B0-----:R-:W-:-:S03]  /*0c60*/  IADD3 R4, R15, 0x3d, RZ ;  /* 0x0000003d0f047810 */ /* 0x001fc60007ffe0ff */
[----:B------:R0:W-:Y:S01]  /*0c70*/  STL [R1+0xa44], R5 ;  /* 0x000a440501007387 */ /* 0x0001e20000100800 */
[----:B-1----:R-:W-:-:S03]  /*0c80*/  IADD3 R2, R15, 0x3b, RZ ;  /* 0x0000003b0f027810 */ /* 0x002fc60007ffe0ff */
[----:B------:R1:W-:Y:S04]  /*0c90*/  STL [R1+0xa38], R4 ;  /* 0x000a380401007387 */ /* 0x0003e80000100800 */
[----:B------:R2:W-:Y:S01]  /*0ca0*/  STL [R1+0xa50], R2 ;  /* 0x000a500201007387 */ /* 0x0005e20000100800 */
[C---:B0-----:R-:W-:Y:S02]  /*0cb0*/  IADD3 R5, R15.reuse, 0x3e, RZ ;  /* 0x0000003e0f057810 */ /* 0x041fe40007ffe0ff */
[----:B-1----:R-:W-:-:S03]  /*0cc0*/  IADD3 R4, R15, 0x3f, RZ ;  /* 0x0000003f0f047810 */ /* 0x002fc60007ffe0ff */
[----:B------:R2:W-:Y:S04]  /*0cd0*/  STL [R1+0x9ec], R5 ;  /* 0x0009ec0501007387 */ /* 0x0005e80000100800 */
[----:B------:R2:W-:Y:S04]  /*0ce0*/  STL [R1+0x9e0], R4 ;  /* 0x0009e00401007387 */ /* 0x0005e80000100800 */
[----:B------:R2:W-:Y:S01]  /*0cf0*/  STL [R1+0x958], R0 ;  /* 0x0009580001007387 */ /* 0x0005e20000100800 */
[----:B------:R-:W-:Y:S05]  /*0d00*/  @P0 BRA `(.L_x_0) ;  /* 0x0000018000000947 */ /* 0x000fea0003800000 */
[----:B--2---:R-:W-:Y:S01]  /*0d10*/  IMAD.SHL.U32 R0, R12, 0x40, RZ ;  /* 0x000000400c007824 */ /* 0x004fe200078e00ff */
[----:B------:R0:W-:Y:S01]  /*0d20*/  STL [R1], RZ ;  /* 0x000000ff01007387 */ /* 0x0001e20000100800 */
[----:B------:R-:W-:Y:S01]  /*0d30*/  CS2R R24, SRZ ;  /* 0x0000000000187805 */ /* 0x000fe2000001ff00 */
[----:B------:R-:W-:Y:S01]  /*0d40*/  CS2R R26, SRZ ;  /* 0x00000000001a7805 */ /* 0x000fe2000001ff00 */
[----:B------:R-:W-:Y:S01]  /*0d50*/  CS2R R20, SRZ ;  /* 0x0000000000147805 */ /* 0x000fe2000001ff00 */
[----:B------:R0:W-:Y:S01]  /*0d60*/  STL [R1+0x4], RZ ;  /* 0x000004ff01007387 */ /* 0x0001e20000100800 */
[----:B------:R-:W-:Y:S01]  /*0d70*/  LOP3.LUT R0, R0, 0x800, RZ, 0xc0, !PT ;  /* 0x0000080000007812 */ /* 0x000fe200078ec0ff */
[----:B------:R-:W-:Y:S01]  /*0d80*/  CS2R R22, SRZ ;  /* 0x0000000000167805 */ /* 0x000fe2000001ff00 */
[----:B------:R-:W-:Y:S01]  /*0d90*/  CS2R R16, SRZ ;  /* 0x0000000000107805 */ /* 0x000fe2000001ff00 */
[----:B------:R0:W-:Y:S01]  /*0da0*/  STL [R1+0x8], RZ ;  /* 0x000008ff01007387 */ /* 0x0001e20000100800 */
[----:B------:R-:W-:Y:S01]  /*0db0*/  CS2R R18, SRZ ;  /* 0x0000000000127805 */ /* 0x000fe2000001ff00 */
[----:B------:R-:W-:Y:S01]  /*0dc0*/  CS2R R12, SRZ ;  /* 0x00000000000c7805 */ /* 0x000fe2000001ff00 */
[----:B------:R-:W-:Y:S01]  /*0dd0*/  CS2R R14, SRZ ;  /* 0x00000000000e7805 */ /* 0x000fe2000001ff00 */
[----:B------:R0:W-:Y:S01]  /*0de0*/  STL [R1+0xc], RZ ;  /* 0x00000cff01007387 */ /* 0x0001e20000100800 */
[----:B------:R-:W-:Y:S01]  /*0df0*/  CS2R R8, SRZ ;  /* 0x0000000000087805 */ /* 0x000fe2000001ff00 */
[----:B------:R-:W-:Y:S01]  /*0e00*/  CS2R R10, SRZ ;  /* 0x00000000000a7805 */ /* 0x000fe2000001ff00 */
[----:B------:R-:W-:Y:S01]  /*0e10*/  CS2R R4, SRZ ;  /* 0x0000000000047805 */ /* 0x000fe2000001ff00 */
[----:B------:R0:W-:Y:S01]  /*0e20*/  STL [R1+0x10], RZ ;  /* 0x000010ff01007387 */ /* 0x0001e20000100800 */
[----:B------:R-:W-:-:S03]  /*0e30*/  CS2R R6, SRZ ;  /* 0x0000000000067805 */ /* 0x000fc6000001ff00 */
[----:B------:R0:W-:Y:S04]  /*0e40*/  STL [R1+0x14], RZ ;  /* 0x000014ff01007387 */ /* 0x0001e80000100800 */
[----:B------:R0:W-:Y:S04]  /*0e50*/  STL [R1+0x18], RZ ;  /* 0x000018ff01007387 */ /* 0x0001e80000100800 */
[----:B------:R0:W-:Y:S04]  /*0e60*/  STL [R1+0x1c], RZ ;  /* 0x00001cff01007387 */ /* 0x0001e80000100800 */
[----:B------:R0:W-:Y:S01]  /*0e70*/  STL [R1+0x95c], R0 ;  /* 0x00095c0001007387 */ /* 0x0001e20000100800 */
[----:B------:R-:W-:Y:S05]  /*0e80*/  BRA `(.L_x_1) ;  /* 0x0002079000007947 */ /* 0x000fea0003800000 */
.L_x_0:
[----:B------:R-:W3:Y:S01]  /*0e90*/  LDL R20, [R1+0x9e0] ;  /* 0x0009e00001147983 */ /* 0x000ee20000100800 */
[----:B------:R-:W-:Y:S01]  /*0ea0*/  IMAD.MOV.U32 R27, RZ, RZ, R29 ;  /* 0x000000ffff1b7224 */ /* 0x000fe200078e001d */
[----:B------:R-:W-:Y:S01]  /*0eb0*/  IABS R29, c[0x0][0x17c] ;  /* 0x00005f00001d7a13 */ /* 0x000fe20000000000 */
[----:B------:R-:W-:Y:S01]  /*0ec0*/  IMAD.MOV.U32 R26, RZ, RZ, R2 ;  /* 0x000000ffff1a7224 */ /* 0x000fe200078e0002 */
[----:B------:R-:W4:Y:S02]  /*0ed0*/  LDL R21, [R1+0xa54] ;  /* 0x000a540001157983 */ /* 0x000f240000100800 */
[----:B--2---:R-:W0:Y:S01]  /*0ee0*/  I2F.RP R2, R29 ;  /* 0x0000001d00027306 */ /* 0x004e220000209400 */
[----:B------:R-:W-:Y:S01]  /*0ef0*/  IABS R0, c[0x0][0x178] ;  /* 0x00005e0000007a13 */ /* 0x000fe20000000000 */
[----:B------:R-:W2:Y:S04]  /*0f00*/  LDL R22, [R1+0xa4c] ;  /* 0x000a4c0001167983 */ /* 0x000ea80000100800 */
[----:B------:R-:W-:Y:S01]  /*0f10*/  IMAD.MOV.U32 R24, RZ, RZ, R0 ;  /* 0x000000ffff187224 */ /* 0x000fe200078e0000 */
[----:B------:R-:W1:Y:S03]  /*0f20*/  S2R R7, SR_TID.X ;  /* 0x0000000000077919 */ /* 0x000e660000002100 */
[----:B------:R-:W5:Y:S01]  /*0f30*/  I2F.RP R0, R24 ;  /* 0x0000001800007306 */ /* 0x000f620000209400 */
[----:B------:R-:W2:Y:S04]  /*0f40*/  LDL R17, [R1+0xa48] ;  /* 0x000a480001117983 */ /* 0x000ea80000100800 */
[----:B------:R-:W2:Y:S03]  /*0f50*/  LDL R8, [R1+0xa34] ;  /* 0x000a340001087983 */ /* 0x000ea60000100800 */
[----:B0-----:R-:W0:Y:S01]  /*0f60*/  MUFU.RCP R2, R2 ;  /* 0x0000000200027308 */ /* 0x001e220000001000 */
[----:B------:R-:W2:Y:S04]  /*0f70*/  LDL R16, [R1+0xa3c] ;  /* 0x000a3c0001107983 */ /* 0x000ea80000100800 */
[----:B------:R-:W2:Y:S03]  /*0f80*/  LDL R18, [R1+0xa30] ;  /* 0x000a300001127983 */ /* 0x000ea60000100800 */
[----:B-----5:R-:W5:Y:S01]  /*0f90*/  MUFU.RCP R0, R0 ;  /* 0x0000000000007308 */ /* 0x020f620000001000 */
[----:B------:R-:W2:Y:S04]  /*0fa0*/  LDL R19, [R1+0xa28] ;  /* 0x000a280001137983 */ /* 0x000ea80000100800 */
[----:B------:R-:W2:Y:S01]  /*0fb0*/  LDL R13, [R1+0xa20] ;  /* 0x000a2000010d7983 */ /* 0x000ea20000100800 */
[----:B0-----:R-:W-:-:S03]  /*0fc0*/  IADD3 R2, R2, 0xffffffe, RZ ;  /* 0x0ffffffe02027810 */ /* 0x001fc60007ffe0ff */
[----:B------:R-:W2:Y:S01]  /*0fd0*/  LDL R15, [R1+0xa24] ;  /* 0x000a2400010f7983 */ /* 0x000ea20000100800 */
[----:B------:R-:W0:Y:S01]  /*0fe0*/  F2I.FTZ.U32.TRUNC.NTZ R5, R2 ;  /* 0x0000000200057305 */ /* 0x000e22000021f000 */
[----:B-1----:R-:W-:Y:S01]  /*0ff0*/  IMAD.SHL.U32 R6, R7, 0x2, RZ ;  /* 0x0000000207067824 */ /* 0x002fe200078e00ff */
[----:B------:R-:W-:Y:S01]  /*1000*/  SHF.R.U32.HI R7, RZ, 0x1, R7 ;  /* 0x00000001ff077819 */ /* 0x000fe20000011607 */
[----:B------:R-:W2:Y:S01]  /*1010*/  LDL R12, [R1+0xa2c] ;  /* 0x000a2c00010c7983 */ /* 0x000ea20000100800 */
[----:B-----5:R-:W-:Y:S02]  /*1020*/  IADD3 R0, R0, 0xffffffe, RZ ;  /* 0x0ffffffe00007810 */ /* 0x020fe40007ffe0ff */
[----:B------:R-:W-:Y:S01]  /*1030*/  LOP3.LUT R6, R6, 0x10, RZ, 0xc0, !PT ;  /* 0x0000001006067812 */ /* 0x000fe200078ec0ff */
[----:B------:R-:W-:Y:S01]  /*1040*/  IMAD.MOV.U32 R23, RZ, RZ, R3 ;  /* 0x000000ffff177224 */ /* 0x000fe200078e0003 */
[----:B------:R-:W5:Y:S01]  /*1050*/  LDL R14, [R1+0xa14] ;  /* 0x000a1400010e7983 */ /* 0x000f620000100800 */
[----:B------:R3:W1:Y:S01]  /*1060*/  F2I.FTZ.U32.TRUNC.NTZ R3, R0 ;  /* 0x0000000000037305 */ /* 0x000662000021f000 */
[----:B------:R-:W-:Y:S01]  /*1070*/  IMAD.MOV.U32 R4, RZ, RZ, RZ ;  /* 0x000000ffff047224 */ /* 0x000fe200078e00ff */
[----:B------:R-:W-:Y:S01]  /*1080*/  LOP3.LUT R6, R6, 0x20, R7, 0xf8, !PT ;  /* 0x0000002006067812 */ /* 0x000fe200078ef807 */
[----:B------:R-:W5:Y:S01]  /*1090*/  LDL R11, [R1+0xa10] ;  /* 0x000a1000010b7983 */ /* 0x000f620000100800 */
[----:B0-----:R-:W-:-:S03]  /*10a0*/  IMAD.MOV R2, RZ, RZ, -R5 ;  /* 0x000000ffff027224 */ /* 0x001fc600078e0a05 */
[----:B------:R-:W5:Y:S01]  /*10b0*/  LDL R7, [R1+0x9ec] ;  /* 0x0009ec0001077983 */ /* 0x000f620000100800 */
[----:B------:R-:W-:-:S03]  /*10c0*/  IMAD R2, R2, R29, RZ ;  /* 0x0000001d02027224 */ /* 0x000fc600078e02ff */
[----:B------:R-:W5:Y:S01]  /*10d0*/  LDL R9, [R1+0xa1c] ;  /* 0x000a1c0001097983 */ /* 0x000f620000100800 */
[----:B------:R-:W-:-:S03]  /*10e0*/  IMAD.HI.U32 R25, R5, R2, R4 ;  /* 0x0000000205197227 */ /* 0x000fc600078e0004 */
[----:B------:R-:W5:Y:S04]  /*10f0*/  LDL R10, [R1+0xa18] ;  /* 0x000a1800010a7983 */ /* 0x000f680000100800 */
[----:B------:R-:W5:Y:S01]  /*1100*/  LDL R4, [R1+0xa38] ;  /* 0x000a380001047983 */ /* 0x000f620000100800 */
[----:B---3--:R-:W-:-:S05]  /*1110*/  IABS R0, R20 ;  /* 0x0000001400007213 */ /* 0x008fca0000000000 */
[----:B------:R-:W-:Y:S02]  /*1120*/  IMAD.MOV.U32 R5, RZ, RZ, R0 ;  /* 0x000000ffff057224 */ /* 0x000fe400078e0000 */
[----:B------:R-:W3:Y:S01]  /*1130*/  LDL R0, [R1+0xa44] ;  /* 0x000a440001007983 */ /* 0x000ee20000100800 */
[----:B----4-:R-:W-:Y:S02]  /*1140*/  IMAD.MOV.U32 R20, RZ, RZ, R21 ;  /* 0x000000ffff147224 */ /* 0x010fe400078e0015 */
[----:B--2---:R-:W-:Y:S01]  /*1150*/  IMAD.MOV.U32 R21, RZ, RZ, R22 ;  /* 0x000000ffff157224 */ /* 0x004fe200078e0016 */
[----:B------:R5:W-:Y:S01]  /*1160*/  STL [R1+0xa4], R6 ;  /* 0x0000a40601007387 */ /* 0x000be20000100800 */
[----:B------:R-:W-:Y:S02]  /*1170*/  IMAD.MOV.U32 R22, RZ, RZ, R17 ;  /* 0x000000ffff167224 */ /* 0x000fe400078e0011 */
[----:B------:R-:W-:Y:S02]  /*1180*/  IMAD.MOV.U32 R17, RZ, RZ, R8 ;  /* 0x000000ffff117224 */ /* 0x000fe400078e0008 */
[----:B-1----:R-:W-:-:S02]  /*1190*/  IMAD.MOV R8, RZ, RZ, -R3 ;  /* 0x000000ffff087224 */ /* 0x002fc400078e0a03 */
[----:B------:R-:W-:Y:S02]  /*11a0*/  IMAD.MOV.U32 R2, RZ, RZ, RZ ;  /* 0x000000ffff027224 */ /* 0x000fe400078e00ff */
[----:B------:R-:W-:-:S04]  /*11b0*/  IMAD R8, R8, R24, RZ ;  /* 0x0000001808087224 */ /* 0x000fc800078e02ff */
[----:B------:R-:W-:-:S05]  /*11c0*/  IMAD.HI.U32 R2, R3, R8, R2 ;  /* 0x0000000803027227 */ /* 0x000fca00078e0002 */
[----:B------:R0:W-:Y:S01]  /*11d0*/  STL [R1+0xa0], R2 ;  /* 0x0000a00201007387 */ /* 0x0001e20000100800 */
[----:B-----5:R-:W-:Y:S01]  /*11e0*/  IABS R6, R7 ;  /* 0x0000000700067213 */ /* 0x020fe20000000000 */
[----:B------:R-:W-:-:S04]  /*11f0*/  IMAD.HI.U32 R7, R25, R5, RZ ;  /* 0x0000000519077227 */ /* 0x000fc800078e00ff */
[----:B------:R-:W-:Y:S02]  /*1200*/  IMAD.MOV R7, RZ, RZ, -R7 ;  /* 0x000000ffff077224 */ /* 0x000fe400078e0a07 */
[----:B------:R-:W-:Y:S01]  /*1210*/  IMAD.HI.U32 R8, R25, R6, RZ ;  /* 0x0000000619087227 */ /* 0x000fe200078e00ff */
[----:B------:R-:W-:-:S03]  /*1220*/  IABS R4, R4 ;  /* 0x0000000400047213 */ /* 0x000fc60000000000 */
[----:B0-----:R-:W-:Y:S02]  /*1230*/  IMAD R2, R29, R7, R5 ;  /* 0x000000071d027224 */ /* 0x001fe400078e0205 */
[----:B------:R-:W-:Y:S02]  /*1240*/  IMAD.MOV R8, RZ, RZ, -R8 ;  /* 0x000000ffff087224 */ /* 0x000fe400078e0a08 */
[----:B------:R-:W-:Y:S01]  /*1250*/  IMAD.HI.U32 R7, R25, R4, RZ ;  /* 0x0000000419077227 */ /* 0x000fe200078e00ff */
[----:B------:R0:W-:Y:S01]  /*1260*/  STL [R1+0x8c], R2 ;  /* 0x00008c0201007387 */ /* 0x0001e20000100800 */
[----:B------:R-:W-:Y:S02]  /*1270*/  IABS R5, R26 ;  /* 0x0000001a00057213 */ /* 0x000fe40000000000 */
[----:B------:R-:W-:Y:S02]  /*1280*/  IMAD.MOV R7, RZ, RZ, -R7 ;  /* 0x000000ffff077224 */ /* 0x000fe400078e0a07 */
[----:B------:R-:W-:-:S02]  /*1290*/  IMAD R6, R29, R8, R6 ;  /* 0x000000081d067224 */ /* 0x000fc400078e0206 */
[----:B------:R-:W-:Y:S01]  /*12a0*/  IMAD R4, R29, R7, R4 ;  /* 0x000000071d047224 */ /* 0x000fe200078e0204 */
[----:B0-----:R-:W-:Y:S02]  /*12b0*/  IABS R2, R27 ;  /* 0x0000001b00027213 */ /* 0x001fe40000000000 */
[----:B------:R0:W-:Y:S01]  /*12c0*/  STL [R1+0x88], R6 ;  /* 0x0000880601007387 */ /* 0x0001e20000100800 */
[----:B------:R-:W-:-:S03]  /*12d0*/  IABS R7, R20 ;  /* 0x0000001400077213 */ /* 0x000fc60000000000 */
[----:B------:R1:W-:Y:S01]  /*12e0*/  STL [R1+0x84], R4 ;  /* 0x0000840401007387 */ /* 0x0003e20000100800 */
[----:B0-----:R-:W-:Y:S01]  /*12f0*/  IMAD.HI.U32 R6, R25, R5, RZ ;  /* 0x0000000519067227 */ /* 0x001fe200078e00ff */
[----:B-1----:R-:W-:-:S03]  /*1300*/  IABS R4, R21 ;  /* 0x0000001500047213 */ /* 0x002fc60000000000 */
[----:B------:R-:W-:Y:S02]  /*1310*/  IMAD.MOV R6, RZ, RZ, -R6 ;  /* 0x000000ffff067224 */ /* 0x000fe400078e0a06 */
[----:B------:R-:W-:-:S04]  /*1320*/  IMAD.HI.U32 R8, R25, R7, RZ ;  /* 0x0000000719087227 */ /* 0x000fc800078e00ff */
[----:B------:R-:W-:Y:S02]  /*1330*/  IMAD R5, R29, R6, R5 ;  /* 0x000000061d057224 */ /* 0x000fe400078e0205 */
[----:B------:R-:W-:-:S04]  /*1340*/  IMAD.HI.U32 R6, R25, R4, RZ ;  /* 0x0000000419067227 */ /* 0x000fc800078e00ff */
[----:B------:R-:W-:Y:S02]  /*1350*/  IMAD.MOV R8, RZ, RZ, -R8 ;  /* 0x000000ffff087224 */ /* 0x000fe400078e0a08 */
[----:B------:R-:W-:Y:S02]  /*1360*/  IMAD.MOV R6, RZ, RZ, -R6 ;  /* 0x000000ffff067224 */ /* 0x000fe400078e0a06 */
[C---:B------:R-:W-:Y:S02]  /*1370*/  IMAD R7, R29.reuse, R8, R7 ;  /* 0x000000081d077224 */ /* 0x040fe400078e0207 */
[----:B------:R-:W-:Y:S01]  /*1380*/  IMAD R4, R29, R6, R4 ;  /* 0x000000061d047224 */ /* 0x000fe200078e0204 */
[----:B---3--:R-:W-:-:S05]  /*1390*/  IABS R0, R0 ;  /* 0x0000000000007213 */ /* 0x008fca0000000000 */
[----:B------:R-:W-:-:S04]  /*13a0*/  IMAD.HI.U32 R3, R25, R0, RZ ;  /* 0x0000000019037227 */ /* 0x000fc800078e00ff */
[----:B------:R-:W-:-:S04]  /*13b0*/  IMAD.MOV R3, RZ, RZ, -R3 ;  /* 0x000000ffff037224 */ /* 0x000fc800078e0a03 */
[----:B------:R-:W-:Y:S02]  /*13c0*/  IMAD R0, R29, R3, R0 ;  /* 0x000000031d007224 */ /* 0x000fe400078e0200 */
[----:B------:R-:W-:-:S03]  /*13d0*/  IMAD.HI.U32 R3, R25, R2, RZ ;  /* 0x0000000219037227 */ /* 0x000fc600078e00ff */
[----:B------:R0:W-:Y:S01]  /*13e0*/  STL [R1+0x80], R0 ;  /* 0x0000800001007387 */ /* 0x0001e20000100800 */
[----:B------:R-:W-:-:S04]  /*13f0*/  IMAD.MOV R3, RZ, RZ, -R3 ;  /* 0x000000ffff037224 */ /* 0x000fc800078e0a03 */
[----:B------:R-:W-:Y:S01]  /*1400*/  IMAD R2, R29, R3, R2 ;  /* 0x000000031d027224 */ /* 0x000fe200078e0202 */
[----:B0-----:R-:W-:Y:S01]  /*1410*/  IABS R0, R22 ;  /* 0x0000001600007213 */ /* 0x001fe20000000000 */
[----:B------:R0:W-:Y:S04]  /*1420*/  STL [R1+0x7c], R5 ;  /* 0x00007c0501007387 */ /* 0x0001e80000100800 */
[----:B------:R-:W-:Y:S01]  /*1430*/  IMAD.HI.U32 R3, R25, R0, RZ ;  /* 0x0000000019037227 */ /* 0x000fe200078e00ff */
[----:B------:R1:W-:Y:S03]  /*1440*/  STL [R1+0x78], R2 ;  /* 0x0000780201007387 */ /* 0x0003e60000100800 */
[----:B------:R-:W-:Y:S01]  /*1450*/  IMAD.MOV R3, RZ, RZ, -R3 ;  /* 0x000000ffff037224 */ /* 0x000fe200078e0a03 */
[----:B0-----:R-:W-:-:S03]  /*1460*/  IABS R5, R23 ;  /* 0x0000001700057213 */ /* 0x001fc60000000000 */
[----:B------:R-:W-:Y:S01]  /*1470*/  IMAD R0, R29, R3, R0 ;  /* 0x000000031d007224 */ /* 0x000fe200078e0200 */
[----:B-1----:R-:W-:Y:S01]  /*1480*/  IABS R2, R16 ;  /* 0x0000001000027213 */ /* 0x002fe20000000000 */
[C---:B------:R-:W-:Y:S01]  /*1490*/  IMAD.HI.U32 R6, R25.reuse, R5, RZ ;  /* 0x0000000519067227 */ /* 0x040fe200078e00ff */
[----:B------:R0:W-:Y:S03]  /*14a0*/  STL [R1+0x74], R7 ;  /* 0x0000740701007387 */ /* 0x0001e60000100800 */
[----:B------:R-:W-:Y:S01]  /*14b0*/  IMAD.HI.U32 R3, R25, R2, RZ ;  /* 0x0000000219037227 */ /* 0x000fe200078e00ff */
[----:B------:R1:W-:Y:S03]  /*14c0*/  STL [R1+0x70], R4 ;  /* 0x0000700401007387 */ /* 0x0003e60000100800 */
[----:B------:R-:W-:Y:S01]  /*14d0*/  IMAD.MOV R6, RZ, RZ, -R6 ;  /* 0x000000ffff067224 */ /* 0x000fe200078e0a06 */
[----:B------:R2:W-:Y:S01]  /*14e0*/  STL [R1+0x6c], R0 ;  /* 0x00006c0001007387 */ /* 0x0005e20000100800 */
[----:B0-----:R-:W-:Y:S01]  /*14f0*/  IABS R7, R17 ;  /* 0x0000001100077213 */ /* 0x001fe20000000000 */
[----:B------:R-:W-:Y:S01]  /*1500*/  IMAD.MOV R3, RZ, RZ, -R3 ;  /* 0x000000ffff037224 */ /* 0x000fe200078e0a03 */
[----:B-1----:R-:W-:-:S03]  /*1510*/  IABS R4, R18 ;  /* 0x0000001200047213 */ /* 0x002fc60000000000 */
[----:B------:R-:W-:Y:S01]  /*1520*/  IMAD.HI.U32 R8, R25, R7, RZ ;  /* 0x0000000719087227 */ /* 0x000fe200078e00ff */
[----:B--2---:R-:W-:-:S03]  /*1530*/  IABS R0, R19 ;  /* 0x0000001300007213 */ /* 0x004fc60000000000 */
[C---:B------:R-:W-:Y:S02]  /*1540*/  IMAD R5, R29.reuse, R6, R5 ;  /* 0x000000061d057224 */ /* 0x040fe400078e0205 */
[----:B------:R-:W-:Y:S02]  /*1550*/  IMAD R2, R29, R3, R2 ;  /* 0x000000031d027224 */ /* 0x000fe400078e0202 */
[----:B------:R-:W-:-:S04]  /*1560*/  IMAD.HI.U32 R6, R25, R4, RZ ;  /* 0x0000000419067227 */ /* 0x000fc800078e00ff */
[----:B------:R-:W-:-:S04]  /*1570*/  IMAD.HI.U32 R3, R25, R0, RZ ;  /* 0x0000000019037227 */ /* 0x000fc800078e00ff */
[----:B------:R-:W-:Y:S02]  /*1580*/  IMAD.MOV R8, RZ, RZ, -R8 ;  /* 0x000000ffff087224 */ /* 0x000fe400078e0a08 */
[----:B------:R-:W-:Y:S02]  /*1590*/  IMAD.MOV R6, RZ, RZ, -R6 ;  /* 0x000000ffff067224 */ /* 0x000fe400078e0a06 */
[----:B------:R-:W-:Y:S02]  /*15a0*/  IMAD.MOV R3, RZ, RZ, -R3 ;  /* 0x000000ffff037224 */ /* 0x000fe400078e0a03 */
[C---:B------:R-:W-:Y:S01]  /*15b0*/  IMAD R7, R29.reuse, R8, R7 ;  /* 0x000000081d077224 */ /* 0x040fe200078e0207 */
[----:B------:R-:W-:Y:S01]  /*15c0*/  STL [R1+0x68], R5 ;  /* 0x0000680501007387 */ /* 0x000fe20000100800 */
[C---:B------:R-:W-:Y:S02]  /*15d0*/  IMAD R4, R29.reuse, R6, R4 ;  /* 0x000000061d047224 */ /* 0x040fe400078e0204 */
[----:B------:R-:W-:Y:S01]  /*15e0*/  IMAD R0, R29, R3, R0 ;  /* 0x000000031d007224 */ /* 0x000fe200078e0200 */
[----:B------:R0:W-:Y:S04]  /*15f0*/  STL [R1+0x64], R2 ;  /* 0x0000640201007387 */ /* 0x0001e80000100800 */
[----:B------:R1:W-:Y:S01]  /*1600*/  STL [R1+0x60], R7 ;  /* 0x0000600701007387 */ /* 0x0003e20000100800 */
[----:B0-----:R-:W-:-:S03]  /*1610*/  IABS R2, R13 ;  /* 0x0000000d00027213 */ /* 0x001fc60000000000 */
[----:B------:R-:W2:Y:S01]  /*1620*/  LDL R13, [R1+0xa08] ;  /* 0x000a0800010d7983 */ /* 0x000ea20000100800 */
[----:B-1----:R-:W-:-:S03]  /*1630*/  IABS R7, R15 ;  /* 0x0000000f00077213 */ /* 0x002fc60000000000 */
[----:B------:R0:W-:Y:S04]  /*1640*/  STL [R1+0x5c], R4 ;  /* 0x00005c0401007387 */ /* 0x0001e80000100800 */
[----:B------:R1:W-:Y:S04]  /*1650*/  STL [R1+0x58], R0 ;  /* 0x0000580001007387 */ /* 0x0003e80000100800 */
[----:B------:R-:W3:Y:S01]  /*1660*/  LDL R15, [R1+0xa0c] ;  /* 0x000a0c00010f7983 */ /* 0x000ee20000100800 */
[----:B------:R-:W-:-:S05]  /*1670*/  IABS R5, R12 ;  /* 0x0000000c00057213 */ /* 0x000fca0000000000 */
[C---:B------:R-:W-:Y:S01]  /*1680*/  IMAD.HI.U32 R6, R25.reuse, R5, RZ ;  /* 0x0000000519067227 */ /* 0x040fe200078e00ff */
[----:B0-----:R-:W-:Y:S02]  /*1690*/  IABS R4, R10 ;  /* 0x0000000a00047213 */ /* 0x001fe40000000000 */
[----:B------:R-:W4:Y:S01]  /*16a0*/  LDL R10, [R1+0xa00] ;  /* 0x000a0000010a7983 */ /* 0x000f220000100800 */
[----:B------:R-:W-:Y:S02]  /*16b0*/  IMAD.MOV R6, RZ, RZ, -R6 ;  /* 0x000000ffff067224 */ /* 0x000fe400078e0a06 */
[----:B------:R-:W-:-:S04]  /*16c0*/  IMAD.HI.U32 R3, R25, R2, RZ ;  /* 0x0000000219037227 */ /* 0x000fc800078e00ff */
[----:B------:R-:W-:Y:S01]  /*16d0*/  IMAD R5, R29, R6, R5 ;  /* 0x000000061d057224 */ /* 0x000fe200078e0205 */
[----:B-1----:R-:W-:Y:S01]  /*16e0*/  IABS R0, R9 ;  /* 0x0000000900007213 */ /* 0x002fe20000000000 */
[----:B------:R-:W-:Y:S02]  /*16f0*/  IMAD.MOV R3, RZ, RZ, -R3 ;  /* 0x000000ffff037224 */ /* 0x000fe400078e0a03 */
[----:B------:R-:W-:Y:S01]  /*1700*/  IMAD.HI.U32 R8, R25, R7, RZ ;  /* 0x0000000719087227 */ /* 0x000fe200078e00ff */
[----:B------:R0:W-:Y:S04]  /*1710*/  STL [R1+0x54], R5 ;  /* 0x0000540501007387 */ /* 0x0001e80000100800 */
[----:B------:R-:W5:Y:S01]  /*1720*/  LDL R9, [R1+0xa04] ;  /* 0x000a040001097983 */ /* 0x000f620000100800 */
[----:B------:R-:W-:-:S02]  /*1730*/  IMAD R2, R29, R3, R2 ;  /* 0x000000031d027224 */ /* 0x000fc400078e0202 */
[----:B------:R-:W-:-:S03]  /*1740*/  IMAD.MOV R8, RZ, RZ, -R8 ;  /* 0x000000ffff087224 */ /* 0x000fc600078e0a08 */
[----:B------:R1:W-:Y:S01]  /*1750*/  STL [R1+0x50], R2 ;  /* 0x0000500201007387 */ /* 0x0003e20000100800 */
[----:B------:R-:W-:Y:S01]  /*1760*/  IMAD R7, R29, R8, R7 ;  /* 0x000000081d077224 */ /* 0x000fe200078e0207 */
[----:B0-----:R-:W-:Y:S02]  /*1770*/  IABS R5, R11 ;  /* 0x0000000b00057213 */ /* 0x001fe40000000000 */
[----:B------:R-:W5:Y:S01]  /*1780*/  LDL R11, [R1+0x9f8] ;  /* 0x0009f800010b7983 */ /* 0x000f620000100800 */
[----:B------:R-:W-:-:S03]  /*1790*/  IABS R3, R14 ;  /* 0x0000000e00037213 */ /* 0x000fc60000000000 */
[----:B------:R0:W-:Y:S04]  /*17a0*/  STL [R1+0x4c], R7 ;  /* 0x00004c0701007387 */ /* 0x0001e80000100800 */
[----:B------:R-:W5:Y:S01]  /*17b0*/  LDL R14, [R1+0x9fc] ;  /* 0x0009fc00010e7983 */ /* 0x000f620000100800 */
[----:B------:R-:W-:-:S04]  /*17c0*/  IMAD.HI.U32 R6, R25, R4, RZ ;  /* 0x0000000419067227 */ /* 0x000fc800078e00ff */
[----:B-1----:R-:W-:-:S04]  /*17d0*/  IMAD.HI.U32 R2, R25, R0, RZ ;  /* 0x0000000019027227 */ /* 0x002fc800078e00ff */
[----:B------:R-:W-:Y:S02]  /*17e0*/  IMAD.MOV R6, RZ, RZ, -R6 ;  /* 0x000000ffff067224 */ /* 0x000fe400078e0a06 */
[----:B------:R-:W-:Y:S02]  /*17f0*/  IMAD.MOV R2, RZ, RZ, -R2 ;  /* 0x000000ffff027224 */ /* 0x000fe400078e0a02 */
[C---:B------:R-:W-:Y:S02]  /*1800*/  IMAD R4, R29.reuse, R6, R4 ;  /* 0x000000061d047224 */ /* 0x040fe400078e0204 */
[----:B------:R-:W-:-:S03]  /*1810*/  IMAD R0, R29, R2, R0 ;  /* 0x000000021d007224 */ /* 0x000fc600078e0200 */
[----:B------:R3:W-:Y:S04]  /*1820*/  STL [R1+0x48], R4 ;  /* 0x0000480401007387 */ /* 0x0007e80000100800 */
[----:B------:R4:W-:Y:S01]  /*1830*/  STL [R1+0x44], R0 ;  /* 0x0000440001007387 */ /* 0x0009e20000100800 */
[----:B0-----:R-:W-:-:S03]  /*1840*/  IMAD.HI.U32 R7, R25, R5, RZ ;  /* 0x0000000519077227 */ /* 0x001fc600078e00ff */
[----:B------:R-:W5:Y:S01]  /*1850*/  LDL R19, [R1+0x9f0] ;  /* 0x0009f00001137983 */ /* 0x000f620000100800 */
[----:B---3--:R-:W-:-:S03]  /*1860*/  IABS R4, R15 ;  /* 0x0000000f00047213 */ /* 0x008fc60000000000 */
[----:B------:R-:W3:Y:S01]  /*1870*/  LDL R15, [R1+0x9f4] ;  /* 0x0009f400010f7983 */ /* 0x000ee20000100800 */
[----:B------:R-:W-:-:S04]  /*1880*/  IMAD.HI.U32 R6, R25, R3, RZ ;  /* 0x0000000319067227 */ /* 0x000fc800078e00ff */
[----:B------:R-:W-:Y:S02]  /*1890*/  IMAD.MOV R7, RZ, RZ, -R7 ;  /* 0x000000ffff077224 */ /* 0x000fe400078e0a07 */
[----:B------:R-:W-:Y:S01]  /*18a0*/  IMAD.MOV R6, RZ, RZ, -R6 ;  /* 0x000000ffff067224 */ /* 0x000fe200078e0a06 */
[----:B--2---:R-:W-:Y:S01]  /*18b0*/  IABS R2, R13 ;  /* 0x0000000d00027213 */ /* 0x004fe20000000000 */
[C---:B------:R-:W-:Y:S01]  /*18c0*/  IMAD R7, R29.reuse, R7, R5 ;  /* 0x000000071d077224 */ /* 0x040fe200078e0205 */
[----:B----4-:R-:W-:Y:S01]  /*18d0*/  IABS R0, R10 ;  /* 0x0000000a00007213 */ /* 0x010fe20000000000 */
[----:B------:R-:W-:Y:S02]  /*18e0*/  IMAD R3, R29, R6, R3 ;  /* 0x000000061d037224 */ /* 0x000fe400078e0203 */
[----:B------:R-:W-:Y:S01]  /*18f0*/  IMAD.HI.U32 R5, R25, R2, RZ ;  /* 0x0000000219057227 */ /* 0x000fe200078e00ff */
[----:B------:R0:W-:Y:S04]  /*1900*/  STL [R1+0x40], R7 ;  /* 0x0000400701007387 */ /* 0x0001e80000100800 */
[----:B------:R-:W2:Y:S01]  /*1910*/  LDL R10, [R1+0x9e4] ;  /* 0x0009e400010a7983 */ /* 0x000ea20000100800 */
[----:B------:R-:W-:-:S03]  /*1920*/  IMAD.MOV R5, RZ, RZ, -R5 ;  /* 0x000000ffff057224 */ /* 0x000fc600078e0a05 */
[----:B------:R1:W-:Y:S01]  /*1930*/  STL [R1+0x3c], R3 ;  /* 0x00003c0301007387 */ /* 0x0003e20000100800 */
[C---:B0-----:R-:W-:Y:S01]  /*1940*/  IMAD.HI.U32 R7, R25.reuse, R4, RZ ;  /* 0x0000000419077227 */ /* 0x041fe200078e00ff */
[----:B-----5:R-:W-:Y:S02]  /*1950*/  IABS R6, R9 ;  /* 0x0000000900067213 */ /* 0x020fe40000000000 */
[----:B------:R-:W4:Y:S01]  /*1960*/  LDL R12, [R1+0x9e8] ;  /* 0x0009e800010c7983 */ /* 0x000f220000100800 */
[----:B------:R-:W-:Y:S02]  /*1970*/  IMAD.MOV R9, RZ, RZ, -R7 ;  /* 0x000000ffff097224 */ /* 0x000fe400078e0a07 */
[----:B-1----:R-:W-:-:S04]  /*1980*/  IMAD.HI.U32 R3, R25, R0, RZ ;  /* 0x0000000019037227 */ /* 0x002fc800078e00ff */
[----:B------:R-:W-:Y:S02]  /*1990*/  IMAD.MOV R7, RZ, RZ, -R3 ;  /* 0x000000ffff077224 */ /* 0x000fe400078e0a03 */
[C---:B------:R-:W-:Y:S02]  /*19a0*/  IMAD R5, R29.reuse, R5, R2 ;  /* 0x000000051d057224 */ /* 0x040fe400078e0202 */
[C---:B------:R-:W-:Y:S02]  /*19b0*/  IMAD R4, R29.reuse, R9, R4 ;  /* 0x000000091d047224 */ /* 0x040fe400078e0204 */
[----:B------:R-:W-:Y:S01]  /*19c0*/  IMAD R0, R29, R7, R0 ;  /* 0x000000071d007224 */ /* 0x000fe200078e0200 */
[----:B------:R-:W-:Y:S01]  /*19d0*/  IABS R8, R11 ;  /* 0x0000000b00087213 */ /* 0x000fe20000000000 */
[----:B------:R-:W-:Y:S04]  /*19e0*/  STL [R1+0x38], R5 ;  /* 0x0000380501007387 */ /* 0x000fe80000100800 */
[----:B------:R-:W5:Y:S04]  /*19f0*/  LDL R11, [R1+0x9d8] ;  /* 0x0009d800010b7983 */ /* 0x000f680000100800 */
[----:B------:R-:W-:Y:S04]  /*1a00*/  STL [R1+0x34], R4 ;  /* 0x0000340401007387 */ /* 0x000fe80000100800 */
[----:B------:R0:W-:Y:S04]  /*1a10*/  STL [R1+0x30], R0 ;  /* 0x0000300001007387 */ /* 0x0001e80000100800 */
[----:B------:R-:W5:Y:S01]  /*1a20*/  LDL R13, [R1+0x9dc] ;  /* 0x0009dc00010d7983 */ /* 0x000f620000100800 */
[----:B------:R-:W-:Y:S01]  /*1a30*/  IMAD.MOV.U32 R3, RZ, RZ, R6 ;  /* 0x000000ffff037224 */ /* 0x000fe200078e0006 */
[----:B0-----:R-:W-:-:S02]  /*1a40*/  IABS R0, R14 ;  /* 0x0000000e00007213 */ /* 0x001fc40000000000 */
[----:B------:R-:W5:Y:S01]  /*1a50*/  LDL R14, [R1+0x9d4] ;  /* 0x0009d400010e7983 */ /* 0x000f620000100800 */
[----:B------:R-:W-:-:S04]  /*1a60*/  IMAD.HI.U32 R4, R25, R3, RZ ;  /* 0x0000000319047227 */ /* 0x000fc800078e00ff */
[----:B------:R-:W-:Y:S02]  /*1a70*/  IMAD.MOV.U32 R2, RZ, RZ, R8 ;  /* 0x000000ffff027224 */ /* 0x000fe400078e0008 */
[----:B------:R-:W-:-:S04]  /*1a80*/  IMAD.MOV R8, RZ, RZ, -R4 ;  /* 0x000000ffff087224 */ /* 0x000fc800078e0a04 */
[----:B------:R-:W-:-:S05]  /*1a90*/  IMAD R3, R29, R8, R3 ;  /* 0x000000081d037224 */ /* 0x000fca00078e0203 */
[----:B------:R0:W-:Y:S01]  /*1aa0*/  STL [R1+0x2c], R3 ;  /* 0x00002c0301007387 */ /* 0x0001e20000100800 */
[----:B---3--:R-:W-:-:S03]  /*1ab0*/  IABS R7, R15 ;  /* 0x0000000f00077213 */ /* 0x008fc60000000000 */
[----:B------:R-:W3:Y:S01]  /*1ac0*/  LDL R15, [R1+0x9d0] ;  /* 0x0009d000010f7983 */ /* 0x000ee20000100800 */
[----:B------:R-:W-:Y:S01]  /*1ad0*/  IMAD.HI.U32 R6, R25, R2, RZ ;  /* 0x0000000219067227 */ /* 0x000fe200078e00ff */
[----:B------:R-:W-:-:S03]  /*1ae0*/  IABS R5, R19 ;  /* 0x0000001300057213 */ /* 0x000fc60000000000 */
[----:B------:R-:W-:Y:S02]  /*1af0*/  IMAD.MOV R6, RZ, RZ, -R6 ;  /* 0x000000ffff067224 */ /* 0x000fe400078e0a06 */
[----:B------:R-:W-:Y:S02]  /*1b00*/  IMAD.MOV.U32 R4, RZ, RZ, R5 ;  /* 0x000000ffff047224 */ /* 0x000fe400078e0005 */
[----:B------:R-:W-:Y:S02]  /*1b10*/  IMAD R2, R29, R6, R2 ;  /* 0x000000061d027224 */ /* 0x000fe400078e0202 */
[----:B------:R-:W-:Y:S02]  /*1b20*/  IMAD.MOV.U32 R5, RZ, RZ, R7 ;  /* 0x000000ffff057224 */ /* 0x000fe400078e0007 */
[C---:B------:R-:W-:Y:S01]  /*1b30*/  IMAD.HI.U32 R7, R25.reuse, R0, RZ ;  /* 0x0000000019077227 */ /* 0x040fe200078e00ff */
[----:B------:R1:W-:Y:S03]  /*1b40*/  STL [R1+0x28], R2 ;  /* 0x0000280201007387 */ /* 0x0003e60000100800 */
[----:B0-----:R-:W-:Y:S01]  /*1b50*/  IMAD.HI.U32 R3, R25, R4, RZ ;  /* 0x0000000419037227 */ /* 0x001fe200078e00ff */
[----:B--2---:R-:W-:-:S02]  /*1b60*/  IABS R6, R10 ;  /* 0x0000000a00067213 */ /* 0x004fc40000000000 */
[----:B------:R-:W2:Y:S01]  /*1b70*/  LDL R10, [R1+0x9cc] ;  /* 0x0009cc00010a7983 */ /* 0x000ea20000100800 */
[----:B------:R-:W-:Y:S02]  /*1b80*/  IMAD.MOV R7, RZ, RZ, -R7 ;  /* 0x000000ffff077224 */ /* 0x000fe400078e0a07 */
[----:B-1----:R-:W-:Y:S01]  /*1b90*/  IMAD.HI.U32 R2, R25, R5, RZ ;  /* 0x0000000519027227 */ /* 0x002fe200078e00ff */
[----:B----4-:R-:W-:-:S03]  /*1ba0*/  IABS R8, R12 ;  /* 0x0000000c00087213 */ /* 0x010fc60000000000 */
[----:B------:R-:W-:Y:S02]  /*1bb0*/  IMAD.MOV R9, RZ, RZ, -R3 ;  /* 0x000000ffff097224 */ /* 0x000fe400078e0a03 */
[----:B------:R-:W-:Y:S02]  /*1bc0*/  IMAD.MOV R2, RZ, RZ, -R2 ;  /* 0x000000ffff027224 */ /* 0x000fe400078e0a02 */
[C---:B------:R-:W-:Y:S02]  /*1bd0*/  IMAD R7, R29.reuse, R7, R0 ;  /* 0x000000071d077224 */ /* 0x040fe400078e0200 */
[----:B------:R-:W-:Y:S02]  /*1be0*/  IMAD.MOV.U32 R3, RZ, RZ, R8 ;  /* 0x000000ffff037224 */ /* 0x000fe400078e0008 */
[C---:B------:R-:W-:Y:S02]  /*1bf0*/  IMAD R0, R29.reuse, R9, R4 ;  /* 0x000000091d007224 */ /* 0x040fe400078e0204 */
[----:B------:R-:W-:-:S02]  /*1c00*/  IMAD R4, R29, R2, R5 ;  /* 0x000000021d047224 */ /* 0x000fc400078e0205 */
[C---:B------:R-:W-:Y:S01]  /*1c10*/  IMAD.HI.U32 R2, R25.reuse, R6, RZ ;  /* 0x0000000619027227 */ /* 0x040fe200078e00ff */
[----:B------:R-:W-:Y:S03]  /*1c20*/  STL [R1+0x24], R7 ;  /* 0x0000240701007387 */ /* 0x000fe60000100800 */
[----:B------:R-:W-:Y:S01]  /*1c30*/  IMAD.HI.U32 R5, R25, R3, RZ ;  /* 0x0000000319057227 */ /* 0x000fe200078e00ff */
[----:B------:R5:W-:Y:S03]  /*1c40*/  STL [R1+0x20], R0 ;  /* 0x0000200001007387 */ /* 0x000be60000100800 */
[----:B------:R-:W-:Y:S01]  /*1c50*/  IMAD.MOV R8, RZ, RZ, -R2 ;  /* 0x000000ffff087224 */ /* 0x000fe200078e0a02 */
[----:B------:R0:W-:Y:S01]  /*1c60*/  STL [R1+0x1c], R4 ;  /* 0x00001c0401007387 */ /* 0x0001e20000100800 */
[----:B------:R-:W-:-:S02]  /*1c70*/  IMAD.MOV R5, RZ, RZ, -R5 ;  /* 0x000000ffff057224 */ /* 0x000fc400078e0a05 */
[----:B------:R-:W-:Y:S01]  /*1c80*/  IMAD R6, R29, R8, R6 ;  /* 0x000000081d067224 */ /* 0x000fe200078e0206 */
[----:B------:R-:W4:Y:S01]  /*1c90*/  LDL R12, [R1+0x9c0] ;  /* 0x0009c000010c7983 */ /* 0x000f220000100800 */
[----:B-----5:R-:W-:-:S03]  /*1ca0*/  IABS R0, R11 ;  /* 0x0000000b00007213 */ /* 0x020fc60000000000 */
[----:B------:R-:W5:Y:S01]  /*1cb0*/  LDL R11, [R1+0x9c4] ;  /* 0x0009c400010b7983 */ /* 0x000f620000100800 */
[----:B0-----:R-:W-:Y:S01]  /*1cc0*/  IABS R4, R13 ;  /* 0x0000000d00047213 */ /* 0x001fe20000000000 */
[----:B------:R-:W-:Y:S01]  /*1cd0*/  IMAD R3, R29, R5, R3 ;  /* 0x000000051d037224 */ /* 0x000fe200078e0203 */
[----:B------:R-:W-:-:S03]  /*1ce0*/  IABS R7, R14 ;  /* 0x0000000e00077213 */ /* 0x000fc60000000000 */
[----:B------:R-:W-:Y:S01]  /*1cf0*/  IMAD.MOV.U32 R2, RZ, RZ, R4 ;  /* 0x000000ffff027224 */ /* 0x000fe200078e0004 */
[----:B------:R0:W-:Y:S01]  /*1d00*/  STL [R1+0x18], R6 ;  /* 0x0000180601007387 */ /* 0x0001e20000100800 */
[----:B------:R-:W-:-:S03]  /*1d10*/  IMAD.MOV.U32 R4, RZ, RZ, R7 ;  /* 0x000000ffff047224 */ /* 0x000fc600078e0007 */
[----:B------:R-:W5:Y:S01]  /*1d20*/  LDL R13, [R1+0x9bc] ;  /* 0x0009bc00010d7983 */ /* 0x000f620000100800 */
[----:B------:R-:W-:-:S03]  /*1d30*/  IMAD.HI.U32 R7, R25, R0, RZ ;  /* 0x0000000019077227 */ /* 0x000fc600078e00ff */
[----:B------:R-:W5:Y:S01]  /*1d40*/  LDL R14, [R1+0x9b8] ;  /* 0x0009b800010e7983 */ /* 0x000f620000100800 */
[----:B0-----:R-:W-:-:S03]  /*1d50*/  IMAD.HI.U32 R6, R25, R2, RZ ;  /* 0x0000000219067227 */ /* 0x001fc600078e00ff */
[----:B------:R0:W-:Y:S01]  /*1d60*/  STL [R1+0x14], R3 ;  /* 0x0000140301007387 */ /* 0x0001e20000100800 */
[----:B------:R-:W-:Y:S02]  /*1d70*/  IMAD.MOV R7, RZ, RZ, -R7 ;  /* 0x000000ffff077224 */ /* 0x000fe400078e0a07 */
[----:B------:R-:W-:Y:S02]  /*1d80*/  IMAD.MOV R9, RZ, RZ, -R6 ;  /* 0x000000ffff097224 */ /* 0x000fe400078e0a06 */
[----:B0-----:R-:W-:-:S04]  /*1d90*/  IMAD.HI.U32 R3, R25, R4, RZ ;  /* 0x0000000419037227 */ /* 0x001fc800078e00ff */
[----:B------:R-:W-:Y:S02]  /*1da0*/  IMAD.MOV R6, RZ, RZ, -R3 ;  /* 0x000000ffff067224 */ /* 0x000fe400078e0a03 */
[C---:B------:R-:W-:Y:S02]  /*1db0*/  IMAD R0, R29.reuse, R7, R0 ;  /* 0x000000071d007224 */ /* 0x040fe400078e0200 */
[C---:B------:R-:W-:Y:S02]  /*1dc0*/  IMAD R7, R29.reuse, R9, R2 ;  /* 0x000000091d077224 */ /* 0x040fe400078e0202 */
[----:B------:R-:W-:Y:S01]  /*1dd0*/  IMAD R2, R29, R6, R4 ;  /* 0x000000061d027224 */ /* 0x000fe200078e0204 */
[----:B------:R0:W-:Y:S04]  /*1de0*/  STL [R1+0x10], R0 ;  /* 0x0000100001007387 */ /* 0x0001e80000100800 */
[----:B------:R1:W-:Y:S04]  /*1df0*/  STL [R1+0xc], R7 ;  /* 0x00000c0701007387 */ /* 0x0003e80000100800 */
[----:B------:R5:W-:Y:S01]  /*1e00*/  STL [R1+0x8], R2 ;  /* 0x0000080201007387 */ /* 0x000be20000100800 */
[----:B---3--:R-:W-:-:S03]  /*1e10*/  IABS R5, R15 ;  /* 0x0000000f00057213 */ /* 0x008fc60000000000 */
[----:B------:R-:W3:Y:S02]  /*1e20*/  LDL R15, [R1+0x9b4] ;  /* 0x0009b400010f7983 */ /* 0x000ee40000100800 */
[----:B0-----:R-:W-:-:S04]  /*1e30*/  IMAD.HI.U32 R0, R25, R5, RZ ;  /* 0x0000000519007227 */ /* 0x001fc800078e00ff */
[----:B-1----:R-:W-:Y:S01]  /*1e40*/  IMAD.MOV R7, RZ, RZ, -R0 ;  /* 0x000000ffff077224 */ /* 0x002fe200078e0a00 */
[----:B--2---:R-:W-:Y:S02]  /*1e50*/  IABS R8, R10 ;  /* 0x0000000a00087213 */ /* 0x004fe40000000000 */
[----:B------:R-:W2:Y:S03]  /*1e60*/  LDL R10, [R1+0x9b0] ;  /* 0x0009b000010a7983 */ /* 0x000ea60000100800 */
[----:B------:R-:W-:-:S04]  /*1e70*/  IMAD.MOV.U32 R3, RZ, RZ, R8 ;  /* 0x000000ffff037224 */ /* 0x000fc800078e0008 */
[----:B------:R-:W-:Y:S01]  /*1e80*/  IMAD.HI.U32 R4, R25, R3, RZ ;  /* 0x0000000319047227 */ /* 0x000fe200078e00ff */
[----:B------:R-:W-:-:S03]  /*1e90*/  IABS R28, R28 ;  /* 0x0000001c001c7213 */ /* 0x000fc60000000000 */
[----:B------:R-:W-:Y:S02]  /*1ea0*/  IMAD.MOV R4, RZ, RZ, -R4 ;  /* 0x000000ffff047224 */ /* 0x000fe400078e0a04 */
[C---:B------:R-:W-:Y:S02]  /*1eb0*/  IMAD R5, R29.reuse, R7, R5 ;  /* 0x000000071d057224 */ /* 0x040fe400078e0205 */
[----:B------:R-:W-:Y:S01]  /*1ec0*/  IMAD R3, R29, R4, R3 ;  /* 0x000000041d037224 */ /* 0x000fe200078e0203 */
[----:B----4-:R-:W-:Y:S02]  /*1ed0*/  IABS R6, R12 ;  /* 0x0000000c00067213 */ /* 0x010fe40000000000 */
[----:B-----5:R-:W-:Y:S02]  /*1ee0*/  IABS R2, R11 ;  /* 0x0000000b00027213 */ /* 0x020fe40000000000 */
[----:B------:R-:W4:Y:S03]  /*1ef0*/  LDL R11, [R1+0x9ac] ;  /* 0x0009ac00010b7983 */ /* 0x000f260000100800 */
[----:B------:R-:W-:-:S02]  /*1f00*/  IMAD.MOV.U32 R0, RZ, RZ, R2 ;  /* 0x000000ffff007224 */ /* 0x000fc400078e0002 */
[----:B------:R-:W-:Y:S01]  /*1f10*/  IMAD.MOV.U32 R2, RZ, RZ, R6 ;  /* 0x000000ffff027224 */ /* 0x000fe200078e0006 */
[----:B------:R0:W-:Y:S01]  /*1f20*/  STL [R1+0x4], R5 ;  /* 0x0000040501007387 */ /* 0x0001e20000100800 */
[----:B------:R-:W-:-:S04]  /*1f30*/  IMAD.HI.U32 R6, R25, R28, RZ ;  /* 0x0000001c19067227 */ /* 0x000fc800078e00ff */
[C---:B------:R-:W-:Y:S01]  /*1f40*/  IMAD.HI.U32 R4, R25.reuse, R2, RZ ;  /* 0x0000000219047227 */ /* 0x040fe200078e00ff */
[----:B------:R1:W-:Y:S03]  /*1f50*/  STL [R1], R3 ;  /* 0x0000000301007387 */ /* 0x0003e60000100800 */
[----:B0-----:R-:W-:Y:S01]  /*1f60*/  IMAD.HI.U32 R5, R25, R0, RZ ;  /* 0x0000000019057227 */ /* 0x001fe200078e00ff */
[----:B------:R-:W5:Y:S03]  /*1f70*/  LDL R12, [R1+0x9a8] ;  /* 0x0009a800010c7983 */ /* 0x000f660000100800 */
[----:B------:R-:W-:Y:S01]  /*1f80*/  IMAD.MOV R6, RZ, RZ, -R6 ;  /* 0x000000ffff067224 */ /* 0x000fe200078e0a06 */
[----:B-1----:R-:W-:Y:S01]  /*1f90*/  IABS R3, R13 ;  /* 0x0000000d00037213 */ /* 0x002fe20000000000 */
[----:B------:R-:W-:Y:S01]  /*1fa0*/  IMAD.MOV R8, RZ, RZ, -R5 ;  /* 0x000000ffff087224 */ /* 0x000fe200078e0a05 */
[----:B------:R-:W5:Y:S01]  /*1fb0*/  LDL R13, [R1+0x9a4] ;  /* 0x0009a400010d7983 */ /* 0x000f620000100800 */
[----:B------:R-:W-:-:S02]  /*1fc0*/  IMAD.MOV R5, RZ, RZ, -R4 ;  /* 0x000000ffff057224 */ /* 0x000fc400078e0a04 */
[C---:B------:R-:W-:Y:S02]  /*1fd0*/  IMAD R28, R29.reuse, R6, R28 ;  /* 0x000000061d1c7224 */ /* 0x040fe400078e021c */
[C---:B------:R-:W-:Y:S02]  /*1fe0*/  IMAD R0, R29.reuse, R8, R0 ;  /* 0x000000081d007224 */ /* 0x040fe400078e0200 */
[----:B------:R-:W-:Y:S01]  /*1ff0*/  IMAD R2, R29, R5, R2 ;  /* 0x000000051d027224 */ /* 0x000fe200078e0202 */
[----:B------:R-:W-:Y:S01]  /*2000*/  STL [R1+0xc1c], R28 ;  /* 0x000c1c1c01007387 */ /* 0x000fe20000100800 */
[----:B------:R-:W-:-:S03]  /*2010*/  IABS R7, R14 ;  /* 0x0000000e00077213 */ /* 0x000fc60000000000 */
[----:B------:R-:W-:Y:S04]  /*2020*/  STL [R1+0xc20], R0 ;  /* 0x000c200001007387 */ /* 0x000fe80000100800 */
[----:B------:R-:W-:Y:S04]  /*2030*/  STL [R1+0xbfc], R2 ;  /* 0x000bfc0201007387 */ /* 0x000fe80000100800 */
[----:B------:R-:W5:Y:S04]  /*2040*/  LDL R14, [R1+0x99c] ;  /* 0x00099c00010e7983 */ /* 0x000f680000100800 */
[----:B------:R-:W5:Y:S01]  /*2050*/  LDL R19, [R1+0x9a0] ;  /* 0x0009a00001137983 */ /* 0x000f620000100800 */
[----:B---3--:R-:W-:-:S03]  /*2060*/  IABS R5, R15 ;  /* 0x0000000f00057213 */ /* 0x008fc60000000000 */
[----:B------:R-:W3:Y:S01]  /*2070*/  LDL R15, [R1+0x998] ;  /* 0x00099800010f7983 */ /* 0x000ee20000100800 */
[----:B------:R-:W-:Y:S02]  /*2080*/  IMAD.MOV.U32 R4, RZ, RZ, R7 ;  /* 0x000000ffff047224 */ /* 0x000fe400078e0007 */
[----:B------:R-:W-:-:S04]  /*2090*/  IMAD.HI.U32 R6, R25, R3, RZ ;  /* 0x0000000319067227 */ /* 0x000fc800078e00ff */
[----:B------:R-:W-:-:S04]  /*20a0*/  IMAD.HI.U32 R8, R25, R4, RZ ;  /* 0x0000000419087227 */ /* 0x000fc800078e00ff */
[----:B------:R-:W-:Y:S01]  /*20b0*/  IMAD.MOV R8, RZ, RZ, -R8 ;  /* 0x000000ffff087224 */ /* 0x000fe200078e0a08 */
[----:B--2---:R-:W-:Y:S01]  /*20c0*/  IABS R7, R10 ;  /* 0x0000000a00077213 */ /* 0x004fe20000000000 */
[----:B------:R-:W-:Y:S02]  /*20d0*/  IMAD.MOV R10, RZ, RZ, -R6 ;  /* 0x000000ffff0a7224 */ /* 0x000fe400078e0a06 */
[C---:B------:R-:W-:Y:S02]  /*20e0*/  IMAD R4, R29.reuse, R8, R4 ;  /* 0x000000081d047224 */ /* 0x040fe400078e0204 */
[----:B------:R-:W-:Y:S02]  /*20f0*/  IMAD R3, R29, R10, R3 ;  /* 0x0000000a1d037224 */ /* 0x000fe400078e0203 */
[----:B------:R-:W-:-:S03]  /*2100*/  IMAD.MOV.U32 R6, RZ, RZ, R7 ;  /* 0x000000ffff067224 */ /* 0x000fc600078e0007 */
[----:B------:R-:W-:Y:S01]  /*2110*/  STL [R1+0xbf8], R3 ;  /* 0x000bf80301007387 */ /* 0x000fe20000100800 */
[----:B------:R-:W-:-:S03]  /*2120*/  IMAD.HI.U32 R10, R25, R6, RZ ;  /* 0x00000006190a7227 */ /* 0x000fc600078e00ff */
[----:B------:R0:W-:Y:S04]  /*2130*/  STL [R1+0xbf4], R4 ;  /* 0x000bf40401007387 */ /* 0x0001e80000100800 */
[----:B------:R-:W2:Y:S04]  /*2140*/  LDL R17, [R1+0x994] ;  /* 0x0009940001117983 */ /* 0x000ea80000100800 */
[----:B------:R-:W2:Y:S01]  /*2150*/  LDL R18, [R1+0x990] ;  /* 0x0009900001127983 */ /* 0x000ea20000100800 */
[----:B----4-:R-:W-:Y:S01]  /*2160*/  IABS R9, R11 ;  /* 0x0000000b00097213 */ /* 0x010fe20000000000 */
[----:B------:R-:W-:-:S04]  /*2170*/  IMAD.HI.U32 R11, R25, R5, RZ ;  /* 0x00000005190b7227 */ /* 0x000fc800078e00ff */
[----:B------:R-:W-:Y:S02]  /*2180*/  IMAD.MOV.U32 R7, RZ, RZ, R9 ;  /* 0x000000ffff077224 */ /* 0x000fe400078e0009 */
[----:B------:R-:W-:Y:S02]  /*2190*/  IMAD.MOV R11, RZ, RZ, -R11 ;  /* 0x000000ffff0b7224 */ /* 0x000fe400078e0a0b */
[----:B------:R-:W-:Y:S01]  /*21a0*/  IMAD.HI.U32 R9, R25, R7, RZ ;  /* 0x0000000719097227 */ /* 0x000fe200078e00ff */
[----:B-----5:R-:W-:-:S03]  /*21b0*/  IABS R8, R12 ;  /* 0x0000000c00087213 */ /* 0x020fc60000000000 */
[C---:B------:R-:W-:Y:S01]  /*21c0*/  IMAD R5, R29.reuse, R11, R5 ;  /* 0x0000000b1d057224 */ /* 0x040fe200078e0205 */
[----:B------:R-:W-:Y:S01]  /*21d0*/  IABS R12, R13 ;  /* 0x0000000d000c7213 */ /* 0x000fe20000000000 */
[----:B------:R-:W-:Y:S02]  /*21e0*/  IMAD.MOV R13, RZ, RZ, -R10 ;  /* 0x000000ffff0d7224 */ /* 0x000fe400078e0a0a */
[----:B------:R-:W-:Y:S02]  /*21f0*/  IMAD.MOV R10, RZ, RZ, -R9 ;  /* 0x000000ffff0a7224 */ /* 0x000fe400078e0a09 */
[----:B------:R-:W-:Y:S02]  /*2200*/  IMAD.MOV.U32 R9, RZ, RZ, R12 ;  /* 0x000000ffff097224 */ /* 0x000fe400078e000c */
[C---:B------:R-:W-:Y:S02]  /*2210*/  IMAD R6, R29.reuse, R13, R6 ;  /* 0x0000000d1d067224 */ /* 0x040fe400078e0206 */
[----:B------:R-:W-:Y:S01]  /*2220*/  IMAD R7, R29, R10, R7 ;  /* 0x0000000a1d077224 */ /* 0x000fe200078e0207 */
[----:B------:R-:W-:Y:S01]  /*2230*/  STL [R1+0xbf0], R5 ;  /* 0x000bf00501007387 */ /* 0x000fe20000100800 */
[----:B------:R-:W-:-:S03]  /*2240*/  IMAD.HI.U32 R11, R25, R8, RZ ;  /* 0x00000008190b7227 */ /* 0x000fc600078e00ff */
[----:B------:R-:W-:Y:S01]  /*2250*/  STL [R1+0xbec], R6 ;  /* 0x000bec0601007387 */ /* 0x000fe20000100800 */
[----:B------:R-:W-:-:S03]  /*2260*/  IMAD.HI.U32 R13, R25, R9, RZ ;  /* 0x00000009190d7227 */ /* 0x000fc600078e00ff */
[----:B------:R-:W-:Y:S01]  /*2270*/  STL [R1+0xc00], R7 ;  /* 0x000c000701007387 */ /* 0x000fe20000100800 */
[----:B------:R-:W-:Y:S01]  /*2280*/  IABS R12, R14 ;  /* 0x0000000e000c7213 */ /* 0x000fe20000000000 */
[----:B------:R-:W-:Y:S02]  /*2290*/  IMAD.MOV R13, RZ, RZ, -R13 ;  /* 0x000000ffff0d7224 */ /* 0x000fe400078e0a0d */
[----:B------:R-:W4:Y:S01]  /*22a0*/  LDL R21, [R1+0x988] ;  /* 0x0009880001157983 */ /* 0x000f220000100800 */
[----:B------:R-:W-:-:S03]  /*22b0*/  IABS R10, R19 ;  /* 0x00000013000a7213 */ /* 0x000fc60000000000 */
[----:B------:R-:W5:Y:S04]  /*22c0*/  LDL R20, [R1+0x98c] ;  /* 0x00098c0001147983 */ /* 0x000f680000100800 */
[----:B------:R-:W5:Y:S01]  /*22d0*/  LDL R19, [R1+0x984] ;  /* 0x0009840001137983 */ /* 0x000f620000100800 */
[----:B------:R-:W-:Y:S01]  /*22e0*/  IMAD R9, R29, R13, R9 ;  /* 0x0000000d1d097224 */ /* 0x000fe200078e0209 */
[----:B---3--:R-:W-:Y:S01]  /*22f0*/  IABS R14, R15 ;  /* 0x0000000f000e7213 */ /* 0x008fe20000000000 */
[----:B------:R-:W-:-:S04]  /*2300*/  IMAD.MOV R15, RZ, RZ, -R11 ;  /* 0x000000ffff0f7224 */ /* 0x000fc800078e0a0b */
[----:B------:R-:W-:-:S05]  /*2310*/  IMAD R8, R29, R15, R8 ;  /* 0x0000000f1d087224 */ /* 0x000fca00078e0208 */
[----:B------:R-:W-:Y:S04]  /*2320*/  STL [R1+0xc04], R8 ;  /* 0x000c040801007387 */ /* 0x000fe80000100800 */
[----:B------:R-:W-:Y:S04]  /*2330*/  STL [R1+0xc08], R9 ;  /* 0x000c080901007387 */ /* 0x000fe80000100800 */
[----:B------:R-:W3:Y:S04]  /*2340*/  LDL R22, [R1+0x980] ;  /* 0x0009800001167983 */ /* 0x000ee80000100800 */
[----:B------:R-:W3:Y:S01]  /*2350*/  LDL R23, [R1+0x97c] ;  /* 0x00097c0001177983 */ /* 0x000ee20000100800 */
[----:B------:R-:W-:-:S02]  /*2360*/  IMAD.MOV.U32 R11, RZ, RZ, R12 ;  /* 0x000000ffff0b7224 */ /* 0x000fc400078e000c */
[----:B------:R-:W-:Y:S02]  /*2370*/  IMAD.MOV.U32 R12, RZ, RZ, R14 ;  /* 0x000000ffff0c7224 */ /* 0x000fe400078e000e */
[----:B------:R-:W-:-:S04]  /*2380*/  IMAD.HI.U32 R16, R25, R10, RZ ;  /* 0x0000000a19107227 */ /* 0x000fc800078e00ff */
[----:B------:R-:W-:-:S04]  /*2390*/  IMAD.HI.U32 R15, R25, R11, RZ ;  /* 0x0000000b190f7227 */ /* 0x000fc800078e00ff */
[----:B------:R-:W-:Y:S01]  /*23a0*/  IMAD.HI.U32 R14, R25, R12, RZ ;  /* 0x0000000c190e7227 */ /* 0x000fe200078e00ff */
[----:B--2---:R-:W-:-:S03]  /*23b0*/  IABS R13, R17 ;  /* 0x00000011000d7213 */ /* 0x004fc60000000000 */
[----:B------:R-:W-:Y:S01]  /*23c0*/  IMAD.MOV R16, RZ, RZ, -R16 ;  /* 0x000000ffff107224 */ /* 0x000fe200078e0a10 */
[----:B------:R-:W-:Y:S01]  /*23d0*/  IABS R17, R18 ;  /* 0x0000001200117213 */ /* 0x000fe20000000000 */
[----:B------:R-:W-:Y:S02]  /*23e0*/  IMAD.MOV R18, RZ, RZ, -R15 ;  /* 0x000000ffff127224 */ /* 0x000fe400078e0a0f */
[----:B------:R-:W-:Y:S02]  /*23f0*/  IMAD.MOV R15, RZ, RZ, -R14 ;  /* 0x000000ffff0f7224 */ /* 0x000fe400078e0a0e */
[C---:B------:R-:W-:Y:S02]  /*2400*/  IMAD R10, R29.reuse, R16, R10 ;  /* 0x000000101d0a7224 */ /* 0x040fe400078e020a */
[C---:B------:R-:W-:Y:S02]  /*2410*/  IMAD R11, R29.reuse, R18, R11 ;  /* 0x000000121d0b7224 */ /* 0x040fe400078e020b */
[----:B------:R-:W-:Y:S01]  /*2420*/  IMAD R12, R29, R15, R12 ;  /* 0x0000000f1d0c7224 */ /* 0x000fe200078e020c */
[----:B------:R-:W-:Y:S01]  /*2430*/  STL [R1+0xc0c], R10 ;  /* 0x000c0c0a01007387 */ /* 0x000fe20000100800 */
[----:B------:R-:W-:-:S03]  /*2440*/  IMAD.MOV.U32 R14, RZ, RZ, R17 ;  /* 0x000000ffff0e7224 */ /* 0x000fc600078e0011 */
[----:B------:R-:W-:Y:S01]  /*2450*/  STL [R1+0xc10], R11 ;  /* 0x000c100b01007387 */ /* 0x000fe20000100800 */
[----:B------:R-:W-:-:S03]  /*2460*/  IMAD.HI.U32 R16, R25, R13, RZ ;  /* 0x0000000d19107227 */ /* 0x000fc600078e00ff */
[----:B------:R-:W-:Y:S01]  /*2470*/  STL [R1+0xc14], R12 ;  /* 0x000c140c01007387 */ /* 0x000fe20000100800 */
[----:B------:R-:W-:-:S03]  /*2480*/  IMAD.HI.U32 R18, R25, R14, RZ ;  /* 0x0000000e19127227 */ /* 0x000fc600078e00ff */
[----:B------:R-:W2:Y:S01]  /*2490*/  LDL R24, [R1+0x978] ;  /* 0x0009780001187983 */ /* 0x000ea20000100800 */
[----:B------:R-:W-:-:S03]  /*24a0*/  IMAD.MOV R18, RZ, RZ, -R18 ;  /* 0x000000ffff127224 */ /* 0x000fc600078e0a12 */
[----:B------:R-:W2:Y:S04]  /*24b0*/  LDL R27, [R1+0x970] ;  /* 0x00097000011b7983 */ /* 0x000ea80000100800 */
[----:B------:R-:W2:Y:S01]  /*24c0*/  LDL R26, [R1+0x974] ;  /* 0x00097400011a7983 */ /* 0x000ea20000100800 */
[----:B------:R-:W-:Y:S01]  /*24d0*/  IMAD R14, R29, R18, R14 ;  /* 0x000000121d0e7224 */ /* 0x000fe200078e020e */
[----:B----4-:R-:W-:Y:S02]  /*24e0*/  IABS R17, R21 ;  /* 0x0000001500117213 */ /* 0x010fe40000000000 */
[----:B-----5:R-:W-:Y:S01]  /*24f0*/  IABS R15, R20 ;  /* 0x00000014000f7213 */ /* 0x020fe20000000000 */
[----:B------:R-:W-:Y:S01]  /*2500*/  IMAD.MOV R20, RZ, RZ, -R16 ;  /* 0x000000ffff147224 */ /* 0x000fe200078e0a10 */
[----:B------:R-:W-:Y:S01]  /*2510*/  IABS R19, R19 ;  /* 0x0000001300137213 */ /* 0x000fe20000000000 */
[----:B------:R-:W-:-:S02]  /*2520*/  IMAD.MOV.U32 R16, RZ, RZ, R17 ;  /* 0x000000ffff107224 */ /* 0x000fc400078e0011 */
[----:B------:R-:W-:Y:S02]  /*2530*/  IMAD R13, R29, R20, R13 ;  /* 0x000000141d0d7224 */ /* 0x000fe400078e020d */
[----:B------:R-:W-:Y:S02]  /*2540*/  IMAD.MOV.U32 R17, RZ, RZ, R19 ;  /* 0x000000ffff117224 */ /* 0x000fe400078e0013 */
[C---:B------:R-:W-:Y:S01]  /*2550*/  IMAD.HI.U32 R21, R25.reuse, R15, RZ ;  /* 0x0000000f19157227 */ /* 0x040fe200078e00ff */
[----:B------:R-:W-:Y:S03]  /*2560*/  STL [R1+0xc18], R13 ;  /* 0x000c180d01007387 */ /* 0x000fe60000100800 */
[C---:B------:R-:W-:Y:S01]  /*2570*/  IMAD.HI.U32 R20, R25.reuse, R16, RZ ;  /* 0x0000001019147227 */ /* 0x040fe200078e00ff */
[----:B------:R-:W-:Y:S03]  /*2580*/  STL [R1+0xc24], R14 ;  /* 0x000c240e01007387 */ /* 0x000fe60000100800 */
[----:B------:R-:W-:Y:S01]  /*2590*/  IMAD.HI.U32 R19, R25, R17, RZ ;  /* 0x0000001119137227 */ /* 0x000fe200078e00ff */
[----:B0-----:R-:W4:Y:S03]  /*25a0*/  LDL R4, [R1+0x338] ;  /* 0x0003380001047983 */ /* 0x001f260000100800 */
[----:B------:R-:W-:Y:S01]  /*25b0*/  IMAD.MOV R21, RZ, RZ, -R21 ;  /* 0x000000ffff157224 */ /* 0x000fe200078e0a15 */
[----:B------:R-:W5:Y:S03]  /*25c0*/  LDL R0, [R1+0x960] ;  /* 0x0009600001007983 */ /* 0x000f660000100800 */
[----:B------:R-:W-:-:S05]  /*25d0*/  IMAD R15, R29, R21, R15 ;  /* 0x000000151d0f7224 */ /* 0x000fca00078e020f */
[----:B------:R0:W-:Y:S01]  /*25e0*/  STL [R1+0xc28], R15 ;  /* 0x000c280f01007387 */ /* 0x0001e20000100800 */
[----:B---3--:R-:W-:Y:S02]  /*25f0*/  IABS R18, R22 ;  /* 0x0000001600127213 */ /* 0x008fe40000000000 */
[----:B------:R-:W-:Y:S01]  /*2600*/  IABS R22, R23 ;  /* 0x0000001700167213 */ /* 0x000fe20000000000 */
[----:B------:R-:W-:Y:S02]  /*2610*/  IMAD.MOV R23, RZ, RZ, -R20 ;  /* 0x000000ffff177224 */ /* 0x000fe400078e0a14 */
[----:B------:R-:W-:Y:S02]  /*2620*/  IMAD.MOV R20, RZ, RZ, -R19 ;  /* 0x000000ffff147224 */ /* 0x000fe400078e0a13 */
[C---:B------:R-:W-:Y:S02]  /*2630*/  IMAD R16, R29.reuse, R23, R16 ;  /* 0x000000171d107224 */ /* 0x040fe400078e0210 */
[----:B------:R-:W-:-:S03]  /*2640*/  IMAD R17, R29, R20, R17 ;  /* 0x000000141d117224 */ /* 0x000fc600078e0211 */
[----:B------:R1:W-:Y:S04]  /*2650*/  STL [R1+0xc2c], R16 ;  /* 0x000c2c1001007387 */ /* 0x0003e80000100800 */
[----:B------:R-:W-:Y:S04]  /*2660*/  STL [R1+0xc30], R17 ;  /* 0x000c301101007387 */ /* 0x000fe80000100800 */
[----:B------:R-:W3:Y:S04]  /*2670*/  LDL R28, [R1+0x964] ;  /* 0x00096400011c7983 */ /* 0x000ee80000100800 */
[----:B------:R-:W3:Y:S04]  /*2680*/  LDL R3, [R1+0x968] ;  /* 0x0009680001037983 */ /* 0x000ee80000100800 */
[----:B------:R-:W3:Y:S01]  /*2690*/  LDL R2, [R1+0x96c] ;  /* 0x00096c0001027983 */ /* 0x000ee20000100800 */
[----:B------:R-:W-:-:S02]  /*26a0*/  IMAD.MOV.U32 R19, RZ, RZ, R22 ;  /* 0x000000ffff137224 */ /* 0x000fc400078e0016 */
[----:B------:R-:W-:-:S04]  /*26b0*/  IMAD.HI.U32 R21, R25, R18, RZ ;  /* 0x0000001219157227 */ /* 0x000fc800078e00ff */
[----:B------:R-:W-:Y:S01]  /*26c0*/  IMAD.HI.U32 R23, R25, R19, RZ ;  /* 0x0000001319177227 */ /* 0x000fe200078e00ff */
[----:B--2---:R-:W-:Y:S02]  /*26d0*/  IABS R20, R24 ;  /* 0x0000001800147213 */ /* 0x004fe40000000000 */
[----:B------:R-:W-:-:S03]  /*26e0*/  IABS R24, R27 ;  /* 0x0000001b00187213 */ /* 0x000fc60000000000 */
[----:B------:R-:W-:Y:S01]  /*26f0*/  IMAD.HI.U32 R27, R25, R20, RZ ;  /* 0x00000014191b7227 */ /* 0x000fe200078e00ff */
[----:B------:R-:W-:-:S03]  /*2700*/  IABS R22, R26 ;  /* 0x0000001a00167213 */ /* 0x000fc60000000000 */
[----:B------:R-:W-:Y:S02]  /*2710*/  IMAD.MOV R26, RZ, RZ, -R21 ;  /* 0x000000ffff1a7224 */ /* 0x000fe400078e0a15 */
[----:B------:R-:W-:Y:S02]  /*2720*/  IMAD.MOV R23, RZ, RZ, -R23 ;  /* 0x000000ffff177224 */ /* 0x000fe400078e0a17 */
[----:B------:R-:W-:Y:S02]  /*2730*/  IMAD.MOV R27, RZ, RZ, -R27 ;  /* 0x000000ffff1b7224 */ /* 0x000fe400078e0a1b */
[----:B------:R-:W-:Y:S02]  /*2740*/  IMAD.MOV.U32 R21, RZ, RZ, R22 ;  /* 0x000000ffff157224 */ /* 0x000fe400078e0016 */
[C---:B------:R-:W-:Y:S02]  /*2750*/  IMAD R18, R29.reuse, R26, R18 ;  /* 0x0000001a1d127224 */ /* 0x040fe400078e0212 */
[----:B------:R-:W-:-:S02]  /*2760*/  IMAD R19, R29, R23, R19 ;  /* 0x000000171d137224 */ /* 0x000fc400078e0213 */
[----:B------:R-:W-:Y:S01]  /*2770*/  IMAD R20, R29, R27, R20 ;  /* 0x0000001b1d147224 */ /* 0x000fe200078e0214 */
[----:B------:R-:W-:Y:S01]  /*2780*/  STL [R1+0xc34], R18 ;  /* 0x000c341201007387 */ /* 0x000fe20000100800 */
[----:B------:R-:W-:Y:S02]  /*2790*/  IMAD.MOV.U32 R22, RZ, RZ, R24 ;  /* 0x000000ffff167224 */ /* 0x000fe400078e0018 */
[C---:B------:R-:W-:Y:S01]  /*27a0*/  IMAD.HI.U32 R26, R25.reuse, R21, RZ ;  /* 0x00000015191a7227 */ /* 0x040fe200078e00ff */
[----:B------:R-:W-:Y:S03]  /*27b0*/  STL [R1+0xc38], R19 ;  /* 0x000c381301007387 */ /* 0x000fe60000100800 */
[----:B------:R-:W-:Y:S01]  /*27c0*/  IMAD.HI.U32 R24, R25, R22, RZ ;  /* 0x0000001619187227 */ /* 0x000fe200078e00ff */
[----:B------:R-:W-:Y:S04]  /*27d0*/  STL [R1+0xc3c], R20 ;  /* 0x000c3c1401007387 */ /* 0x000fe80000100800 */
[----:B0-----:R-:W2:Y:S04]  /*27e0*/  LDL.LU R15, [R1+0x8c] ;  /* 0x00008c00010f7983 */ /* 0x001ea80000300800 */
[----:B------:R-:W2:Y:S04]  /*27f0*/  LDL.LU R14, [R1+0x88] ;  /* 0x00008800010e7983 */ /* 0x000ea80000300800 */
[----:B------:R-:W2:Y:S04]  /*2800*/  LDL.LU R13, [R1+0x84] ;  /* 0x00008400010d7983 */ /* 0x000ea80000300800 */
[----:B------:R-:W2:Y:S01]  /*2810*/  LDL.LU R12, [R1+0x80] ;  /* 0x00008000010c7983 */ /* 0x000ea20000300800 */
[----:B----4-:R-:W-:-:S02]  /*2820*/  IABS R23, R4 ;  /* 0x0000000400177213 */ /* 0x010fc40000000000 */
[----:B-----5:R-:W-:Y:S01]  /*2830*/  IABS R4, R0 ;  /* 0x0000000000047213 */ /* 0x020fe20000000000 */
[----:B------:R-:W-:Y:S02]  /*2840*/  IMAD.MOV R0, RZ, RZ, -R26 ;  /* 0x000000ffff007224 */ /* 0x000fe400078e0a1a */
[----:B------:R-:W-:Y:S02]  /*2850*/  IMAD.MOV R26, RZ, RZ, -R24 ;  /* 0x000000ffff1a7224 */ /* 0x000fe400078e0a18 */
[C---:B------:R-:W-:Y:S02]  /*2860*/  IMAD R21, R29.reuse, R0, R21 ;  /* 0x000000001d157224 */ /* 0x040fe400078e0215 */
[----:B------:R-:W-:-:S03]  /*2870*/  IMAD R22, R29, R26, R22 ;  /* 0x0000001a1d167224 */ /* 0x000fc600078e0216 */
[----:B------:R0:W-:Y:S01]  /*2880*/  STL [R1+0xc40], R21 ;  /* 0x000c401501007387 */ /* 0x0001e20000100800 */
[----:B------:R-:W-:Y:S02]  /*2890*/  IMAD.MOV.U32 R24, RZ, RZ, R4 ;  /* 0x000000ffff187224 */ /* 0x000fe400078e0004 */
[----:B------:R-:W-:-:S04]  /*28a0*/  IMAD.HI.U32 R27, R25, R23, RZ ;  /* 0x00000017191b7227 */ /* 0x000fc800078e00ff */
[----:B------:R-:W-:-:S04]  /*28b0*/  IMAD.HI.U32 R0, R25, R24, RZ ;  /* 0x0000001819007227 */ /* 0x000fc800078e00ff */
[----:B------:R-:W-:-:S04]  /*28c0*/  IMAD.MOV R0, RZ, RZ, -R0 ;  /* 0x000000ffff007224 */ /* 0x000fc800078e0a00 */
[----:B------:R-:W-:Y:S01]  /*28d0*/  IMAD R24, R29, R0, R24 ;  /* 0x000000001d187224 */ /* 0x000fe200078e0218 */
[----:B---3--:R-:W-:Y:S02]  /*28e0*/  IABS R26, R28 ;  /* 0x0000001c001a7213 */ /* 0x008fe40000000000 */
[----:B------:R-:W3:Y:S04]  /*28f0*/  LDL.LU R28, [R1+0x7c] ;  /* 0x00007c00011c7983 */ /* 0x000ee80000300800 */
[----:B------:R-:W4:Y:S04]  /*2900*/  LDL.LU R11, [R1+0x78] ;  /* 0x00007800010b7983 */ /* 0x000f280000300800 */
[----:B------:R-:W5:Y:S04]  /*2910*/  LDL.LU R10, [R1+0x74] ;  /* 0x00007400010a7983 */ /* 0x000f680000300800 */
[----:B------:R-:W3:Y:S04]  /*2920*/  LDL.LU R9, [R1+0x70] ;  /* 0x0000700001097983 */ /* 0x000ee80000300800 */
[----:B------:R-:W3:Y:S04]  /*2930*/  LDL.LU R8, [R1+0x6c] ;  /* 0x00006c0001087983 */ /* 0x000ee80000300800 */
[----:B------:R-:W3:Y:S04]  /*2940*/  LDL.LU R7, [R1+0x68] ;  /* 0x0000680001077983 */ /* 0x000ee80000300800 */
[----:B------:R-:W3:Y:S01]  /*2950*/  LDL.LU R5, [R1+0x64] ;  /* 0x0000640001057983 */ /* 0x000ee20000300800 */
[----:B------:R-:W-:-:S02]  /*2960*/  IABS R3, R3 ;  /* 0x0000000300037213 */ /* 0x000fc40000000000 */
[----:B------:R-:W-:Y:S01]  /*2970*/  IABS R4, R2 ;  /* 0x0000000200047213 */ /* 0x000fe20000000000 */
[----:B------:R-:W-:Y:S02]  /*2980*/  IMAD.MOV R2, RZ, RZ, -R27 ;  /* 0x000000ffff027224 */ /* 0x000fe400078e0a1b */
[----:B------:R-:W-:Y:S02]  /*2990*/  IMAD.MOV.U32 R27, RZ, RZ, R3 ;  /* 0x000000ffff1b7224 */ /* 0x000fe400078e0003 */
[----:B------:R-:W3:Y:S02]  /*29a0*/  LDL.LU R3, [R1+0x60] ;  /* 0x0000600001037983 */ /* 0x000ee40000300800 */
[----:B------:R-:W-:-:S04]  /*29b0*/  IMAD.HI.U32 R0, R25, R27, RZ ;  /* 0x0000001b19007227 */ /* 0x000fc800078e00ff */
[----:B------:R-:W-:Y:S02]  /*29c0*/  IMAD.MOV R6, RZ, RZ, -R0 ;  /* 0x000000ffff067224 */ /* 0x000fe400078e0a00 */
[----:B------:R-:W3:Y:S01]  /*29d0*/  LDL R0, [R1+0x958] ;  /* 0x0009580001007983 */ /* 0x000ee20000100800 */
[----:B------:R-:W-:-:S05]  /*29e0*/  IMAD R23, R29, R2, R23 ;  /* 0x000000021d177224 */ /* 0x000fca00078e0217 */
[C---:B------:R-:W-:Y:S02]  /*29f0*/  ISETP.GT.U32.AND P1, PT, R29.reuse, R23, PT ;  /* 0x000000171d00720c */ /* 0x040fe40003f24070 */
[C---:B--2---:R-:W-:Y:S02]  /*2a00*/  ISETP.GT.U32.AND P2, PT, R29.reuse, R15, PT ;  /* 0x0000000f1d00720c */ /* 0x044fe40003f44070 */
[C---:B------:R-:W-:Y:S02]  /*2a10*/  ISETP.GT.U32.AND P3, PT, R29.reuse, R14, PT ;  /* 0x0000000e1d00720c */ /* 0x040fe40003f64070 */
[C---:B------:R-:W-:Y:S02]  /*2a20*/  ISETP.GT.U32.AND P5, PT, R29.reuse, R13, PT ;  /* 0x0000000d1d00720c */ /* 0x040fe40003fa4070 */
[----:B------:R-:W-:-:S05]  /*2a30*/  ISETP.GT.U32.AND P4, PT, R29, R12, PT ;  /* 0x0000000c1d00720c */ /* 0x000fca0003f84070 */
[--C-:B------:R-:W-:Y:S02]  /*2a40*/  @!P1 IMAD.IADD R23, R23, 0x1, -R29.reuse ;  /* 0x0000000117179824 */ /* 0x100fe400078e0a1d */
[--C-:B------:R-:W-:Y:S02]  /*2a50*/  @!P2 IMAD.IADD R15, R15, 0x1, -R29.reuse ;  /* 0x000000010f0fa824 */ /* 0x100fe400078e0a1d */
[--C-:B------:R-:W-:Y:S02]  /*2a60*/  @!P3 IMAD.IADD R14, R14, 0x1, -R29.reuse ;  /* 0x000000010e0eb824 */ /* 0x100fe400078e0a1d */
[--C-:B------:R-:W-:Y:S02]  /*2a70*/  @!P5 IMAD.IADD R13, R13, 0x1, -R29.reuse ;  /* 0x000000010d0dd824 */ /* 0x100fe400078e0a1d */
[----:B------:R-:W-:Y:S02]  /*2a80*/  @!P4 IMAD.IADD R12, R12, 0x1, -R29 ;  /* 0x000000010c0cc824 */ /* 0x000fe400078e0a1d */
[----:B------:R-:W-:-:S04]  /*2a90*/  IMAD.HI.U32 R2, R25, R26, RZ ;  /* 0x0000001a19027227 */ /* 0x000fc800078e00ff */
[----:B------:R-:W-:-:S04]  /*2aa0*/  IMAD.HI.U32 R25, R25, R4, RZ ;  /* 0x0000000419197227 */ /* 0x000fc800078e00ff */
[----:B-1----:R-:W-:Y:S02]  /*2ab0*/  IMAD.MOV R16, RZ, RZ, -R2 ;  /* 0x000000ffff107224 */ /* 0x002fe400078e0a02 */
[----:B------:R-:W-:Y:S02]  /*2ac0*/  IMAD.MOV R2, RZ, RZ, -R25 ;  /* 0x000000ffff027224 */ /* 0x000fe400078e0a19 */
[C---:B------:R-:W-:Y:S02]  /*2ad0*/  IMAD R25, R29.reuse, R16, R26 ;  /* 0x000000101d197224 */ /* 0x040fe400078e021a */
[C---:B------:R-:W-:Y:S02]  /*2ae0*/  IMAD R26, R29.reuse, R6, R27 ;  /* 0x000000061d1a7224 */ /* 0x040fe400078e021b */
[C---:B------:R-:W-:Y:S02]  /*2af0*/  IMAD R27, R29.reuse, R2, R4 ;  /* 0x000000021d1b7224 */ /* 0x040fe400078e0204 */
[----:B------:R-:W2:Y:S04]  /*2b00*/  LDL.LU R2, [R1+0x5c] ;  /* 0x00005c0001027983 */ /* 0x000ea80000300800 */
[----:B------:R-:W2:Y:S04]  /*2b10*/  LDL.LU R4, [R1+0x58] ;  /* 0x0000580001047983 */ /* 0x000ea80000300800 */
[----:B------:R-:W2:Y:S04]  /*2b20*/  LDL.LU R6, [R1+0x54] ;  /* 0x0000540001067983 */ /* 0x000ea80000300800 */
[----:B0-----:R-:W2:Y:S04]  /*2b30*/  LDL.LU R21, [R1+0x50] ;  /* 0x0000500001157983 */ /* 0x001ea80000300800 */
[----:B------:R-:W2:Y:S01]  /*2b40*/  LDL.LU R20, [R1+0x4c] ;  /* 0x00004c0001147983 */ /* 0x000ea20000300800 */
[----:B----4-:R-:W-:-:S02]  /*2b50*/  ISETP.GT.U32.AND P6, PT, R29, R11, PT ;  /* 0x0000000b1d00720c */ /* 0x010fc40003fc4070 */
[C---:B-----5:R-:W-:Y:S02]  /*2b60*/  ISETP.GT.U32.AND P1, PT, R29.reuse, R10, PT ;  /* 0x0000000a1d00720c */ /* 0x060fe40003f24070 */
[C---:B---3--:R-:W-:Y:S02]  /*2b70*/  ISETP.GT.U32.AND P2, PT, R29.reuse, R9, PT ;  /* 0x000000091d00720c */ /* 0x048fe40003f44070 */
[C---:B------:R-:W-:Y:S02]  /*2b80*/  ISETP.GT.U32.AND P0, PT, R29.reuse, R28, PT ;  /* 0x0000001c1d00720c */ /* 0x040fe40003f04070 */
[C---:B------:R-:W-:Y:S02]  /*2b90*/  ISETP.GT.U32.AND P3, PT, R29.reuse, R8, PT ;  /* 0x000000081d00720c */ /* 0x040fe40003f64070 */
[----:B------:R-:W-:-:S03]  /*2ba0*/  ISETP.GT.U32.AND P5, PT, R29, R7, PT ;  /* 0x000000071d00720c */ /* 0x000fc60003fa4070 */
[--C-:B------:R-:W-:Y:S01]  /*2bb0*/  @!P6 IMAD.IADD R11, R11, 0x1, -R29.reuse ;  /* 0x000000010b0be824 */ /* 0x100fe200078e0a1d */
[C---:B------:R-:W-:Y:S01]  /*2bc0*/  ISETP.GT.U32.AND P4, PT, R29.reuse, R5, PT ;  /* 0x000000051d00720c */ /* 0x040fe20003f84070 */
[--C-:B------:R-:W-:Y:S01]  /*2bd0*/  @!P1 IMAD.IADD R10, R10, 0x1, -R29.reuse ;  /* 0x000000010a0a9824 */ /* 0x100fe200078e0a1d */
[----:B------:R-:W-:Y:S01]  /*2be0*/  ISETP.GT.U32.AND P6, PT, R29, R23, PT ;  /* 0x000000171d00720c */ /* 0x000fe20003fc4070 */
[----:B------:R-:W-:Y:S01]  /*2bf0*/  @!P2 IMAD.IADD R9, R9, 0x1, -R29 ;  /* 0x000000010909a824 */ /* 0x000fe200078e0a1d */
[----:B------:R-:W-:-:S03]  /*2c00*/  ISETP.GT.U32.AND P1, PT, R29, R15, PT ;  /* 0x0000000f1d00720c */ /* 0x000fc60003f24070 */
[--C-:B------:R-:W-:Y:S01]  /*2c10*/  @!P3 IMAD.IADD R8, R8, 0x1, -R29.reuse ;  /* 0x000000010808b824 */ /* 0x100fe200078e0a1d */
[C---:B------:R-:W-:Y:S01]  /*2c20*/  ISETP.GT.U32.AND P2, PT, R29.reuse, R14, PT ;  /* 0x0000000e1d00720c */ /* 0x040fe20003f44070 */
[--C-:B------:R-:W-:Y:S01]  /*2c30*/  @!P0 IMAD.IADD R28, R28, 0x1, -R29.reuse ;  /* 0x000000011c1c8824 */ /* 0x100fe200078e0a1d */
[----:B------:R-:W-:Y:S01]  /*2c40*/  ISETP.GT.U32.AND P3, PT, R29, R13, PT ;  /* 0x0000000d1d00720c */ /* 0x000fe20003f64070 */
[--C-:B------:R-:W-:Y:S01]  /*2c50*/  @!P5 IMAD.IADD R7, R7, 0x1, -R29.reuse ;  /* 0x000000010707d824 */ /* 0x100fe200078e0a1d */
[----:B------:R-:W-:Y:S01]  /*2c60*/  ISETP.GT.U32.AND P5, PT, R29, R12, PT ;  /* 0x0000000c1d00720c */ /* 0x000fe20003fa4070 */
[--C-:B------:R-:W-:Y:S01]  /*2c70*/  @!P4 IMAD.IADD R5, R5, 0x1, -R29.reuse ;  /* 0x000000010505c824 */ /* 0x100fe200078e0a1d */
[----:B------:R-:W-:Y:S01]  /*2c80*/  ISETP.GT.U32.AND P4, PT, R29, R28, PT ;  /* 0x0000001c1d00720c */ /* 0x000fe20003f84070 */
[--C-:B------:R-:W-:Y:S01]  /*2c90*/  @!P6 IMAD.IADD R23, R23, 0x1, -R29.reuse ;  /* 0x000000011717e824 */ /* 0x100fe200078e0a1d */
[----:B------:R-:W-:Y:S01]  /*2ca0*/  ISETP.GT.U32.AND P0, PT, R29, R3, PT ;  /* 0x000000031d00720c */ /* 0x000fe20003f04070 */
[----:B------:R-:W-:-:S04]  /*2cb0*/  @!P1 IMAD.IADD R15, R15, 0x1, -R29 ;  /* 0x000000010f0f9824 */ /* 0x000fc800078e0a1d */
[--C-:B------:R-:W-:Y:S01]  /*2cc0*/  @!P2 IMAD.IADD R14, R14, 0x1, -R29.reuse ;  /* 0x000000010e0ea824 */ /* 0x100fe200078e0a1d */
[----:B------:R-:W-:Y:S01]  /*2cd0*/  STL [R1+0xbb0], R23 ;  /* 0x000bb01701007387 */ /* 0x000fe20000100800 */
[--C-:B------:R-:W-:Y:S02]  /*2ce0*/  @!P3 IMAD.IADD R13, R13, 0x1, -R29.reuse ;  /* 0x000000010d0db824 */ /* 0x100fe400078e0a1d */
[--C-:B------:R-:W-:Y:S01]  /*2cf0*/  @!P5 IMAD.IADD R12, R12, 0x1, -R29.reuse ;  /* 0x000000010c0cd824 */ /* 0x100fe200078e0a1d */
[----:B------:R-:W3:Y:S04]  /*2d00*/  LDL.LU R19, [R1+0x48] ;  /* 0x0000480001137983 */ /* 0x000ee80000300800 */
[----:B------:R0:W-:Y:S01]  /*2d10*/  STL [R1+0x8c], R15 ;  /* 0x00008c0f01007387 */ /* 0x0001e20000100800 */
[----:B------:R-:W-:-:S03]  /*2d20*/  @!P4 IMAD.IADD R28, R28, 0x1, -R29 ;  /* 0x000000011c1cc824 */ /* 0x000fc600078e0a1d */
[----:B------:R-:W-:Y:S04]  /*2d30*/  STL [R1+0x88], R14 ;  /* 0x0000880e01007387 */ /* 0x000fe80000100800 */
[----:B------:R-:W4:Y:S01]  /*2d40*/  LDL.LU R18, [R1+0x44] ;  /* 0x0000440001127983 */ /* 0x000f220000300800 */
[----:B------:R-:W-:-:S03]  /*2d50*/  IABS R0, R0 ;  /* 0x0000000000007213 */ /* 0x000fc60000000000 */
[----:B------:R1:W-:Y:S04]  /*2d60*/  STL [R1+0x84], R13 ;  /* 0x0000840d01007387 */ /* 0x0003e80000100800 */
[----:B------:R-:W5:Y:S04]  /*2d70*/  LDL.LU R17, [R1+0x40] ;  /* 0x0000400001117983 */ /* 0x000f680000300800 */
[----:B------:R-:W-:Y:S01]  /*2d80*/  STL [R1+0x80], R12 ;  /* 0x0000800c01007387 */ /* 0x000fe20000100800 */
[----:B------:R-:W-:-:S03]  /*2d90*/  @!P0 IMAD.IADD R3, R3, 0x1, -R29 ;  /* 0x0000000103038824 */ /* 0x000fc600078e0a1d */
[----:B------:R-:W5:Y:S01]  /*2da0*/  LDL.LU R16, [R1+0x3c] ;  /* 0x00003c0001107983 */ /* 0x000f620000300800 */
[----:B------:R-:W-:-:S03]  /*2db0*/  ISETP.GT.U32.AND P0, PT, R29, R11, PT ;  /* 0x0000000b1d00720c */ /* 0x000fc60003f04070 */
[----:B0-----:R-:W5:Y:S01]  /*2dc0*/  LDL.LU R15, [R1+0x38] ;  /* 0x00003800010f7983 */ /* 0x001f620000300800 */
[C---:B------:R-:W-:Y:S01]  /*2dd0*/  ISETP.GT.U32.AND P1, PT, R29.reuse, R10, PT ;  /* 0x0000000a1d00720c */ /* 0x040fe20003f24070 */
[----:B-1----:R-:W-:Y:S02]  /*2de0*/  IMAD.MOV.U32 R13, RZ, RZ, R0 ;  /* 0x000000ffff0d7224 */ /* 0x002fe400078e0000 */
[----:B------:R0:W-:Y:S01]  /*2df0*/  STL [R1+0x7c], R28 ;  /* 0x00007c1c01007387 */ /* 0x0001e20000100800 */
[----:B------:R-:W-:-:S03]  /*2e00*/  ISETP.GT.U32.AND P2, PT, R29, R9, PT ;  /* 0x000000091d00720c */ /* 0x000fc60003f44070 */
[----:B------:R-:W5:Y:S01]  /*2e10*/  LDL.LU R14, [R1+0x34] ;  /* 0x00003400010e7983 */ /* 0x000f620000300800 */
[----:B------:R-:W-:-:S03]  /*2e20*/  ISETP.GT.U32.AND P3, PT, R29, R8, PT ;  /* 0x000000081d00720c */ /* 0x000fc60003f64070 */
[----:B------:R-:W5:Y:S01]  /*2e30*/  LDL.LU R0, [R1+0x30] ;  /* 0x0000300001007983 */ /* 0x000f620000300800 */
[C---:B------:R-:W-:Y:S02]  /*2e40*/  ISETP.GT.U32.AND P5, PT, R29.reuse, R7, PT ;  /* 0x000000071d00720c */ /* 0x040fe40003fa4070 */
[C---:B------:R-:W-:Y:S01]  /*2e50*/  ISETP.GT.U32.AND P6, PT, R29.reuse, R3, PT ;  /* 0x000000031d00720c */ /* 0x040fe20003fc4070 */
[----:B0-----:R-:W5:Y:S01]  /*2e60*/  LDL.LU R28, [R1+0x2c] ;  /* 0x00002c00011c7983 */ /* 0x001f620000300800 */
[----:B------:R-:W-:Y:S01]  /*2e70*/  ISETP.GT.U32.AND P4, PT, R29, R5, PT ;  /* 0x000000051d00720c */ /* 0x000fe20003f84070 */
[--C-:B------:R-:W-:Y:S02]  /*2e80*/  @!P0 IMAD.IADD R11, R11, 0x1, -R29.reuse ;  /* 0x000000010b0b8824 */ /* 0x100fe400078e0a1d */
[--C-:B------:R-:W-:Y:S01]  /*2e90*/  @!P1 IMAD.IADD R10, R10, 0x1, -R29.reuse ;  /* 0x000000010a0a9824 */ /* 0x100fe200078e0a1d */
[----:B------:R-:W5:Y:S01]  /*2ea0*/  LDL.LU R23, [R1+0x14] ;  /* 0x0000140001177983 */ /* 0x000f620000300800 */
[----:B------:R-:W-:-:S02]  /*2eb0*/  @!P2 IMAD.IADD R9, R9, 0x1, -R29 ;  /* 0x000000010909a824 */ /* 0x000fc400078e0a1d */
[--C-:B------:R-:W-:Y:S01]  /*2ec0*/  @!P3 IMAD.IADD R8, R8, 0x1, -R29.reuse ;  /* 0x000000010808b824 */ /* 0x100fe200078e0a1d */
[----:B------:R-:W-:Y:S01]  /*2ed0*/  STL [R1+0x78], R11 ;  /* 0x0000780b01007387 */ /* 0x000fe20000100800 */
[--C-:B------:R-:W-:Y:S02]  /*2ee0*/  @!P5 IMAD.IADD R7, R7, 0x1, -R29.reuse ;  /* 0x000000010707d824 */ /* 0x100fe400078e0a1d */
[--C-:B------:R-:W-:Y:S01]  /*2ef0*/  @!P6 IMAD.IADD R3, R3, 0x1, -R29.reuse ;  /* 0x000000010303e824 */ /* 0x100fe200078e0a1d */
[----:B------:R-:W-:Y:S01]  /*2f00*/  STL [R1+0x74], R10 ;  /* 0x0000740a01007387 */ /* 0x000fe20000100800 */
[----:B------:R-:W-:-:S03]  /*2f10*/  @!P4 IMAD.IADD R5, R5, 0x1, -R29 ;  /* 0x000000010505c824 */ /* 0x000fc600078e0a1d */
[----:B------:R-:W-:Y:S04]  /*2f20*/  STL [R1+0x70], R9 ;  /* 0x0000700901007387 */ /* 0x000fe80000100800 */
[----:B------:R-:W-:Y:S04]  /*2f30*/  STL [R1+0x6c], R8 ;  /* 0x00006c0801007387 */ /* 0x000fe80000100800 */
[----:B------:R-:W-:Y:S04]  /*2f40*/  STL [R1+0x68], R7 ;  /* 0x0000680701007387 */ /* 0x000fe80000100800 */
[----:B------:R0:W-:Y:S04]  /*2f50*/  STL [R1+0x60], R3 ;  /* 0x0000600301007387 */ /* 0x0001e80000100800 */
[----:B------:R-:W-:Y:S04]  /*2f60*/  STL [R1+0x64], R5 ;  /* 0x0000640501007387 */ /* 0x000fe80000100800 */
[----:B0-----:R-:W5:Y:S01]  /*2f70*/  LDL.LU R3, [R1+0xa0] ;  /* 0x0000a00001037983 */ /* 0x001f620000300800 */
[----:B--2---:R-:W-:-:S02]  /*2f80*/  ISETP.GT.U32.AND P0, PT, R29, R2, PT ;  /* 0x000000021d00720c */ /* 0x004fc40003f04070 */
[C---:B------:R-:W-:Y:S01]  /*2f90*/  ISETP.GT.U32.AND P1, PT, R29.reuse, R4, PT ;  /* 0x000000041d00720c */ /* 0x040fe20003f24070 */
[----:B------:R-:W2:Y:S01]  /*2fa0*/  LDL.LU R11, [R1+0x28] ;  /* 0x00002800010b7983 */ /* 0x000ea20000300800 */
[C---:B------:R-:W-:Y:S02]  /*2fb0*/  ISETP.GT.U32.AND P2, PT, R29.reuse, R6, PT ;  /* 0x000000061d00720c */ /* 0x040fe40003f44070 */
[C---:B------:R-:W-:Y:S01]  /*2fc0*/  ISETP.GT.U32.AND P3, PT, R29.reuse, R21, PT ;  /* 0x000000151d00720c */ /* 0x040fe20003f64070 */
[----:B------:R-:W2:Y:S01]  /*2fd0*/  LDL.LU R10, [R1+0x24] ;  /* 0x00002400010a7983 */ /* 0x000ea20000300800 */
[----:B------:R-:W-:-:S03]  /*2fe0*/  ISETP.GT.U32.AND P5, PT, R29, R20, PT ;  /* 0x000000141d00720c */ /* 0x000fc60003fa4070 */
[----:B------:R-:W2:Y:S02]  /*2ff0*/  LDL.LU R9, [R1+0x20] ;  /* 0x0000200001097983 */ /* 0x000ea40000300800 */
[--C-:B------:R-:W-:Y:S02]  /*3000*/  @!P0 IMAD.IADD R2, R2, 0x1, -R29.reuse ;  /* 0x0000000102028824 */ /* 0x100fe400078e0a1d */
[--C-:B------:R-:W-:Y:S01]  /*3010*/  @!P1 IMAD.IADD R4, R4, 0x1, -R29.reuse ;  /* 0x0000000104049824 */ /* 0x100fe200078e0a1d */
[----:B------:R-:W2:Y:S01]  /*3020*/  LDL.LU R8, [R1+0x1c] ;  /* 0x00001c0001087983 */ /* 0x000ea20000300800 */
[--C-:B------:R-:W-:Y:S02]  /*3030*/  @!P2 IMAD.IADD R6, R6, 0x1, -R29.reuse ;  /* 0x000000010606a824 */ /* 0x100fe400078e0a1d */
[--C-:B------:R-:W-:Y:S01]  /*3040*/  @!P3 IMAD.IADD R21, R21, 0x1, -R29.reuse ;  /* 0x000000011515b824 */ /* 0x100fe200078e0a1d */
[----:B------:R-:W2:Y:S01]  /*3050*/  LDL.LU R7, [R1+0x18] ;  /* 0x0000180001077983 */ /* 0x000ea20000300800 */
[----:B------:R-:W-:Y:S01]  /*3060*/  @!P5 IMAD.IADD R20, R20, 0x1, -R29 ;  /* 0x000000011414d824 */ /* 0x000fe200078e0a1d */
[----:B---3--:R-:W-:-:S02]  /*3070*/  ISETP.GT.U32.AND P4, PT, R29, R19, PT ;  /* 0x000000131d00720c */ /* 0x008fc40003f84070 */
[C---:B----4-:R-:W-:Y:S02]  /*3080*/  ISETP.GT.U32.AND P6, PT, R29.reuse, R18, PT ;  /* 0x000000121d00720c */ /* 0x050fe40003fc4070 */
[C---:B-----5:R-:W-:Y:S02]  /*3090*/  ISETP.GT.U32.AND P0, PT, R29.reuse, R17, PT ;  /* 0x000000111d00720c */ /* 0x060fe40003f04070 */
[C---:B------:R-:W-:Y:S02]  /*30a0*/  ISETP.GT.U32.AND P1, PT, R29.reuse, R16, PT ;  /* 0x000000101d00720c */ /* 0x040fe40003f24070 */
[----:B------:R-:W-:-:S05]  /*30b0*/  ISETP.GT.U32.AND P2, PT, R29, R15, PT ;  /* 0x0000000f1d00720c */ /* 0x000fca0003f44070 */
[--C-:B------:R-:W-:Y:S02]  /*30c0*/  @!P4 IMAD.IADD R19, R19, 0x1, -R29.reuse ;  /* 0x000000011313c824 */ /* 0x100fe400078e0a1d */
[--C-:B------:R-:W-:Y:S01]  /*30d0*/  @!P6 IMAD.IADD R18, R18, 0x1, -R29.reuse ;  /* 0x000000011212e824 */ /* 0x100fe200078e0a1d */
[C---:B------:R-:W-:Y:S02]  /*30e0*/  ISETP.GT.U32.AND P3, PT, R29.reuse, R14, PT ;  /* 0x0000000e1d00720c */ /* 0x040fe40003f64070 */
[----:B------:R-:W-:Y:S01]  /*30f0*/  ISETP.GT.U32.AND P5, PT, R29, R0, PT ;  /* 0x000000001d00720c */ /* 0x000fe20003fa4070 */
[--C-:B------:R-:W-:Y:S01]  /*3100*/  @!P0 IMAD.IADD R17, R17, 0x1, -R29.reuse ;  /* 0x0000000111118824 */ /* 0x100fe200078e0a1d */
[C---:B------:R-:W-:Y:S02]  /*3110*/  ISETP.GT.U32.AND P6, PT, R29.reuse, R2, PT ;  /* 0x000000021d00720c */ /* 0x040fe40003fc4070 */
[C---:B------:R-:W-:Y:S01]  /*3120*/  ISETP.GT.U32.AND P4, PT, R29.reuse, R28, PT ;  /* 0x0000001c1d00720c */ /* 0x040fe20003f84070 */
[--C-:B------:R-:W-:Y:S01]  /*3130*/  @!P1 IMAD.IADD R16, R16, 0x1, -R29.reuse ;  /* 0x0000000110109824 */ /* 0x100fe200078e0a1d */
[----:B------:R-:W-:Y:S01]  /*3140*/  ISETP.GT.U32.AND P0, PT, R29, R4, PT ;  /* 0x000000041d00720c */ /* 0x000fe20003f04070 */
[----:B------:R-:W-:Y:S01]  /*3150*/  @!P2 IMAD.IADD R15, R15, 0x1, -R29 ;  /* 0x000000010f0fa824 */ /* 0x000fe200078e0a1d */
[----:B------:R-:W-:-:S03]  /*3160*/  ISETP.GT.U32.AND P1, PT, R29, R6, PT ;  /* 0x000000061d00720c */ /* 0x000fc60003f24070 */
[--C-:B------:R-:W-:Y:S01]  /*3170*/  @!P3 IMAD.IADD R14, R14, 0x1, -R29.reuse ;  /* 0x000000010e0eb824 */ /* 0x100fe200078e0a1d */
[C---:B------:R-:W-:Y:S02]  /*3180*/  ISETP.GT.U32.AND P2, PT, R29.reuse, R21, PT ;  /* 0x000000151d00720c */ /* 0x040fe40003f44070 */
[C---:B------:R-:W-:Y:S01]  /*3190*/  ISETP.GT.U32.AND P3, PT, R29.reuse, R20, PT ;  /* 0x000000141d00720c */ /* 0x040fe20003f64070 */
[--C-:B------:R-:W-:Y:S01]  /*31a0*/  @!P5 IMAD.IADD R0, R0, 0x1, -R29.reuse ;  /* 0x000000010000d824 */ /* 0x100fe200078e0a1d */
[C---:B------:R-:W-:Y:S01]  /*31b0*/  ISETP.GT.U32.AND P5, PT, R29.reuse, R19, PT ;  /* 0x000000131d00720c */ /* 0x040fe20003fa4070 */
[--C-:B------:R-:W-:Y:S02]  /*31c0*/  @!P6 IMAD.IADD R2, R2, 0x1, -R29.reuse ;  /* 0x000000010202e824 */ /* 0x100fe400078e0a1d */
[--C-:B------:R-:W-:Y:S01]  /*31d0*/  @!P4 IMAD.IADD R28, R28, 0x1, -R29.reuse ;  /* 0x000000011c1cc824 */ /* 0x100fe200078e0a1d */
[C---:B------:R-:W-:Y:S01]  /*31e0*/  ISETP.GT.U32.AND P4, PT, R29.reuse, R18, PT ;  /* 0x000000121d00720c */ /* 0x040fe20003f84070 */
[--C-:B------:R-:W-:Y:S01]  /*31f0*/  @!P0 IMAD.IADD R4, R4, 0x1, -R29.reuse ;  /* 0x0000000104048824 */ /* 0x100fe200078e0a1d */
[C---:B------:R-:W-:Y:S01]  /*3200*/  ISETP.GT.U32.AND P0, PT, R29.reuse, R17, PT ;  /* 0x000000111d00720c */ /* 0x040fe20003f04070 */
[--C-:B------:R-:W-:Y:S01]  /*3210*/  @!P1 IMAD.IADD R6, R6, 0x1, -R29.reuse ;  /* 0x0000000106069824 */ /* 0x100fe200078e0a1d */
[----:B------:R0:W-:Y:S01]  /*3220*/  STL [R1+0x5c], R2 ;  /* 0x00005c0201007387 */ /* 0x0001e20000100800 */
[----:B------:R-:W-:Y:S01]  /*3230*/  ISETP.GT.U32.AND P1, PT, R29, R16, PT ;  /* 0x000000101d00720c */ /* 0x000fe20003f24070 */
[--C-:B------:R-:W-:Y:S01]  /*3240*/  @!P2 IMAD.IADD R21, R21, 0x1, -R29.reuse ;  /* 0x000000011515a824 */ /* 0x100fe200078e0a1d */
[C---:B------:R-:W-:Y:S01]  /*3250*/  ISETP.GT.U32.AND P2, PT, R29.reuse, R15, PT ;  /* 0x0000000f1d00720c */ /* 0x040fe20003f44070 */
[--C-:B------:R-:W-:Y:S01]  /*3260*/  @!P3 IMAD.IADD R20, R20, 0x1, -R29.reuse ;  /* 0x000000011414b824 */ /* 0x100fe200078e0a1d */
[----:B------:R-:W-:Y:S01]  /*3270*/  ISETP.GT.U32.AND P3, PT, R29, R14, PT ;  /* 0x0000000e1d00720c */ /* 0x000fe20003f64070 */
[--C-:B------:R-:W-:Y:S01]  /*3280*/  @!P5 IMAD.IADD R19, R19, 0x1, -R29.reuse ;  /* 0x000000011313d824 */ /* 0x100fe200078e0a1d */
[----:B0-----:R-:W3:Y:S01]  /*3290*/  LDL.LU R2, [R1+0x10] ;  /* 0x0000100001027983 */ /* 0x001ee20000300800 */
[C---:B------:R-:W-:Y:S01]  /*32a0*/  ISETP.GT.U32.AND P5, PT, R29.reuse, R0, PT ;  /* 0x000000001d00720c */ /* 0x040fe20003fa4070 */
[----:B------:R-:W-:Y:S01]  /*32b0*/  @!P4 IMAD.IADD R18, R18, 0x1, -R29 ;  /* 0x000000011212c824 */ /* 0x000fe200078e0a1d */
[----:B------:R-:W-:Y:S01]  /*32c0*/  ISETP.GT.U32.AND P6, PT, R29, R28, PT ;  /* 0x0000001c1d00720c */ /* 0x000fe20003fc4070 */
[----:B------:R-:W-:-:S02]  /*32d0*/  IMAD.HI.U32 R12, R3, R13, RZ ;  /* 0x0000000d030c7227 */ /* 0x000fc400078e00ff */
[----:B------:R-:W4:Y:S04]  /*32e0*/  LDL.LU R3, [R1+0xc] ;  /* 0x00000c0001037983 */ /* 0x000f280000300800 */
[----:B------:R0:W-:Y:S01]  /*32f0*/  STL [R1+0x58], R4 ;  /* 0x0000580401007387 */ /* 0x0001e20000100800 */
[----:B------:R-:W-:-:S03]  /*3300*/  @!P0 IMAD.IADD R17, R17, 0x1, -R29 ;  /* 0x0000000111118824 */ /* 0x000fc600078e0a1d */
[----:B0-----:R-:W5:Y:S04]  /*3310*/  LDL.LU R4, [R1+0x8] ;  /* 0x0000080001047983 */ /* 0x001f680000300800 */
[----:B------:R-:W5:Y:S04]  /*3320*/  LDL.LU R5, [R1+0x4] ;  /* 0x0000040001057983 */ /* 0x000f680000300800 */
[----:B------:R0:W-:Y:S01]  /*3330*/  STL [R1+0x54], R6 ;  /* 0x0000540601007387 */ /* 0x0001e20000100800 */
[----:B------:R-:W-:-:S03]  /*3340*/  @!P1 IMAD.IADD R16, R16, 0x1, -R29 ;  /* 0x0000000110109824 */ /* 0x000fc600078e0a1d */
[----:B0-----:R-:W5:Y:S04]  /*3350*/  LDL.LU R6, [R1] ;  /* 0x0000000001067983 */ /* 0x001f680000300800 */
[----:B------:R0:W-:Y:S01]  /*3360*/  STL [R1+0x50], R21 ;  /* 0x0000501501007387 */ /* 0x0001e20000100800 */
[----:B------:R-:W-:-:S03]  /*3370*/  @!P2 IMAD.IADD R15, R15, 0x1, -R29 ;  /* 0x000000010f0fa824 */ /* 0x000fc600078e0a1d */
[----:B0-----:R-:W5:Y:S04]  /*3380*/  LDL.LU R21, [R1+0xc40] ;  /* 0x000c400001157983 */ /* 0x001f680000300800 */
        /* <DEDUP_REMOVED lines=9> */
[----:B------:R0:W-:Y:S04]  /*3420*/  STL [R1+0x40], R17 ;  /* 0x0000401101007387 */ /* 0x0001e80000100800 */
        /* <DEDUP_REMOVED lines=10> */
[----:B0-----:R-:W5:Y:S01]  /*34d0*/  LDL.LU R28, [R1+0xc1c] ;  /* 0x000c1c00011c7983 */ /* 0x001f620000300800 */
[----:B--2---:R-:W-:-:S02]  /*34e0*/  ISETP.GT.U32.AND P4, PT, R29, R11, PT ;  /* 0x0000000b1d00720c */ /* 0x004fc40003f84070 */
[C---:B------:R-:W-:Y:S02]  /*34f0*/  ISETP.GT.U32.AND P0, PT, R29.reuse, R10, PT ;  /* 0x0000000a1d00720c */ /* 0x040fe40003f04070 */
[C---:B------:R-:W-:Y:S02]  /*3500*/  ISETP.GT.U32.AND P1, PT, R29.reuse, R9, PT ;  /* 0x000000091d00720c */ /* 0x040fe40003f24070 */
[C---:B------:R-:W-:Y:S02]  /*3510*/  ISETP.GT.U32.AND P2, PT, R29.reuse, R8, PT ;  /* 0x000000081d00720c */ /* 0x040fe40003f44070 */
[C---:B------:R-:W-:Y:S02]  /*3520*/  ISETP.GT.U32.AND P3, PT, R29.reuse, R7, PT ;  /* 0x000000071d00720c */ /* 0x040fe40003f64070 */
[----:B------:R-:W-:-:S03]  /*3530*/  ISETP.GT.U32.AND P5, PT, R29, R23, PT ;  /* 0x000000171d00720c */ /* 0x000fc60003fa4070 */
[--C-:B------:R-:W-:Y:S02]  /*3540*/  @!P4 IMAD.IADD R11, R11, 0x1, -R29.reuse ;  /* 0x000000010b0bc824 */ /* 0x100fe400078e0a1d */
[--C-:B------:R-:W-:Y:S02]  /*3550*/  @!P0 IMAD.IADD R10, R10, 0x1, -R29.reuse ;  /* 0x000000010a0a8824 */ /* 0x100fe400078e0a1d */
[--C-:B------:R-:W-:Y:S02]  /*3560*/  @!P1 IMAD.IADD R9, R9, 0x1, -R29.reuse ;  /* 0x0000000109099824 */ /* 0x100fe400078e0a1d */
[--C-:B------:R-:W-:Y:S02]  /*3570*/  @!P2 IMAD.IADD R8, R8, 0x1, -R29.reuse ;  /* 0x000000010808a824 */ /* 0x100fe400078e0a1d */
[--C-:B------:R-:W-:Y:S02]  /*3580*/  @!P3 IMAD.IADD R7, R7, 0x1, -R29.reuse ;  /* 0x000000010707b824 */ /* 0x100fe400078e0a1d */
[----:B------:R-:W-:-:S02]  /*3590*/  @!P5 IMAD.IADD R23, R23, 0x1, -R29 ;  /* 0x000000011717d824 */ /* 0x000fc400078e0a1d */
[----:B------:R-:W-:Y:S01]  /*35a0*/  IMAD.MOV R12, RZ, RZ, -R12 ;  /* 0x000000ffff0c7224 */ /* 0x000fe200078e0a0c */
[C---:B---3--:R-:W-:Y:S02]  /*35b0*/  ISETP.GT.U32.AND P6, PT, R29.reuse, R2, PT ;  /* 0x000000021d00720c */ /* 0x048fe40003fc4070 */
[----:B----4-:R-:W-:-:S11]  /*35c0*/  ISETP.GT.U32.AND P4, PT, R29, R3, PT ;  /* 0x000000031d00720c */ /* 0x010fd60003f84070 */
[--C-:B------:R-:W-:Y:S01]  /*35d0*/  @!P6 IMAD.IADD R2, R2, 0x1, -R29.reuse ;  /* 0x000000010202e824 */ /* 0x100fe200078e0a1d */
[C---:B-----5:R-:W-:Y:S02]  /*35e0*/  ISETP.GT.U32.AND P0, PT, R29.reuse, R4, PT ;  /* 0x000000041d00720c */ /* 0x060fe40003f04070 */
[----:B------:R-:W-:Y:S01]  /*35f0*/  ISETP.GT.U32.AND P1, PT, R29, R5, PT ;  /* 0x000000051d00720c */ /* 0x000fe20003f24070 */
[----:B------:R-:W-:Y:S01]  /*3600*/  @!P4 IMAD.IADD R3, R3, 0x1, -R29 ;  /* 0x000000010303c824 */ /* 0x000fe200078e0a1d */
[----:B------:R-:W-:-:S09]  /*3610*/  ISETP.GT.U32.AND P2, PT, R29, R6, PT ;  /* 0x000000061d00720c */ /* 0x000fd20003f44070 */
[--C-:B------:R-:W-:Y:S01]  /*3620*/  @!P0 IMAD.IADD R4, R4, 0x1, -R29.reuse ;  /* 0x0000000104048824 */ /* 0x100fe200078e0a1d */
[----:B------:R-:W-:Y:S01]  /*3630*/  ISETP.GT.U32.AND P6, PT, R29, R11, PT ;  /* 0x0000000b1d00720c */ /* 0x000fe20003fc4070 */
[--C-:B------:R-:W-:Y:S01]  /*3640*/  @!P1 IMAD.IADD R5, R5, 0x1, -R29.reuse ;  /* 0x0000000105059824 */ /* 0x100fe200078e0a1d */
[C---:B------:R-:W-:Y:S02]  /*3650*/  ISETP.GT.U32.AND P4, PT, R29.reuse, R10, PT ;  /* 0x0000000a1d00720c */ /* 0x040fe40003f84070 */
[C---:B------:R-:W-:Y:S02]  /*3660*/  ISETP.GT.U32.AND P0, PT, R29.reuse, R9, PT ;  /* 0x000000091d00720c */ /* 0x040fe40003f04070 */
[C---:B------:R-:W-:Y:S01]  /*3670*/  ISETP.GT.U32.AND P1, PT, R29.reuse, R8, PT ;  /* 0x000000081d00720c */ /* 0x040fe20003f24070 */
[----:B------:R-:W-:Y:S01]  /*3680*/  @!P2 IMAD.IADD R6, R6, 0x1, -R29 ;  /* 0x000000010606a824 */ /* 0x000fe200078e0a1d */
[C---:B------:R-:W-:Y:S02]  /*3690*/  ISETP.GT.U32.AND P2, PT, R29.reuse, R7, PT ;  /* 0x000000071d00720c */ /* 0x040fe40003f44070 */
[----:B------:R-:W-:-:S02]  /*36a0*/  ISETP.GT.U32.AND P5, PT, R29, R0, PT ;  /* 0x000000001d00720c */ /* 0x000fc40003fa4070 */
[----:B------:R-:W-:-:S13]  /*36b0*/  ISETP.GT.U32.AND P3, PT, R29, R28, PT ;  /* 0x0000001c1d00720c */ /* 0x000fda0003f64070 */
[----:B------:R-:W-:Y:S01]  /*36c0*/  @!P3 IMAD.IADD R28, R28, 0x1, -R29 ;  /* 0x000000011c1cb824 */ /* 0x000fe200078e0a1d */
[----:B------:R-:W-:Y:S02]  /*36d0*/  ISETP.GT.U32.AND P3, PT, R29, R23, PT ;  /* 0x000000171d00720c */ /* 0x000fe40003f64070 */
[----:B------:R-:W-:-:S05]  /*36e0*/  IABS R29, c[0x0][0x178] ;  /* 0x00005e00001d7a13 */ /* 0x000fca0000000000 */
[----:B------:R-:W-:Y:S02]  /*36f0*/  IMAD R29, R29, R12, R13 ;  /* 0x0000000c1d1d7224 */ /* 0x000fe400078e020d */
[----:B------:R-:W2:Y:S04]  /*3700*/  LDL.LU R13, [R1+0xc18] ;  /* 0x000c1800010d7983 */ /* 0x000ea80000300800 */
[----:B------:R-:W3:Y:S04]  /*3710*/  LDL.LU R12, [R1+0xc14] ;  /* 0x000c1400010c7983 */ /* 0x000ee80000300800 */
[----:B------:R0:W-:Y:S02]  /*3720*/  STL [R1+0x94], R29 ;  /* 0x0000941d01007387 */ /* 0x0001e40000100800 */
[----:B0-----:R-:W-:-:S05]  /*3730*/  IABS R29, c[0x0][0x17c] ;  /* 0x00005f00001d7a13 */ /* 0x001fca0000000000 */
[--C-:B------:R-:W-:Y:S01]  /*3740*/  @!P5 IMAD.IADD R0, R0, 0x1, -R29.reuse ;  /* 0x000000010000d824 */ /* 0x100fe200078e0a1d */
[----:B------:R-:W-:Y:S01]  /*3750*/  ISETP.GT.U32.AND P5, PT, R29, R2, PT ;  /* 0x000000021d00720c */ /* 0x000fe20003fa4070 */
[--C-:B------:R-:W-:Y:S02]  /*3760*/  @!P6 IMAD.IADD R11, R11, 0x1, -R29.reuse ;  /* 0x000000010b0be824 */ /* 0x100fe400078e0a1d */
[--C-:B------:R-:W-:Y:S02]  /*3770*/  @!P4 IMAD.IADD R10, R10, 0x1, -R29.reuse ;  /* 0x000000010a0ac824 */ /* 0x100fe400078e0a1d */
[--C-:B------:R-:W-:Y:S01]  /*3780*/  @!P0 IMAD.IADD R9, R9, 0x1, -R29.reuse ;  /* 0x0000000109098824 */ /* 0x100fe200078e0a1d */
[----:B------:R0:W-:Y:S01]  /*3790*/  STL [R1+0x28], R11 ;  /* 0x0000280b01007387 */ /* 0x0001e20000100800 */
[--C-:B------:R-:W-:Y:S02]  /*37a0*/  @!P1 IMAD.IADD R8, R8, 0x1, -R29.reuse ;  /* 0x0000000108089824 */ /* 0x100fe400078e0a1d */
[----:B------:R-:W-:-:S02]  /*37b0*/  @!P2 IMAD.IADD R7, R7, 0x1, -R29 ;  /* 0x000000010707a824 */ /* 0x000fc400078e0a1d */
[--C-:B------:R-:W-:Y:S01]  /*37c0*/  @!P3 IMAD.IADD R23, R23, 0x1, -R29.reuse ;  /* 0x000000011717b824 */ /* 0x100fe200078e0a1d */
[----:B0-----:R-:W4:Y:S04]  /*37d0*/  LDL.LU R11, [R1+0xc10] ;  /* 0x000c1000010b7983 */ /* 0x001f280000300800 */
[----:B------:R0:W-:Y:S01]  /*37e0*/  STL [R1+0x24], R10 ;  /* 0x0000240a01007387 */ /* 0x0001e20000100800 */
[----:B------:R-:W-:-:S03]  /*37f0*/  @!P5 IMAD.IADD R2, R2, 0x1, -R29 ;  /* 0x000000010202d824 */ /* 0x000fc600078e0a1d */
[----:B0-----:R-:W5:Y:S04]  /*3800*/  LDL.LU R10, [R1+0xc0c] ;  /* 0x000c0c00010a7983 */ /* 0x001f680000300800 */
[----:B------:R0:W-:Y:S04]  /*3810*/  STL [R1+0x20], R9 ;  /* 0x0000200901007387 */ /* 0x0001e80000100800 */
[----:B0-----:R-:W2:Y:S04]  /*3820*/  LDL.LU R9, [R1+0xc08] ;  /* 0x000c080001097983 */ /* 0x001ea80000300800 */
[----:B------:R0:W-:Y:S04]  /*3830*/  STL [R1+0x1c], R8 ;  /* 0x00001c0801007387 */ /* 0x0001e80000100800 */
[----:B0-----:R-:W2:Y:S04]  /*3840*/  LDL.LU R8, [R1+0xc04] ;  /* 0x000c040001087983 */ /* 0x001ea80000300800 */
[----:B------:R0:W-:Y:S04]  /*3850*/  STL [R1+0x18], R7 ;  /* 0x0000180701007387 */ /* 0x0001e80000100800 */
[----:B0-----:R-:W3:Y:S04]  /*3860*/  LDL.LU R7, [R1+0xc00] ;  /* 0x000c000001077983 */ /* 0x001ee80000300800 */
[----:B------:R-:W-:Y:S04]  /*3870*/  STL [R1+0xbd4], R23 ;  /* 0x000bd41701007387 */ /* 0x000fe80000100800 */
[----:B------:R0:W-:Y:S04]  /*3880*/  STL [R1+0x10], R2 ;  /* 0x0000100201007387 */ /* 0x0001e80000100800 */
[----:B0-----:R-:W3:Y:S01]  /*3890*/  LDL.LU R2, [R1+0xbfc] ;  /* 0x000bfc0001027983 */ /* 0x001ee20000300800 */
[----:B------:R-:W-:-:S02]  /*38a0*/  ISETP.GT.U32.AND P6, PT, R29, R3, PT ;  /* 0x000000031d00720c */ /* 0x000fc40003fc4070 */
[----:B------:R-:W-:-:S11]  /*38b0*/  ISETP.GT.U32.AND P4, PT, R29, R0, PT ;  /* 0x000000001d00720c */ /* 0x000fd60003f84070 */
[--C-:B------:R-:W-:Y:S02]  /*38c0*/  @!P6 IMAD.IADD R3, R3, 0x1, -R29.reuse ;  /* 0x000000010303e824 */ /* 0x100fe400078e0a1d */
[----:B------:R-:W-:-:S03]  /*38d0*/  @!P4 IMAD.IADD R0, R0, 0x1, -R29 ;  /* 0x000000010000c824 */ /* 0x000fc600078e0a1d */
[----:B------:R0:W-:Y:S01]  /*38e0*/  STL [R1+0xc], R3 ;  /* 0x00000c0301007387 */ /* 0x0001e20000100800 */
[----:B------:R-:W-:-:S03]  /*38f0*/  ISETP.GT.U32.AND P0, PT, R29, R4, PT ;  /* 0x000000041d00720c */ /* 0x000fc60003f04070 */
[----:B0-----:R-:W4:Y:S01]  /*3900*/  LDL.LU R3, [R1+0xbf8] ;  /* 0x000bf80001037983 */ /* 0x001f220000300800 */
[C---:B------:R-:W-:Y:S02]  /*3910*/  ISETP.GT.U32.AND P1, PT, R29.reuse, R5, PT ;  /* 0x000000051d00720c */ /* 0x040fe40003f24070 */
[C---:B------:R-:W-:Y:S02]  /*3920*/  ISETP.GT.U32.AND P2, PT, R29.reuse, R6, PT ;  /* 0x000000061d00720c */ /* 0x040fe40003f44070 */
[----:B------:R-:W-:-:S05]  /*3930*/  ISETP.GT.U32.AND P3, PT, R29, R28, PT ;  /* 0x0000001c1d00720c */ /* 0x000fca0003f64070 */
[----:B------:R-:W-:-:S05]  /*3940*/  @!P0 IMAD.IADD R4, R4, 0x1, -R29 ;  /* 0x0000000104048824 */ /* 0x000fca00078e0a1d */
[----:B------:R0:W-:Y:S01]  /*3950*/  STL [R1+0x8], R4 ;  /* 0x0000080401007387 */ /* 0x0001e20000100800 */
[--C-:B------:R-:W-:Y:S02]  /*3960*/  @!P1 IMAD.IADD R5, R5, 0x1, -R29.reuse ;  /* 0x0000000105059824 */ /* 0x100fe400078e0a1d */
[--C-:B------:R-:W-:Y:S02]  /*3970*/  @!P2 IMAD.IADD R6, R6, 0x1, -R29.reuse ;  /* 0x000000010606a824 */ /* 0x100fe400078e0a1d */
[----:B------:R-:W-:Y:S01]  /*3980*/  @!P3 IMAD.IADD R28, R28, 0x1, -R29 ;  /* 0x000000011c1cb824 */ /* 0x000fe200078e0a1d */
[----:B0-----:R-:W5:Y:S04]  /*3990*/  LDL.LU R4, [R1+0xbf4] ;  /* 0x000bf40001047983 */ /* 0x001f680000300800 */
[----:B------:R0:W-:Y:S04]  /*39a0*/  STL [R1+0x4], R5 ;  /* 0x0000040501007387 */ /* 0x0001e80000100800 */
[----:B0-----:R-:W5:Y:S04]  /*39b0*/  LDL.LU R5, [R1+0xbf0] ;  /* 0x000bf00001057983 */ /* 0x001f680000300800 */
[----:B------:R0:W-:Y:S04]  /*39c0*/  STL [R1], R6 ;  /* 0x0000000601007387 */ /* 0x0001e80000100800 */
[----:B0-----:R-:W5:Y:S04]  /*39d0*/  LDL.LU R6, [R1+0xbec] ;  /* 0x000bec0001067983 */ /* 0x001f680000300800 */
[----:B------:R-:W-:Y:S04]  /*39e0*/  STL [R1+0xbbc], R28 ;  /* 0x000bbc1c01007387 */ /* 0x000fe80000100800 */
[----:B------:R-:W-:Y:S01]  /*39f0*/  STL [R1+0xbb8], R0 ;  /* 0x000bb80001007387 */ /* 0x000fe20000100800 */
[----:B--2---:R-:W-:-:S13]  /*3a00*/  ISETP.GT.U32.AND P4, PT, R29, R8, PT ;  /* 0x000000081d00720c */ /* 0x004fda0003f84070 */
[----:B------:R-:W-:Y:S01]  /*3a10*/  @!P4 IMAD.IADD R8, R8, 0x1, -R29 ;  /* 0x000000010808c824 */ /* 0x000fe200078e0a1d */
[----:B---3--:R-:W-:-:S13]  /*3a20*/  ISETP.GT.U32.AND P5, PT, R29, R2, PT ;  /* 0x000000021d00720c */ /* 0x008fda0003fa4070 */
[----:B------:R-:W-:-:S05]  /*3a30*/  @!P5 IMAD.IADD R2, R2, 0x1, -R29 ;  /* 0x000000010202d824 */ /* 0x000fca00078e0a1d */
[----:B------:R-:W-:-:S13]  /*3a40*/  ISETP.GT.U32.AND P4, PT, R29, R2, PT ;  /* 0x000000021d00720c */ /* 0x000fda0003f84070 */
[----:B------:R-:W-:-:S05]  /*3a50*/  @!P4 IMAD.IADD R2, R2, 0x1, -R29 ;  /* 0x000000010202c824 */ /* 0x000fca00078e0a1d */
[----:B------:R0:W-:Y:S04]  /*3a60*/  STL [R1+0xbb4], R2 ;  /* 0x000bb40201007387 */ /* 0x0001e80000100800 */
[----:B0-----:R-:W2:Y:S01]  /*3a70*/  LDL R2, [R1+0x9e0] ;  /* 0x0009e00001027983 */ /* 0x001ea20000100800 */
[C---:B----4-:R-:W-:Y:S02]  /*3a80*/  ISETP.GT.U32.AND P6, PT, R29.reuse, R3, PT ;  /* 0x000000031d00720c */ /* 0x050fe40003fc4070 */
[----:B------:R-:W-:-:S11]  /*3a90*/  ISETP.GT.U32.AND P5, PT, R29, R9, PT ;  /* 0x000000091d00720c */ /* 0x000fd60003fa4070 */
[--C-:B------:R-:W-:Y:S02]  /*3aa0*/  @!P6 IMAD.IADD R3, R3, 0x1, -R29.reuse ;  /* 0x000000010303e824 */ /* 0x100fe400078e0a1d */
[----:B------:R-:W-:-:S03]  /*3ab0*/  @!P5 IMAD.IADD R9, R9, 0x1, -R29 ;  /* 0x000000010909d824 */ /* 0x000fc600078e0a1d */
[----:B------:R-:W-:-:S13]  /*3ac0*/  ISETP.GT.U32.AND P5, PT, R29, R3, PT ;  /* 0x000000031d00720c */ /* 0x000fda0003fa4070 */
[--C-:B------:R-:W-:Y:S01]  /*3ad0*/  @!P5 IMAD.IADD R3, R3, 0x1, -R29.reuse ;  /* 0x000000010303d824 */ /* 0x100fe200078e0a1d */
[C---:B-----5:R-:W-:Y:S02]  /*3ae0*/  ISETP.GT.U32.AND P0, PT, R29.reuse, R4, PT ;  /* 0x000000041d00720c */ /* 0x060fe40003f04070 */
[C---:B------:R-:W-:Y:S02]  /*3af0*/  ISETP.GT.U32.AND P1, PT, R29.reuse, R5, PT ;  /* 0x000000051d00720c */ /* 0x040fe40003f24070 */
[C---:B------:R-:W-:Y:S01]  /*3b00*/  ISETP.GT.U32.AND P2, PT, R29.reuse, R6, PT ;  /* 0x000000061d00720c */ /* 0x040fe20003f44070 */
[----:B--2---:R-:W-:Y:S04]  /*3b10*/  STL [R1+0xbe0], R2 ;  /* 0x000be00201007387 */ /* 0x004fe80000100800 */
[----:B------:R0:W-:Y:S04]  /*3b20*/  STL [R1+0xbc0], R3 ;  /* 0x000bc00301007387 */ /* 0x0001e80000100800 */
[----:B0-----:R-:W2:Y:S01]  /*3b30*/  LDL R3, [R1+0x9ec] ;  /* 0x0009ec0001037983 */ /* 0x001ea20000100800 */
[C---:B------:R-:W-:Y:S01]  /*3b40*/  ISETP.GT.U32.AND P3, PT, R29.reuse, R7, PT ;  /* 0x000000071d00720c */ /* 0x040fe20003f64070 */
[--C-:B------:R-:W-:Y:S01]  /*3b50*/  @!P0 IMAD.IADD R4, R4, 0x1, -R29.reuse ;  /* 0x0000000104048824 */ /* 0x100fe200078e0a1d */
[----:B------:R-:W-:Y:S01]  /*3b60*/  ISETP.GT.U32.AND P6, PT, R29, R10, PT ;  /* 0x0000000a1d00720c */ /* 0x000fe20003fc4070 */
[--C-:B------:R-:W-:Y:S01]  /*3b70*/  @!P1 IMAD.IADD R5, R5, 0x1, -R29.reuse ;  /* 0x0000000105059824 */ /* 0x100fe200078e0a1d */
[C---:B------:R-:W-:Y:S01]  /*3b80*/  ISETP.GT.U32.AND P0, PT, R29.reuse, R11, PT ;  /* 0x0000000b1d00720c */ /* 0x040fe20003f04070 */
[----:B------:R-:W-:Y:S01]  /*3b90*/  @!P2 IMAD.IADD R6, R6, 0x1, -R29 ;  /* 0x000000010606a824 */ /* 0x000fe200078e0a1d */
[----:B------:R-:W-:-:S02]  /*3ba0*/  ISETP.GT.U32.AND P1, PT, R29, R12, PT ;  /* 0x0000000c1d00720c */ /* 0x000fc40003f24070 */
[----:B------:R-:W-:-:S05]  /*3bb0*/  ISETP.GT.U32.AND P2, PT, R29, R13, PT ;  /* 0x0000000d1d00720c */ /* 0x000fca0003f44070 */
[--C-:B------:R-:W-:Y:S01]  /*3bc0*/  @!P3 IMAD.IADD R7, R7, 0x1, -R29.reuse ;  /* 0x000000010707b824 */ /* 0x100fe200078e0a1d */
[C---:B------:R-:W-:Y:S01]  /*3bd0*/  ISETP.GT.U32.AND P3, PT, R29.reuse, R14, PT ;  /* 0x0000000e1d00720c */ /* 0x040fe20003f64070 */
[--C-:B------:R-:W-:Y:S01]  /*3be0*/  @!P6 IMAD.IADD R10, R10, 0x1, -R29.reuse ;  /* 0x000000010a0ae824 */ /* 0x100fe200078e0a1d */
[----:B------:R-:W-:Y:S01]  /*3bf0*/  ISETP.GT.U32.AND P6, PT, R29, R4, PT ;  /* 0x000000041d00720c */ /* 0x000fe20003fc4070 */
[--C-:B------:R-:W-:Y:S01]  /*3c00*/  @!P0 IMAD.IADD R11, R11, 0x1, -R29.reuse ;  /* 0x000000010b0b8824 */ /* 0x100fe200078e0a1d */
[C---:B------:R-:W-:Y:S01]  /*3c10*/  ISETP.GT.U32.AND P0, PT, R29.reuse, R5, PT ;  /* 0x000000051d00720c */ /* 0x040fe20003f04070 */
[--C-:B------:R-:W-:Y:S01]  /*3c20*/  @!P1 IMAD.IADD R12, R12, 0x1, -R29.reuse ;  /* 0x000000010c0c9824 */ /* 0x100fe200078e0a1d */
[----:B------:R-:W-:Y:S01]  /*3c30*/  ISETP.GT.U32.AND P1, PT, R29, R6, PT ;  /* 0x000000061d00720c */ /* 0x000fe20003f24070 */
[----:B------:R-:W-:Y:S01]  /*3c40*/  @!P2 IMAD.IADD R13, R13, 0x1, -R29 ;  /* 0x000000010d0da824 */ /* 0x000fe200078e0a1d */
[----:B------:R-:W-:-:S05]  /*3c50*/  ISETP.GT.U32.AND P2, PT, R29, R7, PT ;  /* 0x000000071d00720c */ /* 0x000fca0003f44070 */
[--C-:B------:R-:W-:Y:S01]  /*3c60*/  @!P3 IMAD.IADD R14, R14, 0x1, -R29.reuse ;  /* 0x000000010e0eb824 */ /* 0x100fe200078e0a1d */
[----:B------:R-:W-:Y:S01]  /*3c70*/  ISETP.GT.U32.AND P3, PT, R29, R8, PT ;  /* 0x000000081d00720c */ /* 0x000fe20003f64070 */
[--C-:B------:R-:W-:Y:S02]  /*3c80*/  @!P6 IMAD.IADD R4, R4, 0x1, -R29.reuse ;  /* 0x000000010404e824 */ /* 0x100fe400078e0a1d */
[--C-:B------:R-:W-:Y:S02]  /*3c90*/  @!P0 IMAD.IADD R5, R5, 0x1, -R29.reuse ;  /* 0x0000000105058824 */ /* 0x100fe400078e0a1d */
[--C-:B------:R-:W-:Y:S02]  /*3ca0*/  @!P1 IMAD.IADD R6, R6, 0x1, -R29.reuse ;  /* 0x0000000106069824 */ /* 0x100fe400078e0a1d */
[----:B------:R-:W-:-:S06]  /*3cb0*/  @!P2 IMAD.IADD R7, R7, 0x1, -R29 ;  /* 0x000000010707a824 */ /* 0x000fcc00078e0a1d */
[----:B------:R-:W-:Y:S01]  /*3cc0*/  @!P3 IMAD.IADD R8, R8, 0x1, -R29 ;  /* 0x000000010808b824 */ /* 0x000fe200078e0a1d */
[----:B--2---:R-:W-:Y:S04]  /*3cd0*/  STL [R1+0xbe4], R3 ;  /* 0x000be40301007387 */ /* 0x004fe80000100800 */
[----:B------:R-:W-:Y:S04]  /*3ce0*/  STL [R1+0xbc4], R4 ;  /* 0x000bc40401007387 */ /* 0x000fe80000100800 */
[----:B------:R-:W-:Y:S04]  /*3cf0*/  STL [R1+0xbc8], R5 ;  /* 0x000bc80501007387 */ /* 0x000fe80000100800 */
[----:B------:R-:W-:Y:S04]  /*3d00*/  STL [R1+0xbcc], R6 ;  /* 0x000bcc0601007387 */ /* 0x000fe80000100800 */
[----:B------:R-:W-:Y:S04]  /*3d10*/  STL [R1+0xbd0], R7 ;  /* 0x000bd00701007387 */ /* 0x000fe80000100800 */
[----:B------:R-:W2:Y:S04]  /*3d20*/  LDL.LU R2, [R1+0xa4] ;  /* 0x0000a40001027983 */ /* 0x000ea80000300800 */
[----:B------:R0:W-:Y:S04]  /*3d30*/  STL [R1+0xbd8], R8 ;  /* 0x000bd80801007387 */ /* 0x0001e80000100800 */
[----:B0-----:R-:W3:Y:S01]  /*3d40*/  LDL.LU R8, [R1+0x94] ;  /* 0x0000940001087983 */ /* 0x001ee20000300800 */
[----:B------:R-:W-:-:S02]  /*3d50*/  ISETP.GT.U32.AND P4, PT, R29, R9, PT ;  /* 0x000000091d00720c */ /* 0x000fc40003f84070 */
[C---:B------:R-:W-:Y:S02]  /*3d60*/  ISETP.GT.U32.AND P5, PT, R29.reuse, R10, PT ;  /* 0x0000000a1d00720c */ /* 0x040fe40003fa4070 */
[C---:B------:R-:W-:Y:S02]  /*3d70*/  ISETP.GT.U32.AND P0, PT, R29.reuse, R11, PT ;  /* 0x0000000b1d00720c */ /* 0x040fe40003f04070 */
[C---:B------:R-:W-:Y:S02]  /*3d80*/  ISETP.GT.U32.AND P1, PT, R29.reuse, R12, PT ;  /* 0x0000000c1d00720c */ /* 0x040fe40003f24070 */
[C---:B------:R-:W-:Y:S02]  /*3d90*/  ISETP.GT.U32.AND P2, PT, R29.reuse, R13, PT ;  /* 0x0000000d1d00720c */ /* 0x040fe40003f44070 */
[C---:B------:R-:W-:Y:S02]  /*3da0*/  ISETP.GT.U32.AND P6, PT, R29.reuse, R14, PT ;  /* 0x0000000e1d00720c */ /* 0x040fe40003fc4070 */
[----:B------:R-:W-:Y:S01]  /*3db0*/  ISETP.GT.U32.AND P3, PT, R29, R15, PT ;  /* 0x0000000f1d00720c */ /* 0x000fe20003f64070 */
        /* <DEDUP_REMOVED lines=21> */
[----:B------:R-:W-:Y:S01]  /*3f10*/  ISETP.GT.U32.AND P1, PT, R29, R27, PT ;  /* 0x0000001b1d00720c */ /* 0x000fe20003f24070 */
[----:B------:R0:W-:Y:S01]  /*3f20*/  STL [R1+0xbdc], R9 ;  /* 0x000bdc0901007387 */ /* 0x0001e20000100800 */
[----:B------:R-:W-:-:S02]  /*3f30*/  @!P2 IMAD.IADD R20, R20, 0x1, -R29 ;  /* 0x000000011414a824 */ /* 0x000fc400078e0a1d */
[--C-:B------:R-:W-:Y:S01]  /*3f40*/  @!P6 IMAD.IADD R21, R21, 0x1, -R29.reuse ;  /* 0x000000011515e824 */ /* 0x100fe200078e0a1d */
[C---:B------:R-:W-:Y:S01]  /*3f50*/  ISETP.GT.U32.AND P6, PT, R29.reuse, R15, PT ;  /* 0x0000000f1d00720c */ /* 0x040fe20003fc4070 */
[--C-:B------:R-:W-:Y:S01]  /*3f60*/  @!P3 IMAD.IADD R22, R22, 0x1, -R29.reuse ;  /* 0x000000011616b824 */ /* 0x100fe200078e0a1d */
[----:B------:R-:W-:Y:S01]  /*3f70*/  ISETP.GT.U32.AND P3, PT, R29, R16, PT ;  /* 0x000000101d00720c */ /* 0x000fe20003f64070 */
[--C-:B------:R-:W-:Y:S01]  /*3f80*/  @!P4 IMAD.IADD R24, R24, 0x1, -R29.reuse ;  /* 0x000000011818c824 */ /* 0x100fe200078e0a1d */
[----:B0-----:R-:W-:Y:S01]  /*3f90*/  IABS R9, c[0x0][0x178] ;  /* 0x00005e0000097a13 */ /* 0x001fe20000000000 */
[--C-:B------:R-:W-:Y:S01]  /*3fa0*/  @!P5 IMAD.IADD R25, R25, 0x1, -R29.reuse ;  /* 0x000000011919d824 */ /* 0x100fe200078e0a1d */
[C---:B------:R-:W-:Y:S01]  /*3fb0*/  ISETP.GT.U32.AND P4, PT, R29.reuse, R17, PT ;  /* 0x000000111d00720c */ /* 0x040fe20003f84070 */
[--C-:B------:R-:W-:Y:S01]  /*3fc0*/  @!P0 IMAD.IADD R26, R26, 0x1, -R29.reuse ;  /* 0x000000011a1a8824 */ /* 0x100fe200078e0a1d */
[----:B------:R-:W-:Y:S01]  /*3fd0*/  ISETP.GT.U32.AND P5, PT, R29, R18, PT ;  /* 0x000000121d00720c */ /* 0x000fe20003fa4070 */
[----:B------:R-:W-:Y:S01]  /*3fe0*/  @!P1 IMAD.IADD R27, R27, 0x1, -R29 ;  /* 0x000000011b1b9824 */ /* 0x000fe200078e0a1d */
[----:B------:R-:W-:-:S02]  /*3ff0*/  ISETP.GT.U32.AND P0, PT, R29, R19, PT ;  /* 0x000000131d00720c */ /* 0x000fc40003f04070 */
[----:B------:R-:W-:Y:S01]  /*4000*/  ISETP.GT.U32.AND P1, PT, R29, R20, PT ;  /* 0x000000141d00720c */ /* 0x000fe20003f24070 */
[----:B------:R-:W0:Y:S01]  /*4010*/  S2R R23, SR_TID.X ;  /* 0x0000000000177919 */ /* 0x000e220000002100 */
[--C-:B------:R-:W-:Y:S01]  /*4020*/  @!P6 IMAD.IADD R15, R15, 0x1, -R29.reuse ;  /* 0x000000010f0fe824 */ /* 0x100fe200078e0a1d */
[C---:B------:R-:W-:Y:S01]  /*4030*/  ISETP.GT.U32.AND P6, PT, R29.reuse, R27, PT ;  /* 0x0000001b1d00720c */ /* 0x040fe20003fc4070 */
[--C-:B------:R-:W-:Y:S01]  /*4040*/  @!P3 IMAD.IADD R16, R16, 0x1, -R29.reuse ;  /* 0x000000011010b824 */ /* 0x100fe200078e0a1d */
[----:B------:R-:W-:Y:S02]  /*4050*/  ISETP.GT.U32.AND P3, PT, R29, R22, PT ;  /* 0x000000161d00720c */ /* 0x000fe40003f64070 */
[--C-:B------:R-:W-:Y:S01]  /*4060*/  @!P4 IMAD.IADD R17, R17, 0x1, -R29.reuse ;  /* 0x000000011111c824 */ /* 0x100fe200078e0a1d */
[C---:B------:R-:W-:Y:S01]  /*4070*/  ISETP.GT.U32.AND P4, PT, R29.reuse, R24, PT ;  /* 0x000000181d00720c */ /* 0x040fe20003f84070 */
[--C-:B------:R-:W-:Y:S01]  /*4080*/  @!P5 IMAD.IADD R18, R18, 0x1, -R29.reuse ;  /* 0x000000011212d824 */ /* 0x100fe200078e0a1d */
[----:B------:R-:W-:Y:S01]  /*4090*/  ISETP.GT.U32.AND P5, PT, R29, R25, PT ;  /* 0x000000191d00720c */ /* 0x000fe20003fa4070 */
[--C-:B------:R-:W-:Y:S01]  /*40a0*/  @!P0 IMAD.IADD R19, R19, 0x1, -R29.reuse ;  /* 0x0000000113138824 */ /* 0x100fe200078e0a1d */
[----:B------:R-:W-:Y:S01]  /*40b0*/  ISETP.GT.U32.AND P0, PT, R29, R26, PT ;  /* 0x0000001a1d00720c */ /* 0x000fe20003f04070 */
[----:B------:R-:W-:-:S02]  /*40c0*/  @!P1 IMAD.IADD R20, R20, 0x1, -R29 ;  /* 0x0000000114149824 */ /* 0x000fc400078e0a1d */
[----:B------:R-:W-:Y:S01]  /*40d0*/  IMAD.MOV.U32 R28, RZ, RZ, 0x7f ;  /* 0x0000007fff1c7424 */ /* 0x000fe200078e00ff */
[----:B------:R1:W-:Y:S04]  /*40e0*/  STL [R1+0xbe8], R10 ;  /* 0x000be80a01007387 */ /* 0x0003e80000100800 */
[----:B------:R-:W-:Y:S01]  /*40f0*/  IADD3 R28, R28, c[0x0][0x180], RZ ;  /* 0x000060001c1c7a10 */ /* 0x000fe20007ffe0ff */
[----:B------:R-:W4:Y:S01]  /*4100*/  LDL R0, [R1+0xa44] ;  /* 0x000a440001007983 */ /* 0x000f220000100800 */
[----:B0-----:R-:W-:Y:S01]  /*4110*/  LOP3.LUT R23, R23, 0x7, RZ, 0xc0, !PT ;  /* 0x0000000717177812 */ /* 0x001fe200078ec0ff */
[----:B-1----:R-:W-:Y:S01]  /*4120*/  IMAD.MOV.U32 R10, RZ, RZ, 0x7f ;  /* 0x0000007fff0a7424 */ /* 0x002fe200078e00ff */
[----:B------:R-:W-:Y:S01]  /*4130*/  SHF.R.S32.HI R3, RZ, 0x1f, R28 ;  /* 0x0000001fff037819 */ /* 0x000fe2000001141c */
[----:B------:R-:W5:Y:S02]  /*4140*/  LDL R7, [R1+0xa50] ;  /* 0x000a500001077983 */ /* 0x000f640000100800 */
[----:B------:R-:W-:Y:S01]  /*4150*/  IMAD R23, R23, 0x110, RZ ;  /* 0x0000011017177824 */ /* 0x000fe200078e02ff */
[----:B------:R-:W-:Y:S01]  /*4160*/  IADD3 R10, R10, c[0x0][0x180], RZ ;  /* 0x000060000a0a7a10 */ /* 0x000fe20007ffe0ff */
[----:B------:R-:W5:Y:S03]  /*4170*/  LDL R28, [R1+0xa58] ;  /* 0x000a5800011c7983 */ /* 0x000f660000100800 */
[----:B------:R-:W-:Y:S01]  /*4180*/  LEA.HI R3, R3, R10, RZ, 0x7 ;  /* 0x0000000a03037211 */ /* 0x000fe200078f38ff */
[----:B------:R-:W5:Y:S04]  /*4190*/  LDL R6, [R1+0xa54] ;  /* 0x000a540001067983 */ /* 0x000f680000100800 */
[----:B------:R-:W5:Y:S04]  /*41a0*/  LDL R5, [R1+0xa4c] ;  /* 0x000a4c0001057983 */ /* 0x000f680000100800 */
[----:B------:R-:W5:Y:S04]  /*41b0*/  LDL.LU R10, [R1+0xbe8] ;  /* 0x000be800010a7983 */ /* 0x000f680000300800 */
[----:B------:R-:W5:Y:S01]  /*41c0*/  LDL.LU R3, [R1+0xbe4] ;  /* 0x000be40001037983 */ /* 0x000f620000300800 */
[----:B---3--:R-:W-:-:S13]  /*41d0*/  ISETP.GT.U32.AND P2, PT, R9, R8, PT ;  /* 0x000000080900720c */ /* 0x008fda0003f44070 */
[----:B------:R-:W-:Y:S01]  /*41e0*/  @!P2 IMAD.IADD R8, R8, 0x1, -R9 ;  /* 0x000000010808a824 */ /* 0x000fe200078e0a09 */
[----:B------:R-:W-:Y:S02]  /*41f0*/  ISETP.GT.U32.AND P2, PT, R29, R21, PT ;  /* 0x000000151d00720c */ /* 0x000fe40003f44070 */
[----:B------:R-:W0:Y:S01]  /*4200*/  S2R R29, SR_TID.X ;  /* 0x00000000001d7919 */ /* 0x000e220000002100 */
[----:B--2---:R-:W-:Y:S01]  /*4210*/  LOP3.LUT R4, R23, R2, RZ, 0x3c, !PT ;  /* 0x0000000217047212 */ /* 0x004fe200078e3cff */
[----:B0-----:R-:W-:-:S05]  /*4220*/  IMAD.SHL.U32 R2, R29, 0x2, RZ ;  /* 0x000000021d027824 */ /* 0x001fca00078e00ff */
[----:B------:R-:W-:Y:S02]  /*4230*/  LOP3.LUT R23, R23, 0x30, R2, 0x78, !PT ;  /* 0x0000003017177812 */ /* 0x000fe400078e7802 */
[----:B------:R-:W2:Y:S01]  /*4240*/  LDL.LU R2, [R1+0xbe0] ;  /* 0x000be00001027983 */ /* 0x000ea20000300800 */
[----:B------:R-:W-:Y:S01]  /*4250*/  ISETP.GT.U32.AND P1, PT, R9, R8, PT ;  /* 0x000000080900720c */ /* 0x000fe20003f24070 */
[----:B------:R-:W-:Y:S02]  /*4260*/  IMAD.SHL.U32 R29, R29, 0x80, RZ ;  /* 0x000000801d1d7824 */ /* 0x000fe400078e00ff */
[----:B------:R-:W3:Y:S03]  /*4270*/  LDL R23, [R1+0xa48] ;  /* 0x000a480001177983 */ /* 0x000ee60000100800 */
[----:B------:R-:W-:Y:S02]  /*4280*/  LOP3.LUT R4, R4, 0x800, R29, 0xf8, !PT ;  /* 0x0000080004047812 */ /* 0x000fe400078ef81d */
[----:B------:R-:W-:-:S05]  /*4290*/  IABS R29, c[0x0][0x17c] ;  /* 0x00005f00001d7a13 */ /* 0x000fca0000000000 */
[----:B------:R-:W-:Y:S01]  /*42a0*/  @!P1 IMAD.IADD R8, R8, 0x1, -R9 ;  /* 0x0000000108089824 */ /* 0x000fe200078e0a09 */
[----:B------:R0:W-:Y:S01]  /*42b0*/  STL [R1+0x1f0], R4 ;  /* 0x0001f00401007387 */ /* 0x0001e20000100800 */
[--C-:B------:R-:W-:Y:S02]  /*42c0*/  @!P2 IMAD.IADD R21, R21, 0x1, -R29.reuse ;  /* 0x000000011515a824 */ /* 0x100fe400078e0a1d */
[--C-:B------:R-:W-:Y:S02]  /*42d0*/  @!P3 IMAD.IADD R22, R22, 0x1, -R29.reuse ;  /* 0x000000011616b824 */ /* 0x100fe400078e0a1d */
[--C-:B------:R-:W-:Y:S02]  /*42e0*/  @!P5 IMAD.IADD R25, R25, 0x1, -R29.reuse ;  /* 0x000000011919d824 */ /* 0x100fe400078e0a1d */
[--C-:B------:R-:W-:Y:S02]  /*42f0*/  @!P4 IMAD.IADD R24, R24, 0x1, -R29.reuse ;  /* 0x000000011818c824 */ /* 0x100fe400078e0a1d */
[--C-:B------:R-:W-:Y:S01]  /*4300*/  @!P0 IMAD.IADD R26, R26, 0x1, -R29.reuse ;  /* 0x000000011a1a8824 */ /* 0x100fe200078e0a1d */
[----:B0-----:R-:W3:Y:S01]  /*4310*/  LDL R4, [R1+0xa34] ;  /* 0x000a340001047983 */ /* 0x001ee20000100800 */
[----:B------:R-:W-:Y:S01]  /*4320*/  @!P6 IMAD.IADD R27, R27, 0x1, -R29 ;  /* 0x000000011b1be824 */ /* 0x000fe200078e0a1d */
[----:B----4-:R-:W-:-:S02]  /*4330*/  ISETP.GE.AND P5, PT, R0, RZ, PT ;  /* 0x000000ff0000720c */ /* 0x010fc40003fa6270 */
[----:B------:R-:W4:Y:S04]  /*4340*/  LDL R29, [R1+0xa38] ;  /* 0x000a3800011d7983 */ /* 0x000f280000100800 */
[----:B------:R-:W3:Y:S01]  /*4350*/  LDL R0, [R1+0xa30] ;  /* 0x000a300001007983 */ /* 0x000ee20000100800 */
[----:B-----5:R-:W-:-:S03]  /*4360*/  ISETP.GE.AND P3, PT, R3, RZ, PT ;  /* 0x000000ff0300720c */ /* 0x020fc60003f66270 */
[----:B------:R-:W5:Y:S01]  /*4370*/  LDL R3, [R1+0xa3c] ;  /* 0x000a3c0001037983 */ /* 0x000f620000100800 */
[----:B--2---:R-:W-:-:S03]  /*4380*/  ISETP.GE.AND P2, PT, R2, RZ, PT ;  /* 0x000000ff0200720c */ /* 0x004fc60003f46270 */
[----:B------:R-:W2:Y:S04]  /*4390*/  LDL R2, [R1+0xa40] ;  /* 0x000a400001027983 */ /* 0x000ea80000100800 */
[----:B------:R0:W-:Y:S04]  /*43a0*/  STL [R1+0x94], R8 ;  /* 0x0000940801007387 */ /* 0x0001e80000100800 */
[----:B0-----:R-:W2:Y:S01]  /*43b0*/  LDL.LU R8, [R1+0x8c] ;  /* 0x00008c0001087983 */ /* 0x001ea20000300800 */
[----:B------:R-:W-:Y:S02]  /*43c0*/  ISETP.GE.AND P1, PT, R28, RZ, PT ;  /* 0x000000ff1c00720c */ /* 0x000fe40003f26270 */
[----:B------:R-:W-:Y:S01]  /*43d0*/  ISETP.GE.AND P4, PT, R7, RZ, PT ;  /* 0x000000ff0700720c */ /* 0x000fe20003f86270 */
[----:B------:R-:W3:Y:S04]  /*43e0*/  LDL R28, [R1+0xa28] ;  /* 0x000a2800011c7983 */ /* 0x000ee80000100800 */
[----:B------:R-:W3:Y:S01]  /*43f0*/  LDL.LU R7, [R1+0x88] ;  /* 0x0000880001077983 */ /* 0x000ee20000300800 */
[----:B--2---:R-:W-:Y:S01]  /*4400*/  @!P2 IMAD.MOV R8, RZ, RZ, -R8 ;  /* 0x000000ffff08a224 */ /* 0x004fe200078e0a08 */
[----:B------:R-:W-:-:S02]  /*4410*/  ISETP.GE.AND P2, PT, R6, RZ, PT ;  /* 0x000000ff0600720c */ /* 0x000fc40003f46270 */
[----:B------:R-:W2:Y:S04]  /*4420*/  LDL R6, [R1+0xa2c] ;  /* 0x000a2c0001067983 */ /* 0x000ea80000100800 */
[----:B------:R0:W-:Y:S04]  /*4430*/  STL [R1+0x8c], R8 ;  /* 0x00008c0801007387 */ /* 0x0001e80000100800 */
[----:B0-----:R-:W2:Y:S01]  /*4440*/  LDL.LU R8, [R1+0x84] ;  /* 0x0000840001087983 */ /* 0x001ea20000300800 */
[----:B----4-:R-:W-:Y:S01]  /*4450*/  ISETP.GE.AND P0, PT, R29, RZ, PT ;  /* 0x000000ff1d00720c */ /* 0x010fe20003f06270 */
[----:B---3--:R-:W-:Y:S01]  /*4460*/  @!P3 IMAD.MOV R7, RZ, RZ, -R7 ;  /* 0x000000ffff07b224 */ /* 0x008fe200078e0a07 */
[----:B------:R-:W-:-:S02]  /*4470*/  ISETP.GE.AND P3, PT, R5, RZ, PT ;  /* 0x000000ff0500720c */ /* 0x000fc40003f66270 */
[----:B------:R-:W3:Y:S04]  /*4480*/  LDL R5, [R1+0xa20] ;  /* 0x000a200001057983 */ /* 0x000ee80000100800 */
[----:B------:R0:W-:Y:S04]  /*4490*/  STL [R1+0x88], R7 ;  /* 0x0000880701007387 */ /* 0x0001e80000100800 */
[----:B0-----:R-:W4:Y:S01]  /*44a0*/  LDL.LU R7, [R1+0x80] ;  /* 0x0000800001077983 */ /* 0x001f220000300800 */
[----:B--2---:R-:W-:Y:S01]  /*44b0*/  @!P0 IMAD.MOV R8, RZ, RZ, -R8 ;  /* 0x000000ffff088224 */ /* 0x004fe200078e0a08 */
[----:B------:R-:W-:-:S02]  /*44c0*/  ISETP.GE.AND P0, PT, R23, RZ, PT ;  /* 0x000000ff1700720c */ /* 0x000fc40003f06270 */
[----:B------:R-:W2:Y:S04]  /*44d0*/  LDL R23, [R1+0xa24] ;  /* 0x000a240001177983 */ /* 0x000ea80000100800 */
[----:B------:R0:W-:Y:S04]  /*44e0*/  STL [R1+0x84], R8 ;  /* 0x0000840801007387 */ /* 0x0001e80000100800 */
[----:B0-----:R-:W2:Y:S01]  /*44f0*/  LDL.LU R8, [R1+0x7c] ;  /* 0x00007c0001087983 */ /* 0x001ea20000300800 */
[----:B----4-:R-:W-:Y:S01]  /*4500*/  @!P5 IMAD.MOV R7, RZ, RZ, -R7 ;  /* 0x000000ffff07d224 */ /* 0x010fe200078e0a07 */
[----:B------:R-:W-:-:S02]  /*4510*/  ISETP.GE.AND P5, PT, R2, RZ, PT ;  /* 0x000000ff0200720c */ /* 0x000fc40003fa6270 */
[----:B------:R-:W4:Y:S04]  /*4520*/  LDL R2, [R1+0xa18] ;  /* 0x000a180001027983 */ /* 0x000f280000100800 */
[----:B------:R0:W-:Y:S04]  /*4530*/  STL [R1+0x80], R7 ;  /* 0x0000800701007387 */ /* 0x0001e80000100800 */
[----:B0-----:R-:W3:Y:S01]  /*4540*/  LDL.LU R7, [R1+0x78] ;  /* 0x0000780001077983 */ /* 0x001ee20000300800 */
[----:B--2---:R-:W-:Y:S01]  /*4550*/  @!P4 IMAD.MOV R8, RZ, RZ, -R8 ;  /* 0x000000ffff08c224 */ /* 0x004fe200078e0a08 */
[----:B-----5:R-:W-:-:S02]  /*4560*/  ISETP.GE.AND P4, PT, R3, RZ, PT ;  /* 0x000000ff0300720c */ /* 0x020fc40003f86270 */
[----:B------:R-:W2:Y:S04]  /*4570*/  LDL R3, [R1+0xa1c] ;  /* 0x000a1c0001037983 */ /* 0x000ea80000100800 */
[----:B------:R0:W-:Y:S04]  /*4580*/  STL [R1+0x7c], R8 ;  /* 0x00007c0801007387 */ /* 0x0001e80000100800 */
[----:B0-----:R-:W5:Y:S01]  /*4590*/  LDL.LU R8, [R1+0x74] ;  /* 0x0000740001087983 */ /* 0x001f620000300800 */
[----:B---3--:R-:W-:Y:S01]  /*45a0*/  @!P1 IMAD.MOV R7, RZ, RZ, -R7 ;  /* 0x000000ffff079224 */ /* 0x008fe200078e0a07 */
[----:B------:R-:W-:-:S02]  /*45b0*/  ISETP.GE.AND P1, PT, R4, RZ, PT ;  /* 0x000000ff0400720c */ /* 0x000fc40003f26270 */
[----:B------:R-:W3:Y:S04]  /*45c0*/  LDL R4, [R1+0xa10] ;  /* 0x000a100001047983 */ /* 0x000ee80000100800 */
[----:B------:R0:W-:Y:S04]  /*45d0*/  STL [R1+0x78], R7 ;  /* 0x0000780701007387 */ /* 0x0001e80000100800 */
[----:B0-----:R-:W2:Y:S01]  /*45e0*/  LDL.LU R7, [R1+0x70] ;  /* 0x0000700001077983 */ /* 0x001ea20000300800 */
[----:B-----5:R-:W-:Y:S01]  /*45f0*/  @!P2 IMAD.MOV R8, RZ, RZ, -R8 ;  /* 0x000000ffff08a224 */ /* 0x020fe200078e0a08 */
[----:B------:R-:W-:-:S02]  /*4600*/  ISETP.GE.AND P2, PT, R0, RZ, PT ;  /* 0x000000ff0000720c */ /* 0x000fc40003f46270 */
[----:B------:R-:W5:Y:S04]  /*4610*/  LDL R0, [R1+0xa14] ;  /* 0x000a140001007983 */ /* 0x000f680000100800 */
[----:B------:R0:W-:Y:S04]  /*4620*/  STL [R1+0x74], R8 ;  /* 0x0000740801007387 */ /* 0x0001e80000100800 */
[----:B0-----:R-:W3:Y:S01]  /*4630*/  LDL.LU R8, [R1+0x6c] ;  /* 0x00006c0001087983 */ /* 0x001ee20000300800 */
[----:B--2---:R-:W-:Y:S01]  /*4640*/  @!P3 IMAD.MOV R7, RZ, RZ, -R7 ;  /* 0x000000ffff07b224 */ /* 0x004fe200078e0a07 */
[----:B------:R-:W-:-:S02]  /*4650*/  ISETP.GE.AND P3, PT, R28, RZ, PT ;  /* 0x000000ff1c00720c */ /* 0x000fc40003f66270 */
[----:B------:R-:W2:Y:S04]  /*4660*/  LDL R28, [R1+0xa08] ;  /* 0x000a0800011c7983 */ /* 0x000ea80000100800 */
[----:B------:R0:W-:Y:S04]  /*4670*/  STL [R1+0x70], R7 ;  /* 0x0000700701007387 */ /* 0x0001e80000100800 */
[----:B0-----:R-:W2:Y:S01]  /*4680*/  LDL.LU R7, [R1+0x68] ;  /* 0x0000680001077983 */ /* 0x001ea20000300800 */
[----:B---3--:R-:W-:Y:S01]  /*4690*/  @!P0 IMAD.MOV R8, RZ, RZ, -R8 ;  /* 0x000000ffff088224 */ /* 0x008fe200078e0a08 */
[----:B------:R-:W-:-:S02]  /*46a0*/  ISETP.GE.AND P0, PT, R6, RZ, PT ;  /* 0x000000ff0600720c */ /* 0x000fc40003f06270 */
[----:B------:R-:W3:Y:S04]  /*46b0*/  LDL R6, [R1+0xa0c] ;  /* 0x000a0c0001067983 */ /* 0x000ee80000100800 */
        /* <DEDUP_REMOVED lines=13> */
[----:B----4-:R-:W-:-:S02]  /*4790*/  ISETP.GE.AND P1, PT, R2, RZ, PT ;  /* 0x000000ff0200720c */ /* 0x010fc40003f26270 */
[----:B------:R-:W2:Y:S04]  /*47a0*/  LDL R2, [R1+0x9f8] ;  /* 0x0009f80001027983 */ /* 0x000ea80000100800 */
[----:B------:R0:W-:Y:S04]  /*47b0*/  STL [R1+0x60], R7 ;  /* 0x0000600701007387 */ /* 0x0001e80000100800 */
[----:B0-----:R-:W4:Y:S01]  /*47c0*/  LDL.LU R7, [R1+0x58] ;  /* 0x0000580001077983 */ /* 0x001f220000300800 */
[----:B---3--:R-:W-:Y:S01]  /*47d0*/  @!P2 IMAD.MOV R8, RZ, RZ, -R8 ;  /* 0x000000ffff08a224 */ /* 0x008fe200078e0a08 */
[----:B------:R-:W-:-:S02]  /*47e0*/  ISETP.GE.AND P2, PT, R3, RZ, PT ;  /* 0x000000ff0300720c */ /* 0x000fc40003f46270 */
[----:B------:R-:W3:Y:S04]  /*47f0*/  LDL R3, [R1+0x9fc] ;  /* 0x0009fc0001037983 */ /* 0x000ee80000100800 */
[----:B------:R0:W-:Y:S04]  /*4800*/  STL [R1+0x5c], R8 ;  /* 0x00005c0801007387 */ /* 0x0001e80000100800 */
[----:B0-----:R-:W2:Y:S01]  /*4810*/  LDL.LU R8, [R1+0x54] ;  /* 0x0000540001087983 */ /* 0x001ea20000300800 */
[----:B----4-:R-:W-:Y:S01]  /*4820*/  @!P3 IMAD.MOV R7, RZ, RZ, -R7 ;  /* 0x000000ffff07b224 */ /* 0x010fe200078e0a07 */
[----:B------:R-:W-:-:S02]  /*4830*/  ISETP.GE.AND P3, PT, R4, RZ, PT ;  /* 0x000000ff0400720c */ /* 0x000fc40003f66270 */
[----:B------:R-:W4:Y:S04]  /*4840*/  LDL R4, [R1+0x9f0] ;  /* 0x0009f00001047983 */ /* 0x000f280000100800 */
[----:B------:R0:W-:Y:S04]  /*4850*/  STL [R1+0x58], R7 ;  /* 0x0000580701007387 */ /* 0x0001e80000100800 */
[----:B0-----:R-:W3:Y:S01]  /*4860*/  LDL.LU R7, [R1+0x50] ;  /* 0x0000500001077983 */ /* 0x001ee20000300800 */
[----:B--2---:R-:W-:-:S05]  /*4870*/  @!P0 IMAD.MOV R8, RZ, RZ, -R8 ;  /* 0x000000ffff088224 */ /* 0x004fca00078e0a08 */
[----:B------:R0:W-:Y:S04]  /*4880*/  STL [R1+0x54], R8 ;  /* 0x0000540801007387 */ /* 0x0001e80000100800 */
[----:B0-----:R-:W2:Y:S01]  /*4890*/  LDL.LU R8, [R1+0x4c] ;  /* 0x00004c0001087983 */ /* 0x001ea20000300800 */
[----:B-----5:R-:W-:Y:S01]  /*48a0*/  ISETP.GE.AND P0, PT, R0, RZ, PT ;  /* 0x000000ff0000720c */ /* 0x020fe20003f06270 */
[----:B---3--:R-:W-:Y:S02]  /*48b0*/  @!P5 IMAD.MOV R7, RZ, RZ, -R7 ;  /* 0x000000ffff07d224 */ /* 0x008fe400078e0a07 */
[----:B------:R-:W3:Y:S01]  /*48c0*/  LDL R0, [R1+0x9f4] ;  /* 0x0009f40001007983 */ /* 0x000ee20000100800 */
[----:B------:R-:W-:-:S03]  /*48d0*/  ISETP.GE.AND P5, PT, R28, RZ, PT ;  /* 0x000000ff1c00720c */ /* 0x000fc60003fa6270 */
[----:B------:R0:W-:Y:S04]  /*48e0*/  STL [R1+0x50], R7 ;  /* 0x0000500701007387 */ /* 0x0001e80000100800 */
[----:B0-----:R-:W5:Y:S04]  /*48f0*/  LDL.LU R7, [R1+0x48] ;  /* 0x0000480001077983 */ /* 0x001f680000300800 */
[----:B------:R-:W3:Y:S01]  /*4900*/  LDL R28, [R1+0x9e4] ;  /* 0x0009e400011c7983 */ /* 0x000ee20000100800 */
[----:B--2---:R-:W-:Y:S01]  /*4910*/  @!P4 IMAD.MOV R8, RZ, RZ, -R8 ;  /* 0x000000ffff08c224 */ /* 0x004fe200078e0a08 */
[----:B------:R-:W-:-:S02]  /*4920*/  ISETP.GE.AND P4, PT, R6, RZ, PT ;  /* 0x000000ff0600720c */ /* 0x000fc40003f86270 */
[----:B------:R-:W2:Y:S04]  /*4930*/  LDL.LU R6, [R1+0x44] ;  /* 0x0000440001067983 */ /* 0x000ea80000300800 */
[----:B------:R0:W-:Y:S04]  /*4940*/  STL [R1+0x4c], R8 ;  /* 0x00004c0801007387 */ /* 0x0001e80000100800 */
[----:B0-----:R-:W3:Y:S01]  /*4950*/  LDL R8, [R1+0x9e8] ;  /* 0x0009e80001087983 */ /* 0x001ee20000100800 */
[----:B-----5:R-:W-:Y:S01]  /*4960*/  @!P1 IMAD.MOV R7, RZ, RZ, -R7 ;  /* 0x000000ffff079224 */ /* 0x020fe200078e0a07 */
[----:B------:R-:W-:-:S02]  /*4970*/  ISETP.GE.AND P1, PT, R5, RZ, PT ;  /* 0x000000ff0500720c */ /* 0x000fc40003f26270 */
[----:B------:R-:W5:Y:S04]  /*4980*/  LDL.LU R5, [R1+0x40] ;  /* 0x0000400001057983 */ /* 0x000f680000300800 */
[----:B------:R0:W-:Y:S04]  /*4990*/  STL [R1+0x48], R7 ;  /* 0x0000480701007387 */ /* 0x0001e80000100800 */
[----:B0-----:R-:W3:Y:S01]  /*49a0*/  LDL R7, [R1+0x9d8] ;  /* 0x0009d80001077983 */ /* 0x001ee20000100800 */
[----:B--2---:R-:W-:-:S05]  /*49b0*/  @!P2 IMAD.MOV R6, RZ, RZ, -R6 ;  /* 0x000000ffff06a224 */ /* 0x004fca00078e0a06 */
[----:B------:R0:W-:Y:S04]  /*49c0*/  STL [R1+0x44], R6 ;  /* 0x0000440601007387 */ /* 0x0001e80000100800 */
[----:B0-----:R-:W2:Y:S01]  /*49d0*/  LDL.LU R6, [R1+0x3c] ;  /* 0x00003c0001067983 */ /* 0x001ea20000300800 */
[----:B------:R-:W-:Y:S01]  /*49e0*/  ISETP.GE.AND P2, PT, R23, RZ, PT ;  /* 0x000000ff1700720c */ /* 0x000fe20003f46270 */
[----:B-----5:R-:W-:Y:S01]  /*49f0*/  @!P3 IMAD.MOV R5, RZ, RZ, -R5 ;  /* 0x000000ffff05b224 */ /* 0x020fe200078e0a05 */
[----:B------:R-:W-:Y:S01]  /*4a00*/  ISETP.GE.AND P3, PT, R2, RZ, PT ;  /* 0x000000ff0200720c */ /* 0x000fe20003f66270 */
[----:B------:R-:W5:Y:S04]  /*4a10*/  LDL R23, [R1+0x9dc] ;  /* 0x0009dc0001177983 */ /* 0x000f680000100800 */
[----:B------:R-:W3:Y:S04]  /*4a20*/  LDL R2, [R1+0x9d4] ;  /* 0x0009d40001027983 */ /* 0x000ee80000100800 */
[----:B------:R0:W-:Y:S04]  /*4a30*/  STL [R1+0x40], R5 ;  /* 0x0000400501007387 */ /* 0x0001e80000100800 */
[----:B0-----:R-:W3:Y:S01]  /*4a40*/  LDL.LU R5, [R1+0x38] ;  /* 0x0000380001057983 */ /* 0x001ee20000300800 */
[----:B--2---:R-:W-:Y:S01]  /*4a50*/  @!P0 IMAD.MOV R6, RZ, RZ, -R6 ;  /* 0x000000ffff068224 */ /* 0x004fe200078e0a06 */
[----:B------:R-:W-:-:S04]  /*4a60*/  ISETP.GE.AND P0, PT, R3, RZ, PT ;  /* 0x000000ff0300720c */ /* 0x000fc80003f06270 */
[----:B------:R0:W-:Y:S04]  /*4a70*/  STL [R1+0x3c], R6 ;  /* 0x00003c0601007387 */ /* 0x0001e80000100800 */
[----:B0-----:R-:W2:Y:S04]  /*4a80*/  LDL R6, [R1+0x9d0] ;  /* 0x0009d00001067983 */ /* 0x001ea80000100800 */
[----:B------:R-:W2:Y:S01]  /*4a90*/  LDL.LU R3, [R1+0x34] ;  /* 0x0000340001037983 */ /* 0x000ea20000300800 */
[----:B---3--:R-:W-:Y:S01]  /*4aa0*/  @!P5 IMAD.MOV R5, RZ, RZ, -R5 ;  /* 0x000000ffff05d224 */ /* 0x008fe200078e0a05 */
[----:B----4-:R-:W-:-:S04]  /*4ab0*/  ISETP.GE.AND P5, PT, R4, RZ, PT ;  /* 0x000000ff0400720c */ /* 0x010fc80003fa6270 */
[----:B------:R0:W-:Y:S04]  /*4ac0*/  STL [R1+0x38], R5 ;  /* 0x0000380501007387 */ /* 0x0001e80000100800 */
[----:B0-----:R-:W3:Y:S04]  /*4ad0*/  LDL R5, [R1+0x9cc] ;  /* 0x0009cc0001057983 */ /* 0x001ee80000100800 */
[----:B------:R-:W4:Y:S04]  /*4ae0*/  LDL.LU R9, [R1+0x30] ;  /* 0x0000300001097983 */ /* 0x000f280000300800 */
[----:B------:R-:W3:Y:S01]  /*4af0*/  LDL R4, [R1+0x9c8] ;  /* 0x0009c80001047983 */ /* 0x000ee20000100800 */
[----:B--2---:R-:W-:Y:S01]  /*4b00*/  @!P4 IMAD.MOV R3, RZ, RZ, -R3 ;  /* 0x000000ffff03c224 */ /* 0x004fe200078e0a03 */
[----:B------:R-:W-:-:S02]  /*4b10*/  ISETP.GE.AND P4, PT, R0, RZ, PT ;  /* 0x000000ff0000720c */ /* 0x000fc40003f86270 */
[----:B------:R-:W2:Y:S04]  /*4b20*/  LDL.LU R0, [R1+0x2c] ;  /* 0x00002c0001007983 */ /* 0x000ea80000300800 */
[----:B------:R0:W-:Y:S04]  /*4b30*/  STL [R1+0x34], R3 ;  /* 0x0000340301007387 */ /* 0x0001e80000100800 */
[----:B0-----:R-:W3:Y:S01]  /*4b40*/  LDL R3, [R1+0x9c4] ;  /* 0x0009c40001037983 */ /* 0x001ee20000100800 */
[----:B----4-:R-:W-:Y:S01]  /*4b50*/  @!P1 IMAD.MOV R9, RZ, RZ, -R9 ;  /* 0x000000ffff099224 */ /* 0x010fe200078e0a09 */
[----:B------:R-:W-:-:S02]  /*4b60*/  ISETP.GE.AND P1, PT, R28, RZ, PT ;  /* 0x000000ff1c00720c */ /* 0x000fc40003f26270 */
[----:B------:R-:W4:Y:S04]  /*4b70*/  LDL R28, [R1+0x9c0] ;  /* 0x0009c000011c7983 */ /* 0x000f280000100800 */
[----:B------:R0:W-:Y:S04]  /*4b80*/  STL [R1+0x30], R9 ;  /* 0x0000300901007387 */ /* 0x0001e80000100800 */
[----:B0-----:R-:W3:Y:S01]  /*4b90*/  LDL.LU R9, [R1+0x28] ;  /* 0x0000280001097983 */ /* 0x001ee20000300800 */
[----:B--2---:R-:W-:Y:S01]  /*4ba0*/  @!P2 IMAD.MOV R0, RZ, RZ, -R0 ;  /* 0x000000ffff00a224 */ /* 0x004fe200078e0a00 */
[----:B------:R-:W-:-:S04]  /*4bb0*/  ISETP.GE.AND P2, PT, R8, RZ, PT ;  /* 0x000000ff0800720c */ /* 0x000fc80003f46270 */
[----:B------:R0:W-:Y:S04]  /*4bc0*/  STL [R1+0x2c], R0 ;  /* 0x00002c0001007387 */ /* 0x0001e80000100800 */
[----:B0-----:R-:W2:Y:S04]  /*4bd0*/  LDL R0, [R1+0x9bc] ;  /* 0x0009bc0001007983 */ /* 0x001ea80000100800 */
[----:B------:R-:W2:Y:S04]  /*4be0*/  LDL.LU R8, [R1+0x24] ;  /* 0x0000240001087983 */ /* 0x000ea80000300800 */
[----:B------:R-:W4:Y:S01]  /*4bf0*/  LDL R29, [R1+0x9b8] ;  /* 0x0009b800011d7983 */ /* 0x000f220000100800 */
[----:B---3--:R-:W-:Y:S01]  /*4c00*/  @!P3 IMAD.MOV R9, RZ, RZ, -R9 ;  /* 0x000000ffff09b224 */ /* 0x008fe200078e0a09 */
[----:B------:R-:W-:-:S04]  /*4c10*/  ISETP.GE.AND P3, PT, R7, RZ, PT ;  /* 0x000000ff0700720c */ /* 0x000fc80003f66270 */
[----:B------:R0:W-:Y:S04]  /*4c20*/  STL [R1+0x28], R9 ;  /* 0x0000280901007387 */ /* 0x0001e80000100800 */
[----:B0-----:R-:W3:Y:S04]  /*4c30*/  LDL.LU R9, [R1+0xbdc] ;  /* 0x000bdc0001097983 */ /* 0x001ee80000300800 */
[----:B------:R-:W3:Y:S01]  /*4c40*/  LDL.LU R7, [R1+0x20] ;  /* 0x0000200001077983 */ /* 0x000ee20000300800 */
[----:B--2---:R-:W-:Y:S01]  /*4c50*/  @!P0 IMAD.MOV R8, RZ, RZ, -R8 ;  /* 0x000000ffff088224 */ /* 0x004fe200078e0a08 */
[----:B-----5:R-:W-:-:S04]  /*4c60*/  ISETP.GE.AND P0, PT, R23, RZ, PT ;  /* 0x000000ff1700720c */ /* 0x020fc80003f06270 */
[----:B------:R0:W-:Y:S04]  /*4c70*/  STL [R1+0x24], R8 ;  /* 0x0000240801007387 */ /* 0x0001e80000100800 */
[----:B0-----:R-:W2:Y:S04]  /*4c80*/  LDL.LU R8, [R1+0xbd8] ;  /* 0x000bd80001087983 */ /* 0x001ea80000300800 */
[----:B------:R-:W5:Y:S01]  /*4c90*/  LDL.LU R23, [R1+0x1c] ;  /* 0x00001c0001177983 */ /* 0x000f620000300800 */
[----:B---3--:R-:W-:Y:S01]  /*4ca0*/  @!P5 IMAD.MOV R7, RZ, RZ, -R7 ;  /* 0x000000ffff07d224 */ /* 0x008fe200078e0a07 */
[----:B------:R-:W-:-:S02]  /*4cb0*/  ISETP.GE.AND P5, PT, R2, RZ, PT ;  /* 0x000000ff0200720c */ /* 0x000fc40003fa6270 */
[----:B------:R-:W3:Y:S04]  /*4cc0*/  LDL R2, [R1+0x9b0] ;  /* 0x0009b00001027983 */ /* 0x000ee80000100800 */
[----:B------:R0:W-:Y:S04]  /*4cd0*/  STL [R1+0x20], R7 ;  /* 0x0000200701007387 */ /* 0x0001e80000100800 */
[----:B0-----:R-:W2:Y:S01]  /*4ce0*/  LDL.LU R7, [R1+0x18] ;  /* 0x0000180001077983 */ /* 0x001ea20000300800 */
[----:B-----5:R-:W-:-:S05]  /*4cf0*/  @!P4 IMAD.MOV R23, RZ, RZ, -R23 ;  /* 0x000000ffff17c224 */ /* 0x020fca00078e0a17 */
[----:B------:R0:W-:Y:S04]  /*4d00*/  STL [R1+0x1c], R23 ;  /* 0x00001c1701007387 */ /* 0x0001e80000100800 */
[----:B0-----:R-:W5:Y:S01]  /*4d10*/  LDL.LU R23, [R1+0xbd4] ;  /* 0x000bd40001177983 */ /* 0x001f620000300800 */
[----:B------:R-:W-:Y:S01]  /*4d20*/  ISETP.GE.AND P4, PT, R6, RZ, PT ;  /* 0x000000ff0600720c */ /* 0x000fe20003f86270 */
[----:B--2---:R-:W-:Y:S01]  /*4d30*/  @!P1 IMAD.MOV R7, RZ, RZ, -R7 ;  /* 0x000000ffff079224 */ /* 0x004fe200078e0a07 */
[----:B------:R-:W-:Y:S01]  /*4d40*/  ISETP.GE.AND P1, PT, R5, RZ, PT ;  /* 0x000000ff0500720c */ /* 0x000fe20003f26270 */
[----:B-----5:R-:W-:Y:S02]  /*4d50*/  IMAD.MOV.U32 R6, RZ, RZ, R23 ;  /* 0x000000ffff067224 */ /* 0x020fe400078e0017 */
[----:B------:R-:W2:Y:S02]  /*4d60*/  LDL R23, [R1+0x9ac] ;  /* 0x0009ac0001177983 */ /* 0x000ea40000100800 */
[----:B------:R-:W-:-:S02]  /*4d70*/  @!P2 IMAD.MOV R6, RZ, RZ, -R6 ;  /* 0x000000ffff06a224 */ /* 0x000fc400078e0a06 */
[----:B------:R0:W-:Y:S01]  /*4d80*/  STL [R1+0x18], R7 ;  /* 0x0000180701007387 */ /* 0x0001e20000100800 */
[----:B------:R-:W-:-:S03]  /*4d90*/  ISETP.GE.AND P2, PT, R4, RZ, PT ;  /* 0x000000ff0400720c */ /* 0x000fc60003f46270 */
[----:B0-----:R-:W5:Y:S04]  /*4da0*/  LDL.LU R7, [R1+0xbd0] ;  /* 0x000bd00001077983 */ /* 0x001f680000300800 */
[----:B------:R-:W2:Y:S04]  /*4db0*/  LDL.LU R5, [R1+0x10] ;  /* 0x0000100001057983 */ /* 0x000ea80000300800 */
[----:B------:R0:W-:Y:S04]  /*4dc0*/  STL [R1+0x14], R6 ;  /* 0x0000140601007387 */ /* 0x0001e80000100800 */
[----:B0-----:R-:W3:Y:S04]  /*4dd0*/  LDL.LU R6, [R1+0xbcc] ;  /* 0x000bcc0001067983 */ /* 0x001ee80000300800 */
[----:B------:R-:W3:Y:S01]  /*4de0*/  LDL.LU R4, [R1+0xc] ;  /* 0x00000c0001047983 */ /* 0x000ee20000300800 */
[----:B--2---:R-:W-:Y:S01]  /*4df0*/  @!P3 IMAD.MOV R5, RZ, RZ, -R5 ;  /* 0x000000ffff05b224 */ /* 0x004fe200078e0a05 */
[----:B------:R-:W-:-:S04]  /*4e00*/  ISETP.GE.AND P3, PT, R3, RZ, PT ;  /* 0x000000ff0300720c */ /* 0x000fc80003f66270 */
[----:B------:R0:W-:Y:S04]  /*4e10*/  STL [R1+0x10], R5 ;  /* 0x0000100501007387 */ /* 0x0001e80000100800 */
[----:B0-----:R-:W2:Y:S01]  /*4e20*/  LDL.LU R5, [R1+0xbc8] ;  /* 0x000bc80001057983 */ /* 0x001ea20000300800 */
[----:B---3--:R-:W-:-:S03]  /*4e30*/  @!P0 IMAD.MOV R4, RZ, RZ, -R4 ;  /* 0x000000ffff048224 */ /* 0x008fc600078e0a04 */
[----:B------:R-:W3:Y:S01]  /*4e40*/  LDL.LU R3, [R1+0x8] ;  /* 0x0000080001037983 */ /* 0x000ee20000300800 */
[----:B----4-:R-:W-:-:S03]  /*4e50*/  ISETP.GE.AND P0, PT, R28, RZ, PT ;  /* 0x000000ff1c00720c */ /* 0x010fc60003f06270 */
[----:B------:R0:W-:Y:S04]  /*4e60*/  STL [R1+0xc], R4 ;  /* 0x00000c0401007387 */ /* 0x0001e80000100800 */
[----:B0-----:R-:W4:Y:S04]  /*4e70*/  LDL.LU R4, [R1+0xbc4] ;  /* 0x000bc40001047983 */ /* 0x001f280000300800 */
[----:B------:R-:W2:Y:S01]  /*4e80*/  LDL.LU R28, [R1+0x4] ;  /* 0x00000400011c7983 */ /* 0x000ea20000300800 */
[----:B---3--:R-:W-:Y:S01]  /*4e90*/  @!P5 IMAD.MOV R3, RZ, RZ, -R3 ;  /* 0x000000ffff03d224 */ /* 0x008fe200078e0a03 */
[----:B------:R-:W-:-:S04]  /*4ea0*/  ISETP.GE.AND P5, PT, R0, RZ, PT ;  /* 0x000000ff0000720c */ /* 0x000fc80003fa6270 */
[----:B------:R0:W-:Y:S04]  /*4eb0*/  STL [R1+0x8], R3 ;  /* 0x0000080301007387 */ /* 0x0001e80000100800 */
[----:B0-----:R-:W3:Y:S01]  /*4ec0*/  LDL.LU R3, [R1+0xbc0] ;  /* 0x000bc00001037983 */ /* 0x001ee20000300800 */
[----:B--2---:R-:W-:-:S03]  /*4ed0*/  @!P4 IMAD.MOV R28, RZ, RZ, -R28 ;  /* 0x000000ffff1cc224 */ /* 0x004fc600078e0a1c */
[----:B------:R-:W2:Y:S04]  /*4ee0*/  LDL.LU R0, [R1] ;  /* 0x0000000001007983 */ /* 0x000ea80000300800 */
[----:B------:R0:W-:Y:S04]  /*4ef0*/  STL [R1+0x4], R28 ;  /* 0x0000041c01007387 */ /* 0x0001e80000100800 */
[----:B0-----:R-:W2:Y:S01]  /*4f00*/  LDL.LU R28, [R1+0xbbc] ;  /* 0x000bbc00011c7983 */ /* 0x001ea20000300800 */
[----:B------:R-:W-:Y:S01]  /*4f10*/  ISETP.GE.AND P4, PT, R29, RZ, PT ;  /* 0x000000ff1d00720c */ /* 0x000fe20003f86270 */
[----:B--2---:R-:W-:-:S02]  /*4f20*/  IMAD.MOV.U32 R29, RZ, RZ, R28 ;  /* 0x000000ffff1d7224 */ /* 0x004fc400078e001c */
[----:B------:R-:W2:Y:S01]  /*4f30*/  LDL R28, [R1+0x9b4] ;  /* 0x0009b400011c7983 */ /* 0x000ea20000100800 */
[----:B------:R-:W-:Y:S02]  /*4f40*/  @!P1 IMAD.MOV R0, RZ, RZ, -R0 ;  /* 0x000000ffff009224 */ /* 0x000fe400078e0a00 */
[----:B------:R-:W-:-:S03]  /*4f50*/  @!P2 IMAD.MOV R29, RZ, RZ, -R29 ;  /* 0x000000ffff1da224 */ /* 0x000fc600078e0a1d */
[----:B------:R0:W-:Y:S01]  /*4f60*/  STL [R1], R0 ;  /* 0x0000000001007387 */ /* 0x0001e20000100800 */
[----:B------:R-:W-:-:S03]  /*4f70*/  ISETP.GE.AND P2, PT, R2, RZ, PT ;  /* 0x000000ff0200720c */ /* 0x000fc60003f46270 */
[----:B0-----:R-:W3:Y:S01]  /*4f80*/  LDL.LU R0, [R1+0xbb8] ;  /* 0x000bb80001007983 */ /* 0x001ee20000300800 */
[----:B--2---:R-:W-:-:S03]  /*4f90*/  ISETP.GE.AND P1, PT, R28, RZ, PT ;  /* 0x000000ff1c00720c */ /* 0x004fc60003f26270 */
[----:B------:R-:W2:Y:S04]  /*4fa0*/  LDL R28, [R1+0x998] ;  /* 0x00099800011c7983 */ /* 0x000ea80000100800 */
[----:B------:R0:W-:Y:S04]  /*4fb0*/  STL [R1+0xb34], R29 ;  /* 0x000b341d01007387 */ /* 0x0001e80000100800 */
[----:B0-----:R-:W2:Y:S04]  /*4fc0*/  LDL R29, [R1+0x9a0] ;  /* 0x0009a000011d7983 */ /* 0x001ea80000100800 */
[----:B------:R-:W2:Y:S01]  /*4fd0*/  LDL.LU R2, [R1+0xbb4] ;  /* 0x000bb40001027983 */ /* 0x000ea20000300800 */
[----:B---3--:R-:W-:Y:S01]  /*4fe0*/  @!P3 IMAD.MOV R0, RZ, RZ, -R0 ;  /* 0x000000ffff00b224 */ /* 0x008fe200078e0a00 */
[----:B------:R-:W-:-:S04]  /*4ff0*/  ISETP.GE.AND P3, PT, R23, RZ, PT ;  /* 0x000000ff1700720c */ /* 0x000fc80003f66270 */
[----:B------:R0:W-:Y:S04]  /*5000*/  STL [R1+0xb38], R0 ;  /* 0x000b380001007387 */ /* 0x0001e80000100800 */
[----:B0-----:R-:W3:Y:S04]  /*5010*/  LDL R0, [R1+0x9a4] ;  /* 0x0009a40001007983 */ /* 0x001ee80000100800 */
[----:B------:R-:W5:Y:S01]  /*5020*/  LDL.LU R23, [R1+0xbb0] ;  /* 0x000bb00001177983 */ /* 0x000f620000300800 */
[----:B--2---:R-:W-:-:S05]  /*5030*/  @!P0 IMAD.MOV R2, RZ, RZ, -R2 ;  /* 0x000000ffff028224 */ /* 0x004fca00078e0a02 */
[----:B------:R0:W-:Y:S04]  /*5040*/  STL [R1+0xb3c], R2 ;  /* 0x000b3c0201007387 */ /* 0x0001e80000100800 */
[----:B0-----:R-:W2:Y:S01]  /*5050*/  LDL R2, [R1+0x9a8] ;  /* 0x0009a80001027983 */ /* 0x001ea20000100800 */
[----:B------:R-:W-:Y:S02]  /*5060*/  @!P5 IMAD.MOV R3, RZ, RZ, -R3 ;  /* 0x000000ffff03d224 */ /* 0x000fe400078e0a03 */
[----:B----4-:R-:W-:Y:S01]  /*5070*/  @!P4 IMAD.MOV R4, RZ, RZ, -R4 ;  /* 0x000000ffff04c224 */ /* 0x010fe200078e0a04 */
[----:B---3--:R-:W-:Y:S01]  /*5080*/  ISETP.GE.AND P5, PT, R0, RZ, PT ;  /* 0x000000ff0000720c */ /* 0x008fe20003fa6270 */
[----:B------:R-:W-:Y:S01]  /*5090*/  @!P1 IMAD.MOV R5, RZ, RZ, -R5 ;  /* 0x000000ffff059224 */ /* 0x000fe200078e0a05 */
[----:B------:R-:W-:Y:S01]  /*50a0*/  ISETP.GE.AND P4, PT, R29, RZ, PT ;  /* 0x000000ff1d00720c */ /* 0x000fe20003f86270 */
[----:B------:R-:W-:Y:S01]  /*50b0*/  @!P2 IMAD.MOV R6, RZ, RZ, -R6 ;  /* 0x000000ffff06a224 */ /* 0x000fe200078e0a06 */
[----:B------:R-:W-:-:S02]  /*50c0*/  ISETP.GE.AND P2, PT, R28, RZ, PT ;  /* 0x000000ff1c00720c */ /* 0x000fc40003f46270 */
[----:B--2---:R-:W-:Y:S02]  /*50d0*/  ISETP.GE.AND P0, PT, R2, RZ, PT ;  /* 0x000000ff0200720c */ /* 0x004fe40003f06270 */
[----:B------:R-:W2:Y:S04]  /*50e0*/  LDL R2, [R1+0x98c] ;  /* 0x00098c0001027983 */ /* 0x000ea80000100800 */
[----:B------:R0:W-:Y:S04]  /*50f0*/  STL [R1+0xb40], R3 ;  /* 0x000b400301007387 */ /* 0x0001e80000100800 */
[----:B------:R-:W3:Y:S04]  /*5100*/  LDL R0, [R1+0x988] ;  /* 0x0009880001007983 */ /* 0x000ee80000100800 */
[----:B0-----:R-:W4:Y:S04]  /*5110*/  LDL R3, [R1+0x990] ;  /* 0x0009900001037983 */ /* 0x001f280000100800 */
[----:B------:R0:W-:Y:S04]  /*5120*/  STL [R1+0xb44], R4 ;  /* 0x000b440401007387 */ /* 0x0001e80000100800 */
[----:B------:R-:W3:Y:S04]  /*5130*/  LDL R29, [R1+0x984] ;  /* 0x00098400011d7983 */ /* 0x000ee80000100800 */
[----:B0-----:R-:W3:Y:S04]  /*5140*/  LDL R4, [R1+0x994] ;  /* 0x0009940001047983 */ /* 0x001ee80000100800 */
[----:B------:R0:W-:Y:S04]  /*5150*/  STL [R1+0xb48], R5 ;  /* 0x000b480501007387 */ /* 0x0001e80000100800 */
[----:B0-----:R-:W3:Y:S04]  /*5160*/  LDL R5, [R1+0x99c] ;  /* 0x00099c0001057983 */ /* 0x001ee80000100800 */
[----:B------:R0:W-:Y:S04]  /*5170*/  STL [R1+0xb4c], R6 ;  /* 0x000b4c0601007387 */ /* 0x0001e80000100800 */
[----:B------:R-:W3:Y:S01]  /*5180*/  LDL R28, [R1+0x980] ;  /* 0x00098000011c7983 */ /* 0x000ee20000100800 */
[----:B-----5:R-:W-:-:S05]  /*5190*/  @!P3 IMAD.MOV R7, RZ, RZ, -R7 ;  /* 0x000000ffff07b224 */ /* 0x020fca00078e0a07 */
[----:B------:R-:W-:Y:S04]  /*51a0*/  STL [R1+0xb50], R7 ;  /* 0x000b500701007387 */ /* 0x000fe80000100800 */
[----:B0-----:R-:W5:Y:S01]  /*51b0*/  LDL R6, [R1+0x97c] ;  /* 0x00097c0001067983 */ /* 0x001f620000100800 */
[----:B------:R-:W-:Y:S02]  /*51c0*/  @!P0 IMAD.MOV R8, RZ, RZ, -R8 ;  /* 0x000000ffff088224 */ /* 0x000fe400078e0a08 */
[----:B------:R-:W-:Y:S02]  /*51d0*/  @!P5 IMAD.MOV R9, RZ, RZ, -R9 ;  /* 0x000000ffff09d224 */ /* 0x000fe400078e0a09 */
[----:B------:R-:W-:Y:S01]  /*51e0*/  @!P4 IMAD.MOV R10, RZ, RZ, -R10 ;  /* 0x000000ffff0ac224 */ /* 0x000fe200078e0a0a */
[----:B--2---:R-:W-:-:S02]  /*51f0*/  ISETP.GE.AND P5, PT, R2, RZ, PT ;  /* 0x000000ff0200720c */ /* 0x004fc40003fa6270 */
[----:B----4-:R-:W-:Y:S02]  /*5200*/  ISETP.GE.AND P0, PT, R3, RZ, PT ;  /* 0x000000ff0300720c */ /* 0x010fe40003f06270 */
[----:B---3--:R-:W-:Y:S02]  /*5210*/  ISETP.GE.AND P1, PT, R5, RZ, PT ;  /* 0x000000ff0500720c */ /* 0x008fe40003f26270 */
[----:B------:R-:W2:Y:S01]  /*5220*/  LDL R5, [R1+0x978] ;  /* 0x0009780001057983 */ /* 0x000ea20000100800 */
[----:B------:R-:W-:-:S03]  /*5230*/  ISETP.GE.AND P3, PT, R4, RZ, PT ;  /* 0x000000ff0400720c */ /* 0x000fc60003f66270 */
[----:B------:R-:W-:Y:S04]  /*5240*/  STL [R1+0xb54], R8 ;  /* 0x000b540801007387 */ /* 0x000fe80000100800 */
[----:B------:R-:W3:Y:S04]  /*5250*/  LDL R4, [R1+0x974] ;  /* 0x0009740001047983 */ /* 0x000ee80000100800 */
[----:B------:R-:W-:Y:S04]  /*5260*/  STL [R1+0xb58], R9 ;  /* 0x000b580901007387 */ /* 0x000fe80000100800 */
[----:B------:R-:W4:Y:S04]  /*5270*/  LDL R3, [R1+0x970] ;  /* 0x0009700001037983 */ /* 0x000f280000100800 */
[----:B------:R-:W-:Y:S04]  /*5280*/  STL [R1+0xb5c], R10 ;  /* 0x000b5c0a01007387 */ /* 0x000fe80000100800 */
[----:B------:R-:W4:Y:S01]  /*5290*/  LDL R2, [R1+0x960] ;  /* 0x0009600001027983 */ /* 0x000f220000100800 */
[----:B------:R-:W-:-:S02]  /*52a0*/  @!P1 IMAD.MOV R11, RZ, RZ, -R11 ;  /* 0x000000ffff0b9224 */ /* 0x000fc400078e0a0b */
[----:B------:R-:W-:Y:S01]  /*52b0*/  @!P2 IMAD.MOV R12, RZ, RZ, -R12 ;  /* 0x000000ffff0ca224 */ /* 0x000fe200078e0a0c */
[----:B------:R-:W-:Y:S02]  /*52c0*/  ISETP.GE.AND P4, PT, R0, RZ, PT ;  /* 0x000000ff0000720c */ /* 0x000fe40003f86270 */
[----:B------:R-:W-:Y:S01]  /*52d0*/  STL [R1+0xb60], R11 ;  /* 0x000b600b01007387 */ /* 0x000fe20000100800 */
[----:B------:R-:W-:Y:S02]  /*52e0*/  ISETP.GE.AND P1, PT, R29, RZ, PT ;  /* 0x000000ff1d00720c */ /* 0x000fe40003f26270 */
[----:B------:R-:W-:Y:S01]  /*52f0*/  ISETP.GE.AND P2, PT, R28, RZ, PT ;  /* 0x000000ff1c00720c */ /* 0x000fe20003f46270 */
[----:B------:R-:W4:Y:S04]  /*5300*/  LDL R0, [R1+0x964] ;  /* 0x0009640001007983 */ /* 0x000f280000100800 */
[----:B------:R-:W4:Y:S04]  /*5310*/  LDL R29, [R1+0x968] ;  /* 0x00096800011d7983 */ /* 0x000f280000100800 */
[----:B------:R-:W-:Y:S04]  /*5320*/  STL [R1+0xb64], R12 ;  /* 0x000b640c01007387 */ /* 0x000fe80000100800 */
[----:B------:R-:W4:Y:S01]  /*5330*/  LDL R28, [R1+0x96c] ;  /* 0x00096c00011c7983 */ /* 0x000f220000100800 */
[----:B------:R-:W-:-:S02]  /*5340*/  @!P3 IMAD.MOV R13, RZ, RZ, -R13 ;  /* 0x000000ffff0db224 */ /* 0x000fc400078e0a0d */
[----:B------:R-:W-:Y:S01]  /*5350*/  @!P0 IMAD.MOV R14, RZ, RZ, -R14 ;  /* 0x000000ffff0e8224 */ /* 0x000fe200078e0a0e */
[----:B-----5:R-:W-:Y:S02]  /*5360*/  ISETP.GE.AND P3, PT, R6, RZ, PT ;  /* 0x000000ff0600720c */ /* 0x020fe40003f66270 */
[----:B------:R-:W-:Y:S04]  /*5370*/  STL [R1+0xb68], R13 ;  /* 0x000b680d01007387 */ /* 0x000fe80000100800 */
[----:B------:R-:W-:Y:S01]  /*5380*/  STL [R1+0xb6c], R14 ;  /* 0x000b6c0e01007387 */ /* 0x000fe20000100800 */
[----:B------:R-:W-:Y:S02]  /*5390*/  @!P5 IMAD.MOV R15, RZ, RZ, -R15 ;  /* 0x000000ffff0fd224 */ /* 0x000fe400078e0a0f */
[----:B------:R-:W-:-:S02]  /*53a0*/  @!P4 IMAD.MOV R16, RZ, RZ, -R16 ;  /* 0x000000ffff10c224 */ /* 0x000fc400078e0a10 */
[----:B------:R-:W-:Y:S02]  /*53b0*/  @!P1 IMAD.MOV R17, RZ, RZ, -R17 ;  /* 0x000000ffff119224 */ /* 0x000fe400078e0a11 */
[----:B------:R-:W-:Y:S02]  /*53c0*/  @!P2 IMAD.MOV R18, RZ, RZ, -R18 ;  /* 0x000000ffff12a224 */ /* 0x000fe400078e0a12 */
[----:B------:R-:W-:Y:S01]  /*53d0*/  @!P3 IMAD.MOV R19, RZ, RZ, -R19 ;  /* 0x000000ffff13b224 */ /* 0x000fe200078e0a13 */
[----:B--2---:R-:W-:Y:S02]  /*53e0*/  ISETP.GE.AND P0, PT, R5, RZ, PT ;  /* 0x000000ff0500720c */ /* 0x004fe40003f06270 */
[----:B------:R-:W2:Y:S04]  /*53f0*/  LDL R5, [R1+0x338] ;  /* 0x0003380001057983 */ /* 0x000ea80000100800 */
[----:B------:R-:W-:Y:S04]  /*5400*/  STL [R1+0xb70], R15 ;  /* 0x000b700f01007387 */ /* 0x000fe80000100800 */
[----:B------:R-:W-:Y:S03]  /*5410*/  STL [R1+0xb74], R16 ;  /* 0x000b741001007387 */ /* 0x000fe60000100800 */
[----:B------:R-:W-:Y:S01]  /*5420*/  @!P0 IMAD.MOV R20, RZ, RZ, -R20 ;  /* 0x000000ffff148224 */ /* 0x000fe200078e0a14 */
[----:B------:R-:W-:Y:S01]  /*5430*/  STL [R1+0xb78], R17 ;  /* 0x000b781101007387 */ /* 0x000fe20000100800 */
[----:B---3--:R-:W-:-:S03]  /*5440*/  ISETP.GE.AND P5, PT, R4, RZ, PT ;  /* 0x000000ff0400720c */ /* 0x008fc60003fa6270 */
[----:B------:R-:W-:Y:S01]  /*5450*/  STL [R1+0xb7c], R18 ;  /* 0x000b7c1201007387 */ /* 0x000fe20000100800 */
[----:B----4-:R-:W-:-:S03]  /*5460*/  ISETP.GE.AND P4, PT, R3, RZ, PT ;  /* 0x000000ff0300720c */ /* 0x010fc60003f86270 */
[----:B------:R-:W-:Y:S01]  /*5470*/  STL [R1+0xb80], R19 ;  /* 0x000b801301007387 */ /* 0x000fe20000100800 */
[----:B------:R-:W-:-:S03]  /*5480*/  ISETP.GE.AND P1, PT, R2, RZ, PT ;  /* 0x000000ff0200720c */ /* 0x000fc60003f26270 */
[----:B------:R-:W-:Y:S04]  /*5490*/  STL [R1+0xb84], R20 ;  /* 0x000b841401007387 */ /* 0x000fe80000100800 */
[----:B------:R-:W3:Y:S04]  /*54a0*/  LDL.LU R4, [R1+0x8c] ;  /* 0x00008c0001047983 */ /* 0x000ee80000300800 */
[----:B------:R-:W4:Y:S04]  /*54b0*/  LDL.LU R3, [R1+0x88] ;  /* 0x0000880001037983 */ /* 0x000f280000300800 */
[----:B------:R-:W5:Y:S01]  /*54c0*/  LDL.LU R2, [R1+0x84] ;  /* 0x0000840001027983 */ /* 0x000f620000300800 */
[----:B------:R-:W-:-:S03]  /*54d0*/  ISETP.GE.AND P0, PT, R28, RZ, PT ;  /* 0x000000ff1c00720c */ /* 0x000fc60003f06270 */
[----:B------:R-:W0:Y:S01]  /*54e0*/  S2R R28, SR_TID.X ;  /* 0x00000000001c7919 */ /* 0x000e220000002100 */
[----:B------:R-:W-:Y:S01]  /*54f0*/  @!P5 IMAD.MOV R21, RZ, RZ, -R21 ;  /* 0x000000ffff15d224 */ /* 0x000fe200078e0a15 */
[----:B------:R-:W-:Y:S02]  /*5500*/  ISETP.GE.AND P2, PT, R0, RZ, PT ;  /* 0x000000ff0000720c */ /* 0x000fe40003f46270 */
[----:B------:R-:W-:Y:S01]  /*5510*/  ISETP.GE.AND P3, PT, R29, RZ, PT ;  /* 0x000000ff1d00720c */ /* 0x000fe20003f66270 */
[----:B------:R-:W-:Y:S01]  /*5520*/  @!P4 IMAD.MOV R22, RZ, RZ, -R22 ;  /* 0x000000ffff16c224 */ /* 0x000fe200078e0a16 */
[----:B------:R-:W5:Y:S04]  /*5530*/  LDL.LU R0, [R1+0x80] ;  /* 0x0000800001007983 */ /* 0x000f680000300800 */
[----:B------:R-:W5:Y:S01]  /*5540*/  LDL.LU R29, [R1+0x7c] ;  /* 0x00007c00011d7983 */ /* 0x000f620000300800 */
[----:B0-----:R-:W-:-:S03]  /*5550*/  LOP3.LUT R28, R28, 0x7f, RZ, 0xc0, !PT ;  /* 0x0000007f1c1c7812 */ /* 0x001fc600078ec0ff */
[----:B------:R-:W-:Y:S01]  /*5560*/  STL [R1+0xb88], R21 ;  /* 0x000b881501007387 */ /* 0x000fe20000100800 */
[----:B------:R-:W-:-:S03]  /*5570*/  ISETP.NE.AND P4, PT, RZ, c[0x0][0x17c], PT ;  /* 0x00005f00ff007a0c */ /* 0x000fc60003f85270 */
[----:B------:R-:W-:Y:S01]  /*5580*/  STL [R1+0xb8c], R22 ;  /* 0x000b8c1601007387 */ /* 0x000fe20000100800 */
[----:B------:R-:W-:Y:S02]  /*5590*/  @!P2 IMAD.MOV R25, RZ, RZ, -R25 ;  /* 0x000000ffff19a224 */ /* 0x000fe400078e0a19 */
[----:B------:R-:W-:Y:S02]  /*55a0*/  @!P3 IMAD.MOV R26, RZ, RZ, -R26 ;  /* 0x000000ffff1ab224 */ /* 0x000fe400078e0a1a */
[----:B------:R-:W-:Y:S01]  /*55b0*/  @!P0 IMAD.MOV R27, RZ, RZ, -R27 ;  /* 0x000000ffff1b8224 */ /* 0x000fe200078e0a1b */
[----:B--2---:R-:W-:Y:S01]  /*55c0*/  ISETP.GE.AND P5, PT, R5, RZ, PT ;  /* 0x000000ff0500720c */ /* 0x004fe20003fa6270 */
[----:B------:R-:W-:Y:S02]  /*55d0*/  IMAD R5, R28, c[0x0][0x18c], RZ ;  /* 0x000063001c057a24 */ /* 0x000fe400078e02ff */
[----:B------:R-:W-:-:S04]  /*55e0*/  IMAD.MOV.U32 R28, RZ, RZ, R24 ;  /* 0x000000ffff1c7224 */ /* 0x000fc800078e0018 */
[----:B------:R-:W-:Y:S01]  /*55f0*/  @!P1 IMAD.MOV R28, RZ, RZ, -R28 ;  /* 0x000000ffff1c9224 */ /* 0x000fe200078e0a1c */
[----:B------:R-:W-:-:S04]  /*5600*/  LEA R24, P1, R5, c[0x0][0x168], 0x1 ;  /* 0x00005a0005187a11 */ /* 0x000fc800078208ff */
[----:B------:R-:W-:Y:S04]  /*5610*/  STL [R1+0xb90], R28 ;  /* 0x000b901c01007387 */ /* 0x000fe80000100800 */
[----:B------:R0:W-:Y:S01]  /*5620*/  STL [R1+0xab4], R24 ;  /* 0x000ab41801007387 */ /* 0x0001e20000100800 */
[----:B------:R-:W-:-:S03]  /*5630*/  @!P5 IMAD.MOV R23, RZ, RZ, -R23 ;  /* 0x000000ffff17d224 */ /* 0x000fc600078e0a17 */
[----:B------:R-:W-:Y:S01]  /*5640*/  STL [R1+0xb94], R25 ;  /* 0x000b941901007387 */ /* 0x000fe20000100800 */
[----:B0-----:R-:W-:-:S03]  /*5650*/  LOP3.LUT R24, RZ, c[0x0][0x17c], RZ, 0x33, !PT ;  /* 0x00005f00ff187a12 */ /* 0x001fc600078e33ff */
[----:B------:R-:W-:Y:S01]  /*5660*/  STL [R1+0xb98], R26 ;  /* 0x000b981a01007387 */ /* 0x000fe20000100800 */
[C---:B---3--:R-:W-:Y:S02]  /*5670*/  SEL R5, R24.reuse, R4, !P4 ;  /* 0x0000000418057207 */ /* 0x048fe40006000000 */
[C---:B----4-:R-:W-:Y:S01]  /*5680*/  SEL R4, R24.reuse, R3, !P4 ;  /* 0x0000000318047207 */ /* 0x050fe20006000000 */
[----:B------:R-:W-:Y:S01]  /*5690*/  STL [R1+0xb9c], R27 ;  /* 0x000b9c1b01007387 */ /* 0x000fe20000100800 */
[----:B-----5:R-:W-:-:S03]  /*56a0*/  SEL R3, R24, R2, !P4 ;  /* 0x0000000218037207 */ /* 0x020fc60006000000 */
[----:B------:R0:W-:Y:S04]  /*56b0*/  STL [R1+0xba0], R23 ;  /* 0x000ba01701007387 */ /* 0x0001e80000100800 */
[----:B------:R-:W-:Y:S04]  /*56c0*/  STL [R1+0xb8], R5 ;  /* 0x0000b80501007387 */ /* 0x000fe80000100800 */
[----:B------:R-:W-:Y:S04]  /*56d0*/  STL [R1+0xb4], R4 ;  /* 0x0000b40401007387 */ /* 0x000fe80000100800 */
[----:B------:R-:W-:Y:S04]  /*56e0*/  STL [R1+0xb0], R3 ;  /* 0x0000b00301007387 */ /* 0x000fe80000100800 */
[----:B0-----:R-:W2:Y:S01]  /*56f0*/  LDL.LU R23, [R1+0x6c] ;  /* 0x00006c0001177983 */ /* 0x001ea20000300800 */
[----:B------:R-:W-:-:S02]  /*5700*/  SEL R2, R24, R0, !P4 ;  /* 0x0000000018027207 */ /* 0x000fc40006000000 */
[----:B------:R-:W-:-:S03]  /*5710*/  SEL R0, R24, R29, !P4 ;  /* 0x0000001d18007207 */ /* 0x000fc60006000000 */
[----:B------:R-:W-:Y:S04]  /*5720*/  STL [R1+0xac], R2 ;  /* 0x0000ac0201007387 */ /* 0x000fe80000100800 */
[----:B--2---:R0:W-:Y:S04]  /*5730*/  STL [R1+0xba4], R23 ;  /* 0x000ba41701007387 */ /* 0x0041e80000100800 */
[----:B------:R-:W-:Y:S04]  /*5740*/  STL [R1+0xa8], R0 ;  /* 0x0000a80001007387 */ /* 0x000fe80000100800 */
[----:B0-----:R-:W2:Y:S04]  /*5750*/  LDL.LU R23, [R1+0x70] ;  /* 0x0000700001177983 */ /* 0x001ea80000300800 */
[----:B--2---:R0:W-:Y:S04]  /*5760*/  STL [R1+0xba8], R23 ;  /* 0x000ba81701007387 */ /* 0x0041e80000100800 */
[----:B0-----:R-:W2:Y:S04]  /*5770*/  LDL.LU R23, [R1+0x74] ;  /* 0x0000740001177983 */ /* 0x001ea80000300800 */
[----:B--2---:R0:W-:Y:S04]  /*5780*/  STL [R1+0xbac], R23 ;  /* 0x000bac1701007387 */ /* 0x0041e80000100800 */
[----:B0-----:R-:W2:Y:S04]  /*5790*/  LDL.LU R23, [R1+0x78] ;  /* 0x0000780001177983 */ /* 0x001ea80000300800 */
[----:B------:R-:W3:Y:S04]  /*57a0*/  LDL.LU R27, [R1+0x68] ;  /* 0x00006800011b7983 */ /* 0x000ee80000300800 */
[----:B------:R-:W4:Y:S04]  /*57b0*/  LDL.LU R26, [R1+0x64] ;  /* 0x00006400011a7983 */ /* 0x000f280000300800 */
[----:B------:R-:W5:Y:S04]  /*57c0*/  LDL.LU R25, [R1+0x60] ;  /* 0x0000600001197983 */ /* 0x000f680000300800 */
[----:B------:R-:W3:Y:S04]  /*57d0*/  LDL.LU R28, [R1+0x5c] ;  /* 0x00005c00011c7983 */ /* 0x000ee80000300800 */
        /* <DEDUP_REMOVED lines=22> */
[----:B------:R-:W3:Y:S01]  /*5940*/  LDL.LU R29, [R1] ;  /* 0x00000000011d7983 */ /* 0x000ee20000300800 */
[----:B--2---:R-:W-:-:S05]  /*5950*/  SEL R23, R24, R23, !P4 ;  /* 0x0000001718177207 */ /* 0x004fca0006000000 */
[----:B------:R0:W-:Y:S04]  /*5960*/  STL [R1+0xa4], R23 ;  /* 0x0000a41701007387 */ /* 0x0001e80000100800 */
[----:B0-----:R-:W2:Y:S02]  /*5970*/  LDL.LU R23, [R1+0xbac] ;  /* 0x000bac0001177983 */ /* 0x001ea40000300800 */
[----:B--2---:R-:W-:-:S05]  /*5980*/  SEL R23, R24, R23, !P4 ;  /* 0x0000001718177207 */ /* 0x004fca0006000000 */
[----:B------:R0:W-:Y:S04]  /*5990*/  STL [R1+0xa0], R23 ;  /* 0x0000a01701007387 */ /* 0x0001e80000100800 */
[----:B0-----:R-:W2:Y:S02]  /*59a0*/  LDL.LU R23, [R1+0xba8] ;  /* 0x000ba80001177983 */ /* 0x001ea40000300800 */
[----:B--2---:R-:W-:-:S05]  /*59b0*/  SEL R23, R24, R23, !P4 ;  /* 0x0000001718177207 */ /* 0x004fca0006000000 */
[----:B------:R0:W-:Y:S04]  /*59c0*/  STL [R1+0x9c], R23 ;  /* 0x00009c1701007387 */ /* 0x0001e80000100800 */
[----:B0-----:R-:W2:Y:S01]  /*59d0*/  LDL.LU R23, [R1+0xba4] ;  /* 0x000ba40001177983 */ /* 0x001ea20000300800 */
[C---:B---3--:R-:W-:Y:S02]  /*59e0*/  SEL R27, R24.reuse, R27, !P4 ;  /* 0x0000001b181b7207 */ /* 0x048fe40006000000 */
[C---:B----4-:R-:W-:Y:S02]  /*59f0*/  SEL R26, R24.reuse, R26, !P4 ;  /* 0x0000001a181a7207 */ /* 0x050fe40006000000 */
[C---:B-----5:R-:W-:Y:S02]  /*5a00*/  SEL R25, R24.reuse, R25, !P4 ;  /* 0x0000001918197207 */ /* 0x060fe40006000000 */
[----:B------:R-:W-:-:S02]  /*5a10*/  SEL R28, R24, R28, !P4 ;  /* 0x0000001c181c7207 */ /* 0x000fc40006000000 */
[C---:B------:R-:W-:Y:S02]  /*5a20*/  SEL R22, R24.reuse, R22, !P4 ;  /* 0x0000001618167207 */ /* 0x040fe40006000000 */
[C---:B------:R-:W-:Y:S02]  /*5a30*/  SEL R21, R24.reuse, R21, !P4 ;  /* 0x0000001518157207 */ /* 0x040fe40006000000 */
[C---:B------:R-:W-:Y:S02]  /*5a40*/  SEL R20, R24.reuse, R20, !P4 ;  /* 0x0000001418147207 */ /* 0x040fe40006000000 */
[C---:B------:R-:W-:Y:S02]  /*5a50*/  SEL R19, R24.reuse, R19, !P4 ;  /* 0x0000001318137207 */ /* 0x040fe40006000000 */
[C---:B------:R-:W-:Y:S02]  /*5a60*/  SEL R18, R24.reuse, R18, !P4 ;  /* 0x0000001218127207 */ /* 0x040fe40006000000 */
        /* <DEDUP_REMOVED lines=18> */
[----:B--2---:R-:W-:-:S05]  /*5b90*/  SEL R23, R24, R23, !P4 ;  /* 0x0000001718177207 */ /* 0x004fca0006000000 */
[----:B------:R0:W-:Y:S04]  /*5ba0*/  STL [R1+0x7c], R23 ;  /* 0x00007c1701007387 */ /* 0x0001e80000100800 */
[----:B0-----:R-:W2:Y:S04]  /*5bb0*/  LDL.LU R23, [R1+0xba0] ;  /* 0x000ba00001177983 */ /* 0x001ea80000300800 */
[----:B------:R0:W-:Y:S04]  /*5bc0*/  STL [R1+0x8c], R27 ;  /* 0x00008c1b01007387 */ /* 0x0001e80000100800 */
[----:B0-----:R-:W3:Y:S04]  /*5bd0*/  LDL.LU R27, [R1+0xb9c] ;  /* 0x000b9c00011b7983 */ /* 0x001ee80000300800 */
[----:B------:R0:W-:Y:S04]  /*5be0*/  STL [R1+0x98], R26 ;  /* 0x0000981a01007387 */ /* 0x0001e80000100800 */
[----:B0-----:R-:W4:Y:S04]  /*5bf0*/  LDL.LU R26, [R1+0xb98] ;  /* 0x000b9800011a7983 */ /* 0x001f280000300800 */
[----:B------:R0:W-:Y:S04]  /*5c00*/  STL [R1+0x88], R25 ;  /* 0x0000881901007387 */ /* 0x0001e80000100800 */
[----:B0-----:R-:W5:Y:S04]  /*5c10*/  LDL.LU R25, [R1+0xb94] ;  /* 0x000b940001197983 */ /* 0x001f680000300800 */
[----:B------:R0:W-:Y:S04]  /*5c20*/  STL [R1+0x84], R28 ;  /* 0x0000841c01007387 */ /* 0x0001e80000100800 */
[----:B0-----:R-:W2:Y:S04]  /*5c30*/  LDL.LU R28, [R1+0xb90] ;  /* 0x000b9000011c7983 */ /* 0x001ea80000300800 */
        /* <DEDUP_REMOVED lines=45> */
[----:B0-----:R-:W2:Y:S02]  /*5f10*/  LDL.LU R29, [R1+0xb34] ;  /* 0x000b3400011d7983 */ /* 0x001ea40000300800 */
[----:B--2---:R-:W-:-:S02]  /*5f20*/  SEL R29, R24, R29, !P4 ;  /* 0x0000001d181d7207 */ /* 0x004fc40006000000 */
[----:B------:R-:W-:Y:S02]  /*5f30*/  SEL R24, R24, R0, !P4 ;  /* 0x0000000018187207 */ /* 0x000fe40006000000 */
[----:B------:R-:W-:Y:S01]  /*5f40*/  LOP3.LUT R0, RZ, c[0x0][0x17c], RZ, 0x33, !PT ;  /* 0x00005f00ff007a12 */ /* 0x000fe200078e33ff */
[----:B------:R0:W-:Y:S04]  /*5f50*/  STL [R1+0x10], R29 ;  /* 0x0000101d01007387 */ /* 0x0001e80000100800 */
[----:B------:R1:W-:Y:S01]  /*5f60*/  STL [R1+0xc], R24 ;  /* 0x00000c1801007387 */ /* 0x0003e20000100800 */
[----:B0-----:R-:W-:-:S03]  /*5f70*/  SEL R29, R0, R2, !P4 ;  /* 0x00000002001d7207 */ /* 0x001fc60006000000 */
[----:B------:R-:W2:Y:S01]  /*5f80*/  LDL.LU R2, [R1+0xb8] ;  /* 0x0000b80001027983 */ /* 0x000ea20000300800 */
[----:B-1----:R-:W-:-:S03]  /*5f90*/  SEL R24, R0, R3, !P4 ;  /* 0x0000000300187207 */ /* 0x002fc60006000000 */
[----:B------:R0:W-:Y:S04]  /*5fa0*/  STL [R1+0x8], R29 ;  /* 0x0000081d01007387 */ /* 0x0001e80000100800 */
[----:B------:R-:W2:Y:S04]  /*5fb0*/  LDL.LU R3, [R1+0xb4] ;  /* 0x0000b40001037983 */ /* 0x000ea80000300800 */
[----:B------:R1:W-:Y:S01]  /*5fc0*/  STL [R1+0x4], R24 ;  /* 0x0000041801007387 */ /* 0x0003e20000100800 */
[C---:B0-----:R-:W-:Y:S02]  /*5fd0*/  SEL R29, R0.reuse, R5, !P4 ;  /* 0x00000005001d7207 */ /* 0x041fe40006000000 */
[----:B------:R-:W-:-:S02]  /*5fe0*/  SEL R6, R0, R6, !P4 ;  /* 0x0000000600067207 */ /* 0x000fc40006000000 */
[C---:B-1----:R-:W-:Y:S02]  /*5ff0*/  SEL R24, R0.reuse, R4, !P4 ;  /* 0x0000000400187207 */ /* 0x042fe40006000000 */
[----:B------:R-:W2:Y:S01]  /*6000*/  LDL.LU R4, [R1+0xb0] ;  /* 0x0000b00001047983 */ /* 0x000ea20000300800 */
[----:B------:R-:W-:-:S03]  /*6010*/  SEL R7, R0, R7, !P4 ;  /* 0x0000000700077207 */ /* 0x000fc60006000000 */
[----:B------:R0:W-:Y:S01]  /*6020*/  STL [R1+0xab8], R24 ;  /* 0x000ab81801007387 */ /* 0x0001e20000100800 */
[----:B------:R-:W-:-:S03]  /*6030*/  SEL R8, R0, R8, !P4 ;  /* 0x0000000800087207 */ /* 0x000fc60006000000 */
[----:B0-----:R-:W2:Y:S04]  /*6040*/  LDL.LU R24, [R1+0x7c] ;  /* 0x00007c0001187983 */ /* 0x001ea80000300800 */
[----:B------:R-:W2:Y:S04]  /*6050*/  LDL.LU R5, [R1+0xac] ;  /* 0x0000ac0001057983 */ /* 0x000ea80000300800 */
[----:B------:R0:W-:Y:S04]  /*6060*/  STL [R1+0xabc], R29 ;  /* 0x000abc1d01007387 */ /* 0x0001e80000100800 */
[----:B0-----:R-:W2:Y:S04]  /*6070*/  LDL.LU R29, [R1+0x9c] ;  /* 0x00009c00011d7983 */ /* 0x001ea80000300800 */
[----:B------:R0:W-:Y:S04]  /*6080*/  STL [R1+0xac0], R6 ;  /* 0x000ac00601007387 */ /* 0x0001e80000100800 */
[----:B0-----:R-:W2:Y:S04]  /*6090*/  LDL.LU R6, [R1+0xa0] ;  /* 0x0000a00001067983 */ /* 0x001ea80000300800 */
[----:B------:R0:W-:Y:S04]  /*60a0*/  STL [R1+0xac4], R7 ;  /* 0x000ac40701007387 */ /* 0x0001e80000100800 */
[----:B0-----:R-:W2:Y:S04]  /*60b0*/  LDL.LU R7, [R1+0xa4] ;  /* 0x0000a40001077983 */ /* 0x001ea80000300800 */
[----:B------:R0:W-:Y:S04]  /*60c0*/  STL [R1+0xac8], R8 ;  /* 0x000ac80801007387 */ /* 0x0001e80000100800 */
[----:B0-----:R-:W2:Y:S01]  /*60d0*/  LDL.LU R8, [R1+0xa8] ;  /* 0x0000a80001087983 */ /* 0x001ea20000300800 */
[----:B------:R-:W-:-:S03]  /*60e0*/  SEL R9, R0, R9, !P4 ;  /* 0x0000000900097207 */ /* 0x000fc60006000000 */
[----:B------:R-:W0:Y:S04]  /*60f0*/  S2R R0, SR_TID.X ;  /* 0x0000000000007919 */ /* 0x000e280000002100 */
[----:B------:R1:W-:Y:S02]  /*6100*/  STL [R1+0xacc], R9 ;  /* 0x000acc0901007387 */ /* 0x0003e40000100800 */
[----:B-1----:R-:W-:-:S04]  /*6110*/  LOP3.LUT R9, RZ, c[0x0][0x17c], RZ, 0x33, !PT ;  /* 0x00005f00ff097a12 */ /* 0x002fc800078e33ff */
[C---:B------:R-:W-:Y:S02]  /*6120*/  SEL R10, R9.reuse, R10, !P4 ;  /* 0x0000000a090a7207 */ /* 0x040fe40006000000 */
[C---:B------:R-:W-:Y:S02]  /*6130*/  SEL R11, R9.reuse, R11, !P4 ;  /* 0x0000000b090b7207 */ /* 0x040fe40006000000 */
[C---:B------:R-:W-:Y:S02]  /*6140*/  SEL R12, R9.reuse, R12, !P4 ;  /* 0x0000000c090c7207 */ /* 0x040fe40006000000 */
[C---:B------:R-:W-:Y:S01]  /*6150*/  SEL R13, R9.reuse, R13, !P4 ;  /* 0x0000000d090d7207 */ /* 0x040fe20006000000 */
[----:B------:R-:W-:Y:S01]  /*6160*/  STL [R1+0xad0], R10 ;  /* 0x000ad00a01007387 */ /* 0x000fe20000100800 */
[C---:B------:R-:W-:Y:S02]  /*6170*/  SEL R14, R9.reuse, R14, !P4 ;  /* 0x0000000e090e7207 */ /* 0x040fe40006000000 */
[C---:B------:R-:W-:Y:S01]  /*6180*/  SEL R15, R9.reuse, R15, !P4 ;  /* 0x0000000f090f7207 */ /* 0x040fe20006000000 */
[----:B------:R-:W-:Y:S01]  /*6190*/  STL [R1+0xad4], R11 ;  /* 0x000ad40b01007387 */ /* 0x000fe20000100800 */
[----:B------:R-:W-:-:S02]  /*61a0*/  SEL R16, R9, R16, !P4 ;  /* 0x0000001009107207 */ /* 0x000fc40006000000 */
[C---:B------:R-:W-:Y:S01]  /*61b0*/  SEL R17, R9.reuse, R17, !P4 ;  /* 0x0000001109117207 */ /* 0x040fe20006000000 */
[----:B------:R-:W-:Y:S01]  /*61c0*/  STL [R1+0xad8], R12 ;  /* 0x000ad80c01007387 */ /* 0x000fe20000100800 */
[C---:B------:R-:W-:Y:S02]  /*61d0*/  SEL R18, R9.reuse, R18, !P4 ;  /* 0x0000001209127207 */ /* 0x040fe40006000000 */
[----:B0-----:R-:W-:Y:S01]  /*61e0*/  LOP3.LUT R0, R0, 0x7f, RZ, 0xc0, !PT ;  /* 0x0000007f00007812 */ /* 0x001fe200078ec0ff */
[----:B------:R-:W-:Y:S01]  /*61f0*/  STL [R1+0xadc], R13 ;  /* 0x000adc0d01007387 */ /* 0x000fe20000100800 */
[C---:B------:R-:W-:Y:S02]  /*6200*/  SEL R19, R9.reuse, R19, !P4 ;  /* 0x0000001309137207 */ /* 0x040fe40006000000 */
[C---:B------:R-:W-:Y:S01]  /*6210*/  SEL R20, R9.reuse, R20, !P4 ;  /* 0x0000001409147207 */ /* 0x040fe20006000000 */
[----:B------:R-:W-:Y:S01]  /*6220*/  STL [R1+0xae0], R14 ;  /* 0x000ae00e01007387 */ /* 0x000fe20000100800 */
[----:B------:R-:W-:-:S03]  /*6230*/  SEL R21, R9, R21, !P4 ;  /* 0x0000001509157207 */ /* 0x000fc60006000000 */
[----:B------:R-:W-:Y:S01]  /*6240*/  STL [R1+0xae4], R15 ;  /* 0x000ae40f01007387 */ /* 0x000fe20000100800 */
[C---:B------:R-:W-:Y:S01]  /*6250*/  SEL R22, R9.reuse, R22, !P4 ;  /* 0x0000001609167207 */ /* 0x040fe20006000000 */
[----:B------:R-:W-:Y:S02]  /*6260*/  IMAD R0, R0, c[0x0][0x18c], RZ ;  /* 0x0000630000007a24 */ /* 0x000fe400078e02ff */
[----:B------:R-:W-:Y:S01]  /*6270*/  STL [R1+0xae8], R16 ;  /* 0x000ae81001007387 */ /* 0x000fe20000100800 */
[----:B------:R-:W-:-:S03]  /*6280*/  SEL R28, R9, R28, !P4 ;  /* 0x0000001c091c7207 */ /* 0x000fc60006000000 */
[----:B------:R-:W-:Y:S01]  /*6290*/  STL [R1+0xaec], R17 ;  /* 0x000aec1101007387 */ /* 0x000fe20000100800 */
[----:B-----5:R-:W-:-:S03]  /*62a0*/  SEL R25, R9, R25, !P4 ;  /* 0x0000001909197207 */ /* 0x020fc60006000000 */
[----:B------:R-:W-:Y:S01]  /*62b0*/  STL [R1+0xaf0], R18 ;  /* 0x000af01201007387 */ /* 0x000fe20000100800 */
[----:B----4-:R-:W-:-:S03]  /*62c0*/  SEL R26, R9, R26, !P4 ;  /* 0x0000001a091a7207 */ /* 0x010fc60006000000 */
[----:B------:R-:W-:Y:S01]  /*62d0*/  STL [R1+0xaf4], R19 ;  /* 0x000af41301007387 */ /* 0x000fe20000100800 */
[----:B---3--:R-:W-:-:S03]  /*62e0*/  SEL R27, R9, R27, !P4 ;  /* 0x0000001b091b7207 */ /* 0x008fc60006000000 */
[----:B------:R-:W-:Y:S01]  /*62f0*/  STL [R1+0xaf8], R20 ;  /* 0x000af81401007387 */ /* 0x000fe20000100800 */
[----:B------:R-:W-:-:S03]  /*6300*/  SEL R23, R9, R23, !P4 ;  /* 0x0000001709177207 */ /* 0x000fc60006000000 */
[----:B------:R-:W-:Y:S01]  /*6310*/  STL [R1+0xafc], R21 ;  /* 0x000afc1501007387 */ /* 0x000fe20000100800 */
[----:B------:R-:W-:-:S03]  /*6320*/  LEA.HI.X.SX32 R0, R0, c[0x0][0x16c], 0x1, P1 ;  /* 0x00005b0000007a11 */ /* 0x000fc600008f0eff */
[----:B------:R-:W-:Y:S04]  /*6330*/  STL [R1+0xb00], R22 ;  /* 0x000b001601007387 */ /* 0x000fe80000100800 */
[----:B------:R-:W-:Y:S04]  /*6340*/  STL [R1+0xb04], R28 ;  /* 0x000b041c01007387 */ /* 0x000fe80000100800 */
[----:B------:R-:W-:Y:S04]  /*6350*/  STL [R1+0xb08], R25 ;  /* 0x000b081901007387 */ /* 0x000fe80000100800 */
[----:B------:R-:W-:Y:S04]  /*6360*/  STL [R1+0xb0c], R26 ;  /* 0x000b0c1a01007387 */ /* 0x000fe80000100800 */
[----:B------:R-:W-:Y:S04]  /*6370*/  STL [R1+0xb10], R27 ;  /* 0x000b101b01007387 */ /* 0x000fe80000100800 */
[----:B------:R-:W-:Y:S04]  /*6380*/  STL [R1+0xb14], R23 ;  /* 0x000b141701007387 */ /* 0x000fe80000100800 */
[----:B------:R-:W-:Y:S01]  /*6390*/  STL [R1+0xb18], R0 ;  /* 0x000b180001007387 */ /* 0x000fe20000100800 */
[----:B--2---:R-:W-:-:S05]  /*63a0*/  IMAD R2, R2, c[0x0][0x190], RZ ;  /* 0x0000640002027a24 */ /* 0x004fca00078e02ff */
[----:B------:R-:W-:Y:S01]  /*63b0*/  STL [R1+0xb1c], R2 ;  /* 0x000b1c0201007387 */ /* 0x000fe20000100800 */
[----:B------:R-:W-:-:S05]  /*63c0*/  IMAD R3, R3, c[0x0][0x190], RZ ;  /* 0x0000640003037a24 */ /* 0x000fca00078e02ff */
[----:B------:R0:W-:Y:S01]  /*63d0*/  STL [R1+0xb20], R3 ;  /* 0x000b200301007387 */ /* 0x0001e20000100800 */
[----:B------:R-:W-:-:S05]  /*63e0*/  IMAD R4, R4, c[0x0][0x190], RZ ;  /* 0x0000640004047a24 */ /* 0x000fca00078e02ff */
[----:B------:R-:W-:Y:S01]  /*63f0*/  STL [R1+0xb24], R4 ;  /* 0x000b240401007387 */ /* 0x000fe20000100800 */
[----:B------:R-:W-:-:S05]  /*6400*/  IMAD R5, R5, c[0x0][0x190], RZ ;  /* 0x0000640005057a24 */ /* 0x000fca00078e02ff */
[----:B------:R1:W-:Y:S01]  /*6410*/  STL [R1+0xb28], R5 ;  /* 0x000b280501007387 */ /* 0x0003e20000100800 */
[----:B0-----:R-:W-:Y:S02]  /*6420*/  IMAD R3, R6, c[0x0][0x190], RZ ;  /* 0x0000640006037a24 */ /* 0x001fe400078e02ff */
[----:B------:R-:W-:Y:S02]  /*6430*/  IMAD R0, R7, c[0x0][0x190], RZ ;  /* 0x0000640007007a24 */ /* 0x000fe400078e02ff */
[----:B------:R-:W-:-:S05]  /*6440*/  IMAD R2, R8, c[0x0][0x190], RZ ;  /* 0x0000640008027a24 */ /* 0x000fca00078e02ff */
[----:B------:R0:W-:Y:S04]  /*6450*/  STL [R1+0x24], R2 ;  /* 0x0000240201007387 */ /* 0x0001e80000100800 */
[----:B------:R2:W-:Y:S04]  /*6460*/  STL [R1+0x3c], R0 ;  /* 0x00003c0001007387 */ /* 0x0005e80000100800 */
[----:B------:R-:W-:Y:S04]  /*6470*/  STL [R1+0x54], R3 ;  /* 0x0000540301007387 */ /* 0x000fe80000100800 */
[----:B-1----:R-:W3:Y:S01]  /*6480*/  LDL.LU R5, [R1+0x88] ;  /* 0x0000880001057983 */ /* 0x002ee20000300800 */
[----:B0-----:R-:W-:-:S02]  /*6490*/  IMAD R2, R29, c[0x0][0x190], RZ ;  /* 0x000064001d027a24 */ /* 0x001fc400078e02ff */
[----:B--2---:R-:W-:-:S03]  /*64a0*/  IMAD R0, R24, c[0x0][0x190], RZ ;  /* 0x0000640018007a24 */ /* 0x004fc600078e02ff */
[----:B------:R-:W-:Y:S04]  /*64b0*/  STL [R1+0x68], R2 ;  /* 0x0000680201007387 */ /* 0x000fe80000100800 */
[----:B---3--:R0:W-:Y:S04]  /*64c0*/  STL [R1+0xb2c], R5 ;  /* 0x000b2c0501007387 */ /* 0x0081e80000100800 */
[----:B------:R-:W-:Y:S04]  /*64d0*/  STL [R1+0x7c], R0 ;  /* 0x00007c0001007387 */ /* 0x000fe80000100800 */
        /* <DEDUP_REMOVED lines=30> */
[----:B------:R-:W3:Y:S01]  /*66c0*/  LDL.LU R24, [R1+0x4] ;  /* 0x0000040001187983 */ /* 0x000ee20000300800 */
[----:B--2---:R-:W-:-:S05]  /*66d0*/  IMAD R5, R5, c[0x0][0x190], RZ ;  /* 0x0000640005057a24 */ /* 0x004fca00078e02ff */
[----:B------:R0:W-:Y:S04]  /*66e0*/  STL [R1+0x8c], R5 ;  /* 0x00008c0501007387 */ /* 0x0001e80000100800 */
[----:B0-----:R-:W2:Y:S02]  /*66f0*/  LDL.LU R5, [R1+0xb30] ;  /* 0x000b300001057983 */ /* 0x001ea40000300800 */
[----:B--2---:R-:W-:-:S05]  /*6700*/  IMAD R5, R5, c[0x0][0x190], RZ ;  /* 0x0000640005057a24 */ /* 0x004fca00078e02ff */
[----:B------:R0:W-:Y:S04]  /*6710*/  STL [R1+0x90], R5 ;  /* 0x0000900501007387 */ /* 0x0001e80000100800 */
[----:B0-----:R-:W2:Y:S01]  /*6720*/  LDL.LU R5, [R1+0xb2c] ;  /* 0x000b2c0001057983 */ /* 0x001ea20000300800 */
[----:B---3--:R-:W-:Y:S02]  /*6730*/  IMAD R4, R4, c[0x0][0x190], RZ ;  /* 0x0000640004047a24 */ /* 0x008fe400078e02ff */
[----:B----4-:R-:W-:Y:S02]  /*6740*/  IMAD R3, R3, c[0x0][0x190], RZ ;  /* 0x0000640003037a24 */ /* 0x010fe400078e02ff */
[----:B-----5:R-:W-:Y:S02]  /*6750*/  IMAD R2, R2, c[0x0][0x190], RZ ;  /* 0x0000640002027a24 */ /* 0x020fe400078e02ff */
[----:B------:R-:W-:-:S02]  /*6760*/  IMAD R0, R0, c[0x0][0x190], RZ ;  /* 0x0000640000007a24 */ /* 0x000fc400078e02ff */
[----:B------:R-:W-:Y:S02]  /*6770*/  IMAD R23, R23, c[0x0][0x190], RZ ;  /* 0x0000640017177a24 */ /* 0x000fe400078e02ff */
[----:B------:R-:W-:Y:S02]  /*6780*/  IMAD R27, R27, c[0x0][0x190], RZ ;  /* 0x000064001b1b7a24 */ /* 0x000fe400078e02ff */
[----:B------:R-:W-:Y:S02]  /*6790*/  IMAD R26, R26, c[0x0][0x190], RZ ;  /* 0x000064001a1a7a24 */ /* 0x000fe400078e02ff */
[----:B------:R-:W-:Y:S02]  /*67a0*/  IMAD R25, R25, c[0x0][0x190], RZ ;  /* 0x0000640019197a24 */ /* 0x000fe400078e02ff */
[----:B------:R-:W-:Y:S02]  /*67b0*/  IMAD R28, R28, c[0x0][0x190], RZ ;  /* 0x000064001c1c7a24 */ /* 0x000fe400078e02ff */
        /* <DEDUP_REMOVED lines=19> */
[----:B--2---:R-:W-:-:S05]  /*68f0*/  IMAD R5, R5, c[0x0][0x190], RZ ;  /* 0x0000640005057a24 */ /* 0x004fca00078e02ff */
        /* <DEDUP_REMOVED lines=58> */
[----:B--2---:R-:W-:-:S02]  /*6ca0*/  IMAD R17, R17, c[0x0][0x190], RZ ;  /* 0x0000640011117a24 */ /* 0x004fc400078e02ff */
[----:B---3--:R-:W-:Y:S02]  /*6cb0*/  IMAD R16, R16, c[0x0][0x190], RZ ;  /* 0x0000640010107a24 */ /* 0x008fe400078e02ff */
[----:B----4-:R-:W-:Y:S02]  /*6cc0*/  IMAD R15, R15, c[0x0][0x190], RZ ;  /* 0x000064000f0f7a24 */ /* 0x010fe400078e02ff */
[----:B-----5:R-:W-:Y:S02]  /*6cd0*/  IMAD R14, R14, c[0x0][0x190], RZ ;  /* 0x000064000e0e7a24 */ /* 0x020fe400078e02ff */
        /* <DEDUP_REMOVED lines=9> */
[----:B------:R-:W-:-:S05]  /*6d70*/  IMAD R24, R24, c[0x0][0x190], RZ ;  /* 0x0000640018187a24 */ /* 0x000fca00078e02ff */
[----:B------:R0:W-:Y:S04]  /*6d80*/  STL [R1], R24 ;  /* 0x0000001801007387 */ /* 0x0001e80000100800 */
[----:B0-----:R-:W2:Y:S04]  /*6d90*/  LDL.LU R24, [R1+0xab4] ;  /* 0x000ab40001187983 */ /* 0x001ea80000300800 */
[----:B------:R0:W-:Y:S04]  /*6da0*/  STL [R1+0xa74], R29 ;  /* 0x000a741d01007387 */ /* 0x0001e80000100800 */
[----:B0-----:R-:W3:Y:S04]  /*6db0*/  LDL.LU R29, [R1+0x78] ;  /* 0x00007800011d7983 */ /* 0x001ee80000300800 */
[----:B------:R-:W-:Y:S04]  /*6dc0*/  STL [R1+0xa70], R6 ;  /* 0x000a700601007387 */ /* 0x000fe80000100800 */
[----:B------:R0:W-:Y:S04]  /*6dd0*/  STL [R1+0xa6c], R7 ;  /* 0x000a6c0701007387 */ /* 0x0001e80000100800 */
[----:B0-----:R-:W4:Y:S04]  /*6de0*/  LDL.LU R7, [R1+0x80] ;  /* 0x0000800001077983 */ /* 0x001f280000300800 */
[----:B------:R-:W-:Y:S04]  /*6df0*/  STL [R1+0xa68], R8 ;  /* 0x000a680801007387 */ /* 0x000fe80000100800 */
[----:B------:R0:W-:Y:S04]  /*6e00*/  STL [R1+0xa78], R9 ;  /* 0x000a780901007387 */ /* 0x0001e80000100800 */
[----:B0-----:R-:W5:Y:S04]  /*6e10*/  LDL.LU R9, [R1+0x84] ;  /* 0x0000840001097983 */ /* 0x001f680000300800 */
[----:B------:R0:W-:Y:S04]  /*6e20*/  STL [R1+0xa7c], R10 ;  /* 0x000a7c0a01007387 */ /* 0x0001e80000100800 */
[----:B0-----:R-:W3:Y:S04]  /*6e30*/  LDL.LU R10, [R1+0x88] ;  /* 0x00008800010a7983 */ /* 0x001ee80000300800 */
        /* <DEDUP_REMOVED lines=13> */
[----:B0-----:R-:W4:Y:S01]  /*6f10*/  LDL.LU R17, [R1+0x24] ;  /* 0x0000240001117983 */ /* 0x001f220000300800 */
[----:B------:R-:W-:-:S02]  /*6f20*/  IMAD R18, R18, c[0x0][0x190], RZ ;  /* 0x0000640012127a24 */ /* 0x000fc400078e02ff */
[----:B------:R-:W-:Y:S02]  /*6f30*/  IMAD R19, R19, c[0x0][0x190], RZ ;  /* 0x0000640013137a24 */ /* 0x000fe400078e02ff */
[----:B------:R-:W-:Y:S02]  /*6f40*/  IMAD R20, R20, c[0x0][0x190], RZ ;  /* 0x0000640014147a24 */ /* 0x000fe400078e02ff */
[----:B------:R-:W-:Y:S01]  /*6f50*/  IMAD R21, R21, c[0x0][0x190], RZ ;  /* 0x0000640015157a24 */ /* 0x000fe200078e02ff */
[----:B------:R2:W-:Y:S01]  /*6f60*/  STL [R1+0xa9c], R18 ;  /* 0x000a9c1201007387 */ /* 0x0005e20000100800 */
[----:B------:R-:W-:Y:S02]  /*6f70*/  IMAD R22, R22, c[0x0][0x190], RZ ;  /* 0x0000640016167a24 */ /* 0x000fe400078e02ff */
[----:B------:R-:W-:Y:S01]  /*6f80*/  IMAD R28, R28, c[0x0][0x190], RZ ;  /* 0x000064001c1c7a24 */ /* 0x000fe200078e02ff */
[----:B------:R0:W-:Y:S04]  /*6f90*/  STL [R1+0xaa0], R19 ;  /* 0x000aa01301007387 */ /* 0x0001e80000100800 */
[----:B------:R-:W-:Y:S04]  /*6fa0*/  STL [R1+0xaa4], R20 ;  /* 0x000aa41401007387 */ /* 0x000fe80000100800 */
[----:B------:R-:W-:Y:S04]  /*6fb0*/  STL [R1+0xaa8], R21 ;  /* 0x000aa81501007387 */ /* 0x000fe80000100800 */
[----:B------:R-:W-:Y:S04]  /*6fc0*/  STL [R1+0xaac], R22 ;  /* 0x000aac1601007387 */ /* 0x000fe80000100800 */
[----:B------:R-:W-:Y:S04]  /*6fd0*/  STL [R1+0xab0], R28 ;  /* 0x000ab01c01007387 */ /* 0x000fe80000100800 */
[----:B------:R-:W5:Y:S01]  /*6fe0*/  LDL.LU R6, [R1+0x74] ;  /* 0x0000740001067983 */ /* 0x000f620000300800 */
[----:B--2---:R-:W-:-:S02]  /*6ff0*/  LEA R18, P6, R2, R24, 0x1 ;  /* 0x0000001802127211 */ /* 0x004fc400078c08ff */
[----:B------:R-:W-:-:S03]  /*7000*/  LEA R8, P5, R3, R24, 0x1 ;  /* 0x0000001803087211 */ /* 0x000fc600078a08ff */
[----:B------:R1:W-:Y:S01]  /*7010*/  STL [R1+0x918], R18 ;  /* 0x0009181201007387 */ /* 0x0003e20000100800 */
[----:B0-----:R-:W-:-:S03]  /*7020*/  LEA R19, P2, R5, R24, 0x1 ;  /* 0x0000001805137211 */ /* 0x001fc600078408ff */
[----:B------:R0:W-:Y:S01]  /*7030*/  STL [R1+0x91c], R8 ;  /* 0x00091c0801007387 */ /* 0x0001e20000100800 */
[----:B-1----:R-:W-:-:S03]  /*7040*/  LEA R18, P3, R4, R24, 0x1 ;  /* 0x0000001804127211 */ /* 0x002fc600078608ff */
[----:B0-----:R-:W2:Y:S04]  /*7050*/  LDL.LU R8, [R1+0x70] ;  /* 0x0000700001087983 */ /* 0x001ea80000300800 */
[----:B------:R4:W-:Y:S04]  /*7060*/  STL [R1+0x920], R18 ;  /* 0x0009201201007387 */ /* 0x0009e80000100800 */
[----:B------:R-:W-:Y:S01]  /*7070*/  STL [R1+0x924], R19 ;  /* 0x0009241301007387 */ /* 0x000fe20000100800 */
[-C--:B---3--:R-:W-:Y:S02]  /*7080*/  LEA R20, P0, R16, R24.reuse, 0x1 ;  /* 0x0000001810147211 */ /* 0x088fe400078008ff */
[----:B----4-:R-:W-:-:S05]  /*7090*/  LEA R18, P1, R17, R24, 0x1 ;  /* 0x0000001811127211 */ /* 0x010fca00078208ff */
[----:B------:R0:W-:Y:S04]  /*70a0*/  STL [R1+0x928], R18 ;  /* 0x0009281201007387 */ /* 0x0001e80000100800 */
[----:B------:R-:W-:Y:S01]  /*70b0*/  STL [R1+0x92c], R20 ;  /* 0x00092c1401007387 */ /* 0x000fe20000100800 */
[----:B0-----:R-:W-:-:S03]  /*70c0*/  LEA.HI.X.SX32 R18, R2, R0, 0x1, P6 ;  /* 0x0000000002127211 */ /* 0x001fc600030f0eff */
[----:B------:R-:W3:Y:S01]  /*70d0*/  LDL.LU R2, [R1+0x6c] ;  /* 0x00006c0001027983 */ /* 0x000ee20000300800 */
[----:B------:R-:W-:-:S05]  /*70e0*/  LEA R19, P4, R15, R24, 0x1 ;  /* 0x000000180f137211 */ /* 0x000fca00078808ff */
[----:B------:R0:W-:Y:S04]  /*70f0*/  STL [R1+0x930], R19 ;  /* 0x0009301301007387 */ /* 0x0001e80000100800 */
[----:B------:R-:W4:Y:S01]  /*7100*/  LDL.LU R28, [R1+0x64] ;  /* 0x00006400011c7983 */ /* 0x000f220000300800 */
[----:B0-----:R-:W-:-:S03]  /*7110*/  LEA R19, P6, R14, R24, 0x1 ;  /* 0x000000180e137211 */ /* 0x001fc600078c08ff */
[----:B------:R0:W-:Y:S04]  /*7120*/  STL [R1+0x910], R18 ;  /* 0x0009101201007387 */ /* 0x0001e80000100800 */
[----:B------:R-:W-:Y:S04]  /*7130*/  STL [R1+0x914], R19 ;  /* 0x0009141301007387 */ /* 0x000fe80000100800 */
[----:B------:R-:W4:Y:S01]  /*7140*/  LDL.LU R22, [R1+0x60] ;  /* 0x0000600001167983 */ /* 0x000f220000300800 */
[----:B0-----:R-:W-:Y:S02]  /*7150*/  LEA.HI.X.SX32 R18, R3, R0, 0x1, P5 ;  /* 0x0000000003127211 */ /* 0x001fe400028f0eff */
[----:B------:R-:W-:-:S03]  /*7160*/  LEA R3, P5, R13, R24, 0x1 ;  /* 0x000000180d037211 */ /* 0x000fc600078a08ff */
[----:B------:R0:W-:Y:S04]  /*7170*/  STL [R1+0x908], R18 ;  /* 0x0009081201007387 */ /* 0x0001e80000100800 */
[----:B------:R1:W-:Y:S01]  /*7180*/  STL [R1+0x90c], R3 ;  /* 0x00090c0301007387 */ /* 0x0003e20000100800 */
[----:B0-----:R-:W-:-:S05]  /*7190*/  LEA.HI.X.SX32 R18, R4, R0, 0x1, P3 ;  /* 0x0000000004127211 */ /* 0x001fca00018f0eff */
[----:B------:R-:W-:Y:S04]  /*71a0*/  STL [R1+0x900], R18 ;  /* 0x0009001201007387 */ /* 0x000fe80000100800 */
[----:B------:R-:W4:Y:S01]  /*71b0*/  LDL.LU R21, [R1+0x5c] ;  /* 0x00005c0001157983 */ /* 0x000f220000300800 */
[----:B------:R-:W-:Y:S02]  /*71c0*/  LEA R4, P3, R12, R24, 0x1 ;  /* 0x000000180c047211 */ /* 0x000fe400078608ff */
[----:B-1----:R-:W-:Y:S02]  /*71d0*/  LEA.HI.X.SX32 R3, R5, R0, 0x1, P2 ;  /* 0x0000000005037211 */ /* 0x002fe400010f0eff */
[----:B------:R-:W-:Y:S01]  /*71e0*/  LEA R5, P2, R11, R24, 0x1 ;  /* 0x000000180b057211 */ /* 0x000fe200078408ff */
[----:B------:R0:W-:Y:S04]  /*71f0*/  STL [R1+0x904], R4 ;  /* 0x0009040401007387 */ /* 0x0001e80000100800 */
[----:B------:R1:W-:Y:S04]  /*7200*/  STL [R1+0x754], R3 ;  /* 0x0007540301007387 */ /* 0x0003e80000100800 */
[----:B------:R5:W-:Y:S04]  /*7210*/  STL [R1+0x774], R5 ;  /* 0x0007740501007387 */ /* 0x000be80000100800 */
[----:B------:R-:W4:Y:S01]  /*7220*/  LDL.LU R20, [R1+0x58] ;  /* 0x0000580001147983 */ /* 0x000f220000300800 */
[----:B0-----:R-:W-:-:S02]  /*7230*/  LEA.HI.X.SX32 R4, R17, R0, 0x1, P1 ;  /* 0x0000000011047211 */ /* 0x001fc400008f0eff */
[----:B-1----:R-:W-:Y:S02]  /*7240*/  LEA R3, P1, R10, R24, 0x1 ;  /* 0x000000180a037211 */ /* 0x002fe400078208ff */
[----:B-----5:R-:W-:Y:S01]  /*7250*/  LEA.HI.X.SX32 R5, R16, R0, 0x1, P0 ;  /* 0x0000000010057211 */ /* 0x020fe200000f0eff */
[----:B------:R0:W-:Y:S04]  /*7260*/  STL [R1+0x758], R4 ;  /* 0x0007580401007387 */ /* 0x0001e80000100800 */
[----:B------:R1:W-:Y:S04]  /*7270*/  STL [R1+0x77c], R3 ;  /* 0x00077c0301007387 */ /* 0x0003e80000100800 */
[----:B------:R5:W-:Y:S04]  /*7280*/  STL [R1+0x75c], R5 ;  /* 0x00075c0501007387 */ /* 0x000be80000100800 */
[----:B------:R-:W4:Y:S01]  /*7290*/  LDL.LU R19, [R1+0x50] ;  /* 0x0000500001137983 */ /* 0x000f220000300800 */
[----:B0-----:R-:W-:-:S02]  /*72a0*/  LEA R4, P0, R9, R24, 0x1 ;  /* 0x0000001809047211 */ /* 0x001fc400078008ff */
[----:B-1----:R-:W-:Y:S02]  /*72b0*/  LEA.HI.X.SX32 R3, R15, R0, 0x1, P4 ;  /* 0x000000000f037211 */ /* 0x002fe400020f0eff */
[----:B-----5:R-:W-:Y:S01]  /*72c0*/  LEA R5, P4, R7, R24, 0x1 ;  /* 0x0000001807057211 */ /* 0x020fe200078808ff */
        /* <DEDUP_REMOVED lines=10> */
[----:B------:R-:W5:Y:S01]  /*7370*/  LDL.LU R17, [R1+0x48] ;  /* 0x0000480001117983 */ /* 0x000f620000300800 */
[----:B0-----:R-:W-:-:S02]  /*7380*/  LEA R4, P5, R6, R24, 0x1 ;  /* 0x0000001806047211 */ /* 0x001fc400078a08ff */
[----:B-1----:R-:W-:-:S03]  /*7390*/  LEA.HI.X.SX32 R3, R12, R0, 0x1, P3 ;  /* 0x000000000c037211 */ /* 0x002fc600018f0eff */
[----:B------:R-:W-:Y:S04]  /*73a0*/  STL [R1+0x79c], R4 ;  /* 0x00079c0401007387 */ /* 0x000fe80000100800 */
[----:B------:R0:W-:Y:S01]  /*73b0*/  STL [R1+0x76c], R3 ;  /* 0x00076c0301007387 */ /* 0x0001e20000100800 */
[----:B--2---:R-:W-:-:S05]  /*73c0*/  LEA R5, P3, R8, R24, 0x1 ;  /* 0x0000001808057211 */ /* 0x004fca00078608ff */
[----:B------:R-:W-:Y:S01]  /*73d0*/  STL [R1+0x7a4], R5 ;  /* 0x0007a40501007387 */ /* 0x000fe20000100800 */
[----:B0-----:R-:W-:-:S03]  /*73e0*/  LEA.HI.X.SX32 R3, R11, R0, 0x1, P2 ;  /* 0x000000000b037211 */ /* 0x001fc600010f0eff */
[----:B------:R-:W2:Y:S04]  /*73f0*/  LDL.LU R16, [R1+0x44] ;  /* 0x0000440001107983 */ /* 0x000ea80000300800 */
[----:B------:R0:W-:Y:S02]  /*7400*/  STL [R1+0x770], R3 ;  /* 0x0007700301007387 */ /* 0x0001e40000100800 */
[----:B0-----:R-:W-:Y:S02]  /*7410*/  LEA.HI.X.SX32 R3, R10, R0, 0x1, P1 ;  /* 0x000000000a037211 */ /* 0x001fe400008f0eff */
[----:B---3--:R-:W-:-:S05]  /*7420*/  LEA R4, P2, R2, R24, 0x1 ;  /* 0x0000001802047211 */ /* 0x008fca00078408ff */
[----:B------:R4:W-:Y:S04]  /*7430*/  STL [R1+0x7ac], R4 ;  /* 0x0007ac0401007387 */ /* 0x0009e80000100800 */
[----:B------:R-:W3:Y:S04]  /*7440*/  LDL.LU R15, [R1+0x40] ;  /* 0x00004000010f7983 */ /* 0x000ee80000300800 */
[----:B------:R0:W-:Y:S01]  /*7450*/  STL [R1+0x778], R3 ;  /* 0x0007780301007387 */ /* 0x0001e20000100800 */
[----:B----4-:R-:W-:-:S03]  /*7460*/  LEA R4, P1, R28, R24, 0x1 ;  /* 0x000000181c047211 */ /* 0x010fc600078208ff */
[----:B------:R-:W4:Y:S04]  /*7470*/  LDL.LU R14, [R1+0x38] ;  /* 0x00003800010e7983 */ /* 0x000f280000300800 */
[----:B------:R1:W-:Y:S01]  /*7480*/  STL [R1+0x7b4], R4 ;  /* 0x0007b40401007387 */ /* 0x0003e20000100800 */
[----:B0-----:R-:W-:-:S03]  /*7490*/  LEA.HI.X.SX32 R3, R9, R0, 0x1, P0 ;  /* 0x0000000009037211 */ /* 0x001fc600000f0eff */
[----:B------:R-:W4:Y:S04]  /*74a0*/  LDL.LU R13, [R1+0x34] ;  /* 0x00003400010d7983 */ /* 0x000f280000300800 */
[----:B------:R0:W-:Y:S01]  /*74b0*/  STL [R1+0x780], R3 ;  /* 0x0007800301007387 */ /* 0x0001e20000100800 */
[----:B-1----:R-:W-:-:S03]  /*74c0*/  LEA R4, P0, R22, R24, 0x1 ;  /* 0x0000001816047211 */ /* 0x002fc600078008ff */
[----:B------:R-:W4:Y:S04]  /*74d0*/  LDL.LU R12, [R1+0x30] ;  /* 0x00003000010c7983 */ /* 0x000f280000300800 */
[----:B------:R1:W-:Y:S01]  /*74e0*/  STL [R1+0x7bc], R4 ;  /* 0x0007bc0401007387 */ /* 0x0003e20000100800 */
[----:B0-----:R-:W-:-:S03]  /*74f0*/  LEA.HI.X.SX32 R3, R7, R0, 0x1, P4 ;  /* 0x0000000007037211 */ /* 0x001fc600020f0eff */
[----:B------:R-:W4:Y:S04]  /*7500*/  LDL.LU R11, [R1+0x2c] ;  /* 0x00002c00010b7983 */ /* 0x000f280000300800 */
[----:B------:R0:W-:Y:S04]  /*7510*/  STL [R1+0x788], R3 ;  /* 0x0007880301007387 */ /* 0x0001e80000100800 */
[----:B------:R-:W4:Y:S01]  /*7520*/  LDL.LU R10, [R1+0x28] ;  /* 0x00002800010a7983 */ /* 0x000f220000300800 */
[----:B-1----:R-:W-:-:S05]  /*7530*/  LEA R4, P4, R21, R24, 0x1 ;  /* 0x0000001815047211 */ /* 0x002fca00078808ff */
[----:B------:R1:W-:Y:S01]  /*7540*/  STL [R1+0x7c4], R4 ;  /* 0x0007c40401007387 */ /* 0x0003e20000100800 */
[----:B0-----:R-:W-:-:S03]  /*7550*/  LEA.HI.X.SX32 R3, R29, R0, 0x1, P6 ;  /* 0x000000001d037211 */ /* 0x001fc600030f0eff */
[----:B------:R-:W4:Y:S04]  /*7560*/  LDL.LU R9, [R1+0x20] ;  /* 0x0000200001097983 */ /* 0x000f280000300800 */
[----:B------:R0:W-:Y:S04]  /*7570*/  STL [R1+0x790], R3 ;  /* 0x0007900301007387 */ /* 0x0001e80000100800 */
[----:B------:R-:W4:Y:S01]  /*7580*/  LDL.LU R29, [R1+0x1c] ;  /* 0x00001c00011d7983 */ /* 0x000f220000300800 */
[----:B-1----:R-:W-:Y:S02]  /*7590*/  LEA R4, P6, R20, R24, 0x1 ;  /* 0x0000001814047211 */ /* 0x002fe400078c08ff */
[----:B0-----:R-:W-:-:S03]  /*75a0*/  LEA.HI.X.SX32 R3, R6, R0, 0x1, P5 ;  /* 0x0000000006037211 */ /* 0x001fc600028f0eff */
[----:B------:R0:W-:Y:S04]  /*75b0*/  STL [R1+0x7cc], R4 ;  /* 0x0007cc0401007387 */ /* 0x0001e80000100800 */
[----:B------:R-:W4:Y:S04]  /*75c0*/  LDL.LU R6, [R1+0x18] ;  /* 0x0000180001067983 */ /* 0x000f280000300800 */
[----:B------:R1:W-:Y:S04]  /*75d0*/  STL [R1+0x798], R3 ;  /* 0x0007980301007387 */ /* 0x0003e80000100800 */
[----:B------:R-:W4:Y:S01]  /*75e0*/  LDL.LU R7, [R1+0x14] ;  /* 0x0000140001077983 */ /* 0x000f220000300800 */
[----:B0-----:R-:W-:-:S02]  /*75f0*/  LEA R4, P5, R19, R24, 0x1 ;  /* 0x0000001813047211 */ /* 0x001fc400078a08ff */
[----:B-1----:R-:W-:-:S03]  /*7600*/  LEA.HI.X.SX32 R3, R8, R0, 0x1, P3 ;  /* 0x0000000008037211 */ /* 0x002fc600018f0eff */
[----:B------:R0:W-:Y:S04]  /*7610*/  STL [R1+0x7d4], R4 ;  /* 0x0007d40401007387 */ /* 0x0001e80000100800 */
[----:B------:R-:W4:Y:S04]  /*7620*/  LDL.LU R8, [R1+0x10] ;  /* 0x0000100001087983 */ /* 0x000f280000300800 */
[----:B------:R1:W-:Y:S04]  /*7630*/  STL [R1+0x7a0], R3 ;  /* 0x0007a00301007387 */ /* 0x0003e80000100800 */
[----:B------:R-:W4:Y:S01]  /*7640*/  LDL.LU R5, [R1+0xc] ;  /* 0x00000c0001057983 */ /* 0x000f220000300800 */
[----:B0-----:R-:W-:-:S05]  /*7650*/  LEA R4, P3, R18, R24, 0x1 ;  /* 0x0000001812047211 */ /* 0x001fca00078608ff */
[----:B------:R0:W-:Y:S01]  /*7660*/  STL [R1+0x7dc], R4 ;  /* 0x0007dc0401007387 */ /* 0x0001e20000100800 */
[----:B-1----:R-:W-:-:S03]  /*7670*/  LEA.HI.X.SX32 R3, R2, R0, 0x1, P2 ;  /* 0x0000000002037211 */ /* 0x002fc600010f0eff */
[----:B0-----:R-:W4:Y:S04]  /*7680*/  LDL.LU R4, [R1+0x8] ;  /* 0x0000080001047983 */ /* 0x001f280000300800 */
[----:B------:R0:W-:Y:S01]  /*7690*/  STL [R1+0x7a8], R3 ;  /* 0x0007a80301007387 */ /* 0x0001e20000100800 */
[----:B-----5:R-:W-:-:S03]  /*76a0*/  LEA R2, P2, R17, R24, 0x1 ;  /* 0x0000001811027211 */ /* 0x020fc600078408ff */
[----:B0-----:R-:W5:Y:S04]  /*76b0*/  LDL.LU R3, [R1+0x4] ;  /* 0x0000040001037983 */ /* 0x001f680000300800 */
[----:B------:R0:W-:Y:S04]  /*76c0*/  STL [R1+0x7e4], R2 ;  /* 0x0007e40201007387 */ /* 0x0001e80000100800 */
[----:B0-----:R-:W5:Y:S01]  /*76d0*/  LDL.LU R2, [R1] ;  /* 0x0000000001027983 */ /* 0x001f620000300800 */
[-C--:B------:R-:W-:Y:S02]  /*76e0*/  LEA.HI.X.SX32 R28, R28, R0.reuse, 0x1, P1 ;  /* 0x000000001c1c7211 */ /* 0x080fe400008f0eff */
[----:B------:R-:W-:-:S03]  /*76f0*/  LEA.HI.X.SX32 R22, R22, R0, 0x1, P0 ;  /* 0x0000000016167211 */ /* 0x000fc600000f0eff */
[----:B------:R2:W-:Y:S02]  /*7700*/  STL [R1+0x7b0], R28 ;  /* 0x0007b01c01007387 */ /* 0x0005e40000100800 */
[----:B--2---:R-:W-:-:S05]  /*7710*/  LEA R28, P1, R16, R24, 0x1 ;  /* 0x00000018101c7211 */ /* 0x004fca00078208ff */
[----:B------:R0:W-:Y:S01]  /*7720*/  STL [R1+0x7ec], R28 ;  /* 0x0007ec1c01007387 */ /* 0x0001e20000100800 */
[----:B------:R-:W-:-:S03]  /*7730*/  LEA.HI.X.SX32 R21, R21, R0, 0x1, P4 ;  /* 0x0000000015157211 */ /* 0x000fc600020f0eff */
[----:B0-----:R-:W2:Y:S04]  /*7740*/  LDL.LU R28, [R1+0xab0] ;  /* 0x000ab000011c7983 */ /* 0x001ea80000300800 */
[----:B------:R3:W-:Y:S01]  /*7750*/  STL [R1+0x7b8], R22 ;  /* 0x0007b81601007387 */ /* 0x0007e20000100800 */
[-C--:B------:R-:W-:Y:S02]  /*7760*/  LEA.HI.X.SX32 R20, R20, R0.reuse, 0x1, P6 ;  /* 0x0000000014147211 */ /* 0x080fe400030f0eff */
[-C--:B------:R-:W-:Y:S02]  /*7770*/  LEA.HI.X.SX32 R19, R19, R0.reuse, 0x1, P5 ;  /* 0x0000000013137211 */ /* 0x080fe400028f0eff */
[-C--:B------:R-:W-:Y:S02]  /*7780*/  LEA.HI.X.SX32 R18, R18, R0.reuse, 0x1, P3 ;  /* 0x0000000012127211 */ /* 0x080fe400018f0eff */
[----:B------:R-:W-:-:S02]  /*7790*/  LEA.HI.X.SX32 R17, R17, R0, 0x1, P2 ;  /* 0x0000000011117211 */ /* 0x000fc400010f0eff */
[----:B------:R-:W-:Y:S02]  /*77a0*/  LEA.HI.X.SX32 R16, R16, R0, 0x1, P1 ;  /* 0x0000000010107211 */ /* 0x000fe400008f0eff */
[----:B---3--:R-:W-:-:S05]  /*77b0*/  LEA R22, P0, R15, R24, 0x1 ;  /* 0x000000180f167211 */ /* 0x008fca00078008ff */
[----:B------:R0:W-:Y:S04]  /*77c0*/  STL [R1+0x7f4], R22 ;  /* 0x0007f41601007387 */ /* 0x0001e80000100800 */
[----:B0-----:R-:W3:Y:S04]  /*77d0*/  LDL.LU R22, [R1+0xaac] ;  /* 0x000aac0001167983 */ /* 0x001ee80000300800 */
[----:B------:R4:W-:Y:S02]  /*77e0*/  STL [R1+0x7c0], R21 ;  /* 0x0007c01501007387 */ /* 0x0009e40000100800 */
[----:B----4-:R-:W-:-:S05]  /*77f0*/  LEA R21, P4, R14, R24, 0x1 ;  /* 0x000000180e157211 */ /* 0x010fca00078808ff */
[----:B------:R0:W-:Y:S04]  /*7800*/  STL [R1+0x7fc], R21 ;  /* 0x0007fc1501007387 */ /* 0x0001e80000100800 */
[----:B0-----:R-:W4:Y:S04]  /*7810*/  LDL.LU R21, [R1+0xaa8] ;  /* 0x000aa80001157983 */ /* 0x001f280000300800 */
[----:B------:R0:W-:Y:S02]  /*7820*/  STL [R1+0x7c8], R20 ;  /* 0x0007c81401007387 */ /* 0x0001e40000100800 */
[----:B0-----:R-:W-:-:S05]  /*7830*/  LEA R20, P6, R13, R24, 0x1 ;  /* 0x000000180d147211 */ /* 0x001fca00078c08ff */
[----:B------:R0:W-:Y:S04]  /*7840*/  STL [R1+0x804], R20 ;  /* 0x0008041401007387 */ /* 0x0001e80000100800 */
[----:B0-----:R-:W2:Y:S04]  /*7850*/  LDL.LU R20, [R1+0xaa4] ;  /* 0x000aa40001147983 */ /* 0x001ea80000300800 */
        /* <DEDUP_REMOVED lines=10> */
[----:B------:R0:W-:Y:S01]  /*7900*/  STL [R1+0x81c], R17 ;  /* 0x00081c1101007387 */ /* 0x0001e20000100800 */
[----:B------:R-:W-:-:S03]  /*7910*/  LEA.HI.X.SX32 R15, R15, R0, 0x1, P0 ;  /* 0x000000000f0f7211 */ /* 0x000fc600000f0eff */
        /* <DEDUP_REMOVED lines=37> */
[----:B-----5:R-:W-:-:S05]  /*7b70*/  LEA R9, P1, R3, R24, 0x1 ;  /* 0x0000001803097211 */ /* 0x020fca00078208ff */
[----:B------:R0:W-:Y:S04]  /*7b80*/  STL [R1+0x85c], R9 ;  /* 0x00085c0901007387 */ /* 0x0001e80000100800 */
[----:B0-----:R-:W5:Y:S04]  /*7b90*/  LDL.LU R9, [R1+0xa78] ;  /* 0x000a780001097983 */ /* 0x001f680000300800 */
[----:B------:R0:W-:Y:S02]  /*7ba0*/  STL [R1+0x828], R29 ;  /* 0x0008281d01007387 */ /* 0x0001e40000100800 */
[----:B0-----:R-:W-:-:S05]  /*7bb0*/  LEA R29, P0, R2, R24, 0x1 ;  /* 0x00000018021d7211 */ /* 0x001fca00078008ff */
[----:B------:R0:W-:Y:S04]  /*7bc0*/  STL [R1+0x864], R29 ;  /* 0x0008641d01007387 */ /* 0x0001e80000100800 */
[----:B0-----:R-:W2:Y:S01]  /*7bd0*/  LDL.LU R29, [R1+0xa74] ;  /* 0x000a7400011d7983 */ /* 0x001ea20000300800 */
[----:B------:R-:W-:-:S05]  /*7be0*/  LEA.HI.X.SX32 R6, R6, R0, 0x1, P4 ;  /* 0x0000000006067211 */ /* 0x000fca00020f0eff */
[----:B------:R2:W-:Y:S02]  /*7bf0*/  STL [R1+0x830], R6 ;  /* 0x0008300601007387 */ /* 0x0005e40000100800 */
[----:B--2---:R-:W-:-:S05]  /*7c00*/  LEA R6, P4, R29, R24, 0x1 ;  /* 0x000000181d067211 */ /* 0x004fca00078808ff */
        /* <DEDUP_REMOVED lines=13> */
[----:B------:R2:W-:Y:S01]  /*7ce0*/  STL [R1+0x848], R5 ;  /* 0x0008480501007387 */ /* 0x0005e20000100800 */
[----:B------:R-:W-:Y:S02]  /*7cf0*/  IMAD R25, R25, c[0x0][0x190], RZ ;  /* 0x0000640019197a24 */ /* 0x000fe400078e02ff */
[----:B------:R-:W-:Y:S02]  /*7d00*/  IMAD R26, R26, c[0x0][0x190], RZ ;  /* 0x000064001a1a7a24 */ /* 0x000fe400078e02ff */
[----:B------:R-:W-:Y:S02]  /*7d10*/  IMAD R27, R27, c[0x0][0x190], RZ ;  /* 0x000064001b1b7a24 */ /* 0x000fe400078e02ff */
[----:B------:R-:W-:Y:S01]  /*7d20*/  IMAD R23, R23, c[0x0][0x190], RZ ;  /* 0x0000640017177a24 */ /* 0x000fe200078e02ff */
[----:B--2---:R-:W-:-:S05]  /*7d30*/  LEA R5, P3, R8, R24, 0x1 ;  /* 0x0000001808057211 */ /* 0x004fca00078608ff */
[----:B------:R0:W-:Y:S02]  /*7d40*/  STL [R1+0x884], R5 ;  /* 0x0008840501007387 */ /* 0x0001e40000100800 */
[----:B0-----:R-:W-:Y:S02]  /*7d50*/  LEA.HI.X.SX32 R5, R4, R0, 0x1, P2 ;  /* 0x0000000004057211 */ /* 0x001fe400010f0eff */
[----:B-----5:R-:W-:-:S03]  /*7d60*/  LEA R4, P2, R9, R24, 0x1 ;  /* 0x0000001809047211 */ /* 0x020fc600078408ff */
[----:B------:R0:W-:Y:S04]  /*7d70*/  STL [R1+0x850], R5 ;  /* 0x0008500501007387 */ /* 0x0001e80000100800 */
[----:B------:R1:W-:Y:S01]  /*7d80*/  STL [R1+0x88c], R4 ;  /* 0x00088c0401007387 */ /* 0x0003e20000100800 */
[-C--:B0-----:R-:W-:Y:S02]  /*7d90*/  LEA.HI.X.SX32 R5, R3, R0.reuse, 0x1, P1 ;  /* 0x0000000003057211 */ /* 0x081fe400008f0eff */
[----:B------:R-:W-:Y:S02]  /*7da0*/  LEA.HI.X.SX32 R3, R2, R0, 0x1, P0 ;  /* 0x0000000002037211 */ /* 0x000fe400000f0eff */
[-C--:B-1----:R-:W-:Y:S01]  /*7db0*/  LEA R4, P1, R10, R24.reuse, 0x1 ;  /* 0x000000180a047211 */ /* 0x082fe200078208ff */
[----:B------:R-:W-:Y:S01]  /*7dc0*/  STL [R1+0x858], R5 ;  /* 0x0008580501007387 */ /* 0x000fe20000100800 */
[----:B------:R-:W-:-:S03]  /*7dd0*/  LEA R2, P0, R11, R24, 0x1 ;  /* 0x000000180b027211 */ /* 0x000fc600078008ff */
[----:B------:R0:W-:Y:S04]  /*7de0*/  STL [R1+0x894], R4 ;  /* 0x0008940401007387 */ /* 0x0001e80000100800 */
[----:B------:R1:W-:Y:S01]  /*7df0*/  STL [R1+0x860], R3 ;  /* 0x0008600301007387 */ /* 0x0003e20000100800 */
[----:B0-----:R-:W-:-:S03]  /*7e00*/  LEA.HI.X.SX32 R4, R29, R0, 0x1, P4 ;  /* 0x000000001d047211 */ /* 0x001fc600020f0eff */
[----:B------:R0:W-:Y:S01]  /*7e10*/  STL [R1+0x89c], R2 ;  /* 0x00089c0201007387 */ /* 0x0001e20000100800 */
[----:B-1----:R-:W-:-:S03]  /*7e20*/  LEA R3, P4, R12, R24, 0x1 ;  /* 0x000000180c037211 */ /* 0x002fc600078808ff */
[----:B------:R1:W-:Y:S04]  /*7e30*/  STL [R1+0x868], R4 ;  /* 0x0008680401007387 */ /* 0x0003e80000100800 */
[----:B------:R2:W-:Y:S01]  /*7e40*/  STL [R1+0x8a4], R3 ;  /* 0x0008a40301007387 */ /* 0x0005e20000100800 */
[----:B0-----:R-:W-:Y:S02]  /*7e50*/  LEA.HI.X.SX32 R2, R6, R0, 0x1, P6 ;  /* 0x0000000006027211 */ /* 0x001fe400030f0eff */
[----:B-1----:R-:W-:-:S03]  /*7e60*/  LEA R4, P6, R13, R24, 0x1 ;  /* 0x000000180d047211 */ /* 0x002fc600078c08ff */
[----:B------:R0:W-:Y:S01]  /*7e70*/  STL [R1+0x870], R2 ;  /* 0x0008700201007387 */ /* 0x0001e20000100800 */
[----:B--2---:R-:W-:-:S03]  /*7e80*/  LEA.HI.X.SX32 R3, R7, R0, 0x1, P5 ;  /* 0x0000000007037211 */ /* 0x004fc600028f0eff */
[----:B------:R1:W-:Y:S04]  /*7e90*/  STL [R1+0x8ac], R4 ;  /* 0x0008ac0401007387 */ /* 0x0003e80000100800 */
[----:B------:R2:W-:Y:S01]  /*7ea0*/  STL [R1+0x878], R3 ;  /* 0x0008780301007387 */ /* 0x0005e20000100800 */
[----:B0-----:R-:W-:Y:S02]  /*7eb0*/  LEA R2, P5, R14, R24, 0x1 ;  /* 0x000000180e027211 */ /* 0x001fe400078a08ff */
[----:B-1----:R-:W-:-:S03]  /*7ec0*/  LEA.HI.X.SX32 R4, R8, R0, 0x1, P3 ;  /* 0x0000000008047211 */ /* 0x002fc600018f0eff */
[----:B------:R0:W-:Y:S01]  /*7ed0*/  STL [R1+0x8b4], R2 ;  /* 0x0008b40201007387 */ /* 0x0001e20000100800 */
[----:B--2---:R-:W-:-:S03]  /*7ee0*/  LEA R3, P3, R15, R24, 0x1 ;  /* 0x000000180f037211 */ /* 0x004fc600078608ff */
[----:B------:R1:W-:Y:S04]  /*7ef0*/  STL [R1+0x880], R4 ;  /* 0x0008800401007387 */ /* 0x0003e80000100800 */
[----:B------:R2:W-:Y:S01]  /*7f00*/  STL [R1+0x8bc], R3 ;  /* 0x0008bc0301007387 */ /* 0x0005e20000100800 */
[----:B0-----:R-:W-:Y:S02]  /*7f10*/  LEA.HI.X.SX32 R2, R9, R0, 0x1, P2 ;  /* 0x0000000009027211 */ /* 0x001fe400010f0eff */
[----:B-1----:R-:W-:-:S03]  /*7f20*/  LEA R4, P2, R16, R24, 0x1 ;  /* 0x0000001810047211 */ /* 0x002fc600078408ff */
[----:B------:R0:W-:Y:S01]  /*7f30*/  STL [R1+0x888], R2 ;  /* 0x0008880201007387 */ /* 0x0001e20000100800 */
[----:B--2---:R-:W-:Y:S02]  /*7f40*/  LEA.HI.X.SX32 R3, R10, R0, 0x1, P1 ;  /* 0x000000000a037211 */ /* 0x004fe400008f0eff */
[----:B------:R-:W-:Y:S01]  /*7f50*/  LEA R5, P1, R17, R24, 0x1 ;  /* 0x0000001811057211 */ /* 0x000fe200078208ff */
[----:B0-----:R-:W2:Y:S04]  /*7f60*/  LDL R2, [R1+0x958] ;  /* 0x0009580001027983 */ /* 0x001ea80000100800 */
        /* <DEDUP_REMOVED lines=10> */
[----:B-----5:R-:W-:-:S03]  /*8010*/  LEA.HI.X.SX32 R3, R13, R0, 0x1, P6 ;  /* 0x000000000d037211 */ /* 0x020fc600030f0eff */
[----:B------:R1:W-:Y:S04]  /*8020*/  STL [R1+0x8dc], R4 ;  /* 0x0008dc0401007387 */ /* 0x0003e80000100800 */
[----:B------:R4:W-:Y:S01]  /*8030*/  STL [R1+0x8a8], R3 ;  /* 0x0008a80301007387 */ /* 0x0009e20000100800 */
[----:B0-----:R-:W-:Y:S02]  /*8040*/  LEA R5, P6, R20, R24, 0x1 ;  /* 0x0000001814057211 */ /* 0x001fe400078c08ff */
[----:B-1----:R-:W-:-:S03]  /*8050*/  LEA.HI.X.SX32 R4, R14, R0, 0x1, P5 ;  /* 0x000000000e047211 */ /* 0x002fc600028f0eff */
[----:B------:R0:W-:Y:S01]  /*8060*/  STL [R1+0x8e4], R5 ;  /* 0x0008e40501007387 */ /* 0x0001e20000100800 */
[----:B----4-:R-:W-:-:S03]  /*8070*/  LEA R3, P5, R21, R24, 0x1 ;  /* 0x0000001815037211 */ /* 0x010fc600078a08ff */
[----:B------:R3:W-:Y:S04]  /*8080*/  STL [R1+0x8b0], R4 ;  /* 0x0008b00401007387 */ /* 0x0007e80000100800 */
[----:B------:R1:W-:Y:S01]  /*8090*/  STL [R1+0x8e8], R3 ;  /* 0x0008e80301007387 */ /* 0x0003e20000100800 */
[----:B0-----:R-:W-:Y:S02]  /*80a0*/  LEA.HI.X.SX32 R5, R15, R0, 0x1, P3 ;  /* 0x000000000f057211 */ /* 0x001fe400018f0eff */
[----:B---3--:R-:W-:-:S03]  /*80b0*/  LEA R4, P3, R22, R24, 0x1 ;  /* 0x0000001816047211 */ /* 0x008fc600078608ff */
[----:B------:R0:W-:Y:S01]  /*80c0*/  STL [R1+0x8b8], R5 ;  /* 0x0008b80501007387 */ /* 0x0001e20000100800 */
[----:B-1----:R-:W-:-:S03]  /*80d0*/  LEA.HI.X.SX32 R3, R16, R0, 0x1, P2 ;  /* 0x0000000010037211 */ /* 0x002fc600010f0eff */
[----:B------:R1:W-:Y:S04]  /*80e0*/  STL [R1+0x8ec], R4 ;  /* 0x0008ec0401007387 */ /* 0x0003e80000100800 */
[----:B------:R3:W-:Y:S01]  /*80f0*/  STL [R1+0x8c0], R3 ;  /* 0x0008c00301007387 */ /* 0x0007e20000100800 */
[----:B0-----:R-:W-:Y:S02]  /*8100*/  LEA R5, P2, R28, R24, 0x1 ;  /* 0x000000181c057211 */ /* 0x001fe400078408ff */
[----:B-1----:R-:W-:-:S03]  /*8110*/  LEA.HI.X.SX32 R4, R17, R0, 0x1, P1 ;  /* 0x0000000011047211 */ /* 0x002fc600008f0eff */
[----:B------:R0:W-:Y:S01]  /*8120*/  STL [R1+0x8f0], R5 ;  /* 0x0008f00501007387 */ /* 0x0001e20000100800 */
[----:B---3--:R-:W-:-:S03]  /*8130*/  LEA R3, P1, R25, R24, 0x1 ;  /* 0x0000001819037211 */ /* 0x008fc600078208ff */
[----:B------:R1:W-:Y:S04]  /*8140*/  STL [R1+0x8c8], R4 ;  /* 0x0008c80401007387 */ /* 0x0003e80000100800 */
[----:B------:R3:W-:Y:S01]  /*8150*/  STL [R1+0x8f4], R3 ;  /* 0x0008f40301007387 */ /* 0x0007e20000100800 */
[----:B0-----:R-:W-:Y:S02]  /*8160*/  LEA.HI.X.SX32 R5, R18, R0, 0x1, P0 ;  /* 0x0000000012057211 */ /* 0x001fe400000f0eff */
[----:B-1----:R-:W-:-:S03]  /*8170*/  LEA R4, P0, R26, R24, 0x1 ;  /* 0x000000181a047211 */ /* 0x002fc600078008ff */
[----:B------:R0:W-:Y:S01]  /*8180*/  STL [R1+0x8d0], R5 ;  /* 0x0008d00501007387 */ /* 0x0001e20000100800 */
[----:B---3--:R-:W-:-:S03]  /*8190*/  LEA.HI.X.SX32 R3, R19, R0, 0x1, P4 ;  /* 0x0000000013037211 */ /* 0x008fc600020f0eff */
        /* <DEDUP_REMOVED lines=8> */
[-C--:B0-----:R-:W-:Y:S02]  /*8220*/  LEA.HI.X.SX32 R5, R21, R0.reuse, 0x1, P5 ;  /* 0x0000000015057211 */ /* 0x081fe400028f0eff */
[----:B-1----:R-:W-:-:S03]  /*8230*/  LEA.HI.X.SX32 R4, R22, R0, 0x1, P3 ;  /* 0x0000000016047211 */ /* 0x002fc600018f0eff */
[----:B------:R0:W-:Y:S01]  /*8240*/  STL [R1+0x738], R5 ;  /* 0x0007380501007387 */ /* 0x0001e20000100800 */
[----:B---3--:R-:W-:-:S03]  /*8250*/  LEA.HI.X.SX32 R3, R28, R0, 0x1, P2 ;  /* 0x000000001c037211 */ /* 0x008fc600010f0eff */
[----:B------:R1:W-:Y:S04]  /*8260*/  STL [R1+0x73c], R4 ;  /* 0x00073c0401007387 */ /* 0x0003e80000100800 */
[----:B------:R3:W-:Y:S01]  /*8270*/  STL [R1+0x740], R3 ;  /* 0x0007400301007387 */ /* 0x0007e20000100800 */
[-C--:B0-----:R-:W-:Y:S02]  /*8280*/  LEA.HI.X.SX32 R5, R25, R0.reuse, 0x1, P1 ;  /* 0x0000000019057211 */ /* 0x081fe400008f0eff */
[----:B-1----:R-:W-:-:S03]  /*8290*/  LEA.HI.X.SX32 R4, R26, R0, 0x1, P0 ;  /* 0x000000001a047211 */ /* 0x002fc600000f0eff */
[----:B------:R-:W-:Y:S01]  /*82a0*/  STL [R1+0x744], R5 ;  /* 0x0007440501007387 */ /* 0x000fe20000100800 */
[-C--:B---3--:R-:W-:Y:S02]  /*82b0*/  LEA.HI.X.SX32 R3, R27, R0.reuse, 0x1, P4 ;  /* 0x000000001b037211 */ /* 0x088fe400020f0eff */
[----:B------:R-:W-:Y:S01]  /*82c0*/  LEA.HI.X.SX32 R0, R23, R0, 0x1, P6 ;  /* 0x0000000017007211 */ /* 0x000fe200030f0eff */
[----:B------:R-:W-:Y:S04]  /*82d0*/  STL [R1+0x748], R4 ;  /* 0x0007480401007387 */ /* 0x000fe80000100800 */
[----:B------:R0:W-:Y:S04]  /*82e0*/  STL [R1+0x74c], R3 ;  /* 0x00074c0301007387 */ /* 0x0001e80000100800 */
[----:B------:R1:W-:Y:S04]  /*82f0*/  STL [R1+0x33c], R0 ;  /* 0x00033c0001007387 */ /* 0x0003e80000100800 */
[----:B------:R-:W-:Y:S04]  /*8300*/  STL [R1+0x334], RZ ;  /* 0x000334ff01007387 */ /* 0x000fe80000100800 */
[----:B------:R-:W-:Y:S04]  /*8310*/  STL [R1+0x1b0], RZ ;  /* 0x0001b0ff01007387 */ /* 0x000fe80000100800 */
[----:B------:R-:W-:Y:S04]  /*8320*/  STL [R1+0x1b4], RZ ;  /* 0x0001b4ff01007387 */ /* 0x000fe80000100800 */
[----:B------:R-:W-:Y:S04]  /*8330*/  STL [R1+0x1b8], RZ ;  /* 0x0001b8ff01007387 */ /* 0x000fe80000100800 */
[----:B------:R-:W-:Y:S04]  /*8340*/  STL [R1+0x1bc], RZ ;  /* 0x0001bcff01007387 */ /* 0x000fe80000100800 */
[----:B------:R-:W-:Y:S04]  /*8350*/  STL [R1+0x1a0], RZ ;  /* 0x0001a0ff01007387 */ /* 0x000fe80000100800 */
[----:B------:R-:W-:Y:S04]  /*8360*/  STL [R1+0x1a4], RZ ;  /* 0x0001a4ff01007387 */ /* 0x000fe80000100800 */
[----:B------:R-:W-:Y:S04]  /*8370*/  STL [R1+0x1a8], RZ ;  /* 0x0001a8ff01007387 */ /* 0x000fe80000100800 */
[----:B------:R-:W1:Y:S04]  /*8380*/  S2R R29, SR_TID.X ;  /* 0x00000000001d7919 */ /* 0x000e680000002100 */
        /* <DEDUP_REMOVED lines=20> */
[----:B------:R-:W-:Y:S01]  /*84d0*/  STL [R1+0x15c], RZ ;  /* 0x00015cff01007387 */ /* 0x000fe20000100800 */
[----:B0-----:R-:W-:-:S03]  /*84e0*/  IMAD.MOV.U32 R3, RZ, RZ, c[0x0][0x188] ;  /* 0x00006200ff037624 */ /* 0x001fc600078e00ff */
[----:B------:R-:W-:Y:S01]  /*84f0*/  STL [R1+0x140], RZ ;  /* 0x000140ff01007387 */ /* 0x000fe20000100800 */
[----:B-1----:R-:W-:-:S03]  /*8500*/  IMAD.SHL.U32 R0, R29, 0x40, RZ ;  /* 0x000000401d007824 */ /* 0x002fc600078e00ff */
[----:B------:R-:W-:Y:S04]  /*8510*/  STL [R1+0x144], RZ ;  /* 0x000144ff01007387 */ /* 0x000fe80000100800 */
[----:B------:R-:W-:Y:S04]  /*8520*/  STL [R1+0x148], RZ ;  /* 0x000148ff01007387 */ /* 0x000fe80000100800 */
[----:B------:R-:W-:Y:S01]  /*8530*/  STL [R1+0x14c], RZ ;  /* 0x00014cff01007387 */ /* 0x000fe20000100800 */
[----:B------:R-:W-:-:S03]  /*8540*/  IMAD R28, R3, 0x5f, RZ ;  /* 0x0000005f031c7824 */ /* 0x000fc600078e02ff */
[----:B------:R-:W-:Y:S01]  /*8550*/  STL [R1+0x110], RZ ;  /* 0x000110ff01007387 */ /* 0x000fe20000100800 */
[----:B------:R-:W-:-:S03]  /*8560*/  LOP3.LUT R0, R0, 0x800, RZ, 0xc0, !PT ;  /* 0x0000080000007812 */ /* 0x000fc600078ec0ff */
[----:B------:R-:W-:Y:S01]  /*8570*/  STL [R1+0x114], RZ ;  /* 0x000114ff01007387 */ /* 0x000fe20000100800 */
[----:B------:R-:W-:-:S03]  /*8580*/  IMAD R25, R3, 0x5b, RZ ;  /* 0x0000005b03197824 */ /* 0x000fc600078e02ff */
[----:B------:R-:W-:Y:S01]  /*8590*/  STL [R1+0x118], RZ ;  /* 0x000118ff01007387 */ /* 0x000fe20000100800 */
[----:B------:R-:W-:-:S03]  /*85a0*/  IMAD R22, R3, 0x57, RZ ;  /* 0x0000005703167824 */ /* 0x000fc600078e02ff */
[----:B------:R-:W-:Y:S04]  /*85b0*/  STL [R1+0x11c], RZ ;  /* 0x00011cff01007387 */ /* 0x000fe80000100800 */
[----:B------:R-:W-:Y:S04]  /*85c0*/  STL [R1+0x100], RZ ;  /* 0x000100ff01007387 */ /* 0x000fe80000100800 */
[----:B------:R-:W-:Y:S04]  /*85d0*/  STL [R1+0x104], RZ ;  /* 0x000104ff01007387 */ /* 0x000fe80000100800 */
[----:B------:R-:W-:Y:S04]  /*85e0*/  STL [R1+0x108], RZ ;  /* 0x000108ff01007387 */ /* 0x000fe80000100800 */
[----:B------:R-:W-:Y:S04]  /*85f0*/  STL [R1+0x10c], RZ ;  /* 0x00010cff01007387 */ /* 0x000fe80000100800 */
[----:B------:R-:W-:Y:S04]  /*8600*/  STL [R1+0xa5c], R28 ;  /* 0x000a5c1c01007387 */ /* 0x000fe80000100800 */
[----:B------:R-:W-:Y:S04]  /*8610*/  STL [R1+0x95c], R0 ;  /* 0x00095c0001007387 */ /* 0x000fe80000100800 */
[----:B------:R-:W-:Y:S04]  /*8620*/  STL [R1+0xa60], R25 ;  /* 0x000a601901007387 */ /* 0x000fe80000100800 */
[----:B------:R0:W-:Y:S04]  /*8630*/  STL [R1+0xa64], R22 ;  /* 0x000a641601007387 */ /* 0x0001e80000100800 */
[----:B0-----:R-:W3:Y:S04]  /*8640*/  LDL R22, [R1+0x95c] ;  /* 0x00095c0001167983 */ /* 0x001ee80000100800 */
[----:B------:R-:W4:Y:S01]  /*8650*/  LDL.LU R0, [R1+0x94] ;  /* 0x0000940001007983 */ /* 0x000f220000300800 */
[----:B--2---:R-:W-:-:S03]  /*8660*/  ISETP.GE.AND P1, PT, R2, RZ, PT ;  /* 0x000000ff0200720c */ /* 0x004fc60003f26270 */
[----:B------:R-:W0:Y:S01]  /*8670*/  S2R R28, SR_TID.X ;  /* 0x00000000001c7919 */ /* 0x000e220000002100 */
[----:B------:R-:W-:Y:S01]  /*8680*/  ISETP.NE.AND P0, PT, RZ, c[0x0][0x178], PT ;  /* 0x00005e00ff007a0c */ /* 0x000fe20003f05270 */
[----:B------:R-:W-:-:S05]  /*8690*/  IMAD.SHL.U32 R4, R3, 0x80, RZ ;  /* 0x0000008003047824 */ /* 0x000fca00078e00ff */
[----:B------:R-:W-:Y:S01]  /*86a0*/  SHF.R.S32.HI R7, RZ, 0x1f, R4 ;  /* 0x0000001fff077819 */ /* 0x000fe20000011404 */
[----:B------:R-:W-:Y:S01]  /*86b0*/  IMAD.MOV.U32 R4, RZ, RZ, 0x7f ;  /* 0x0000007fff047424 */ /* 0x000fe200078e00ff */
[----:B------:R-:W-:-:S04]  /*86c0*/  LOP3.LUT R29, R29, 0x7, RZ, 0xc0, !PT ;  /* 0x000000071d1d7812 */ /* 0x000fc800078ec0ff */
[----:B------:R-:W-:Y:S01]  /*86d0*/  IADD3 R4, R4, c[0x0][0x180], RZ ;  /* 0x0000600004047a10 */ /* 0x000fe20007ffe0ff */
[----:B------:R-:W-:Y:S02]  /*86e0*/  IMAD R29, R29, 0x110, RZ ;  /* 0x000001101d1d7824 */ /* 0x000fe400078e02ff */
[----:B0-----:R-:W-:-:S05]  /*86f0*/  IMAD.SHL.U32 R28, R28, 0x2, RZ ;  /* 0x000000021c1c7824 */ /* 0x001fca00078e00ff */
[----:B------:R-:W-:Y:S01]  /*8700*/  LOP3.LUT R28, R29, 0x30, R28, 0x78, !PT ;  /* 0x000000301d1c7812 */ /* 0x000fe200078e781c */
[C---:B------:R-:W-:Y:S02]  /*8710*/  IMAD R25, R3.reuse, 0xae, RZ ;  /* 0x000000ae03197824 */ /* 0x040fe400078e02ff */
[C---:B------:R-:W-:Y:S02]  /*8720*/  IMAD R19, R3.reuse, 0x53, RZ ;  /* 0x0000005303137824 */ /* 0x040fe400078e02ff */
[C---:B------:R-:W-:Y:S02]  /*8730*/  IMAD R27, R3.reuse, 0xa2, RZ ;  /* 0x000000a2031b7824 */ /* 0x040fe400078e02ff */
[C---:B------:R-:W-:Y:S02]  /*8740*/  IMAD R16, R3.reuse, 0x4f, RZ ;  /* 0x0000004f03107824 */ /* 0x040fe400078e02ff */
[C---:B------:R-:W-:Y:S02]  /*8750*/  IMAD R26, R3.reuse, 0x9e, RZ ;  /* 0x0000009e031a7824 */ /* 0x040fe400078e02ff */
[----:B------:R-:W-:-:S02]  /*8760*/  IMAD R24, R3, 0x9a, RZ ;  /* 0x0000009a03187824 */ /* 0x000fc400078e02ff */
        /* <DEDUP_REMOVED lines=14> */
[----:B------:R-:W-:Y:S02]  /*8850*/  IMAD R8, R3, 0xd4, RZ ;  /* 0x000000d403087824 */ /* 0x000fe400078e02ff */
[----:B----4-:R-:W-:Y:S01]  /*8860*/  @!P1 IMAD.MOV R0, RZ, RZ, -R0 ;  /* 0x000000ffff009224 */ /* 0x010fe200078e0a00 */
[----:B------:R-:W-:-:S05]  /*8870*/  @!P0 LOP3.LUT R0, RZ, c[0x0][0x178], RZ, 0x33, !PT ;  /* 0x00005e00ff008a12 */ /* 0x000fca00078e33ff */
[----:B------:R-:W-:Y:S01]  /*8880*/  IMAD R2, R0, c[0x0][0x184], RZ ;  /* 0x0000610000027a24 */ /* 0x000fe200078e02ff */
[----:B------:R-:W-:-:S04]  /*8890*/  SHF.R.S32.HI R0, RZ, 0x1f, R4 ;  /* 0x0000001fff007819 */ /* 0x000fc80000011404 */
[----:B------:R-:W-:Y:S01]  /*88a0*/  LEA.HI R0, R0, R4, RZ, 0x7 ;  /* 0x0000000400007211 */ /* 0x000fe200078f38ff */
[----:B------:R-:W-:-:S03]  /*88b0*/  IMAD.SHL.U32 R4, R3, 0x80, RZ ;  /* 0x0000008003047824 */ /* 0x000fc600078e00ff */
[----:B------:R-:W-:Y:S02]  /*88c0*/  SHF.R.S32.HI R0, RZ, 0x7, R0 ;  /* 0x00000007ff007819 */ /* 0x000fe40000011400 */
[----:B------:R-:W-:Y:S02]  /*88d0*/  SHF.L.U64.HI R0, R4, 0x1, R7 ;  /* 0x0000000104007819 */ /* 0x000fe40000010207 */
[----:B---3--:R-:W-:Y:S01]  /*88e0*/  LOP3.LUT R4, R28, R22, RZ, 0xfc, !PT ;  /* 0x000000161c047212 */ /* 0x008fe200078efcff */
[C---:B------:R-:W-:Y:S01]  /*88f0*/  IMAD R22, R3.reuse, 0xfe, RZ ;  /* 0x000000fe03167824 */ /* 0x040fe200078e02ff */
[----:B------:R-:W-:Y:S01]  /*8900*/  LEA R29, P0, R2, c[0x0][0x160], 0x1 ;  /* 0x00005800021d7a11 */ /* 0x000fe200078008ff */
[----:B------:R-:W-:-:S03]  /*8910*/  IMAD R28, R3, 0xfa, RZ ;  /* 0x000000fa031c7824 */ /* 0x000fc600078e02ff */
[-C--:B------:R-:W-:Y:S02]  /*8920*/  IADD3 R22, P2, R22, R29.reuse, RZ ;  /* 0x0000001d16167210 */ /* 0x080fe40007f5e0ff */
[----:B------:R-:W-:Y:S01]  /*8930*/  LEA.HI.X.SX32 R2, R2, c[0x0][0x164], 0x1, P0 ;  /* 0x0000590002027a11 */ /* 0x000fe200000f0eff */
[----:B------:R-:W-:Y:S01]  /*8940*/  STL [R1+0x1fc], R29 ;  /* 0x0001fc1d01007387 */ /* 0x000fe20000100800 */
[----:B------:R-:W-:-:S03]  /*8950*/  IADD3 R7, P4, R28, R29, RZ ;  /* 0x0000001d1c077210 */ /* 0x000fc60007f9e0ff */
[----:B------:R-:W-:Y:S01]  /*8960*/  STL [R1+0x264], R4 ;  /* 0x0002640401007387 */ /* 0x000fe20000100800 */
[----:B------:R-:W-:-:S03]  /*8970*/  IMAD R28, R3, 0xea, RZ ;  /* 0x000000ea031c7824 */ /* 0x000fc600078e02ff */
[----:B------:R0:W-:Y:S04]  /*8980*/  STL [R1+0x344], R22 ;  /* 0x0003441601007387 */ /* 0x0001e80000100800 */
[----:B------:R-:W-:Y:S04]  /*8990*/  STL [R1+0x1f8], R2 ;  /* 0x0001f80201007387 */ /* 0x000fe80000100800 */
[----:B------:R1:W-:Y:S01]  /*89a0*/  STL [R1+0x354], R7 ;  /* 0x0003540701007387 */ /* 0x0003e20000100800 */
[C---:B0-----:R-:W-:Y:S02]  /*89b0*/  IMAD R22, R3.reuse, 0xee, RZ ;  /* 0x000000ee03167824 */ /* 0x041fe400078e02ff */
[----:B-1----:R-:W-:-:S02]  /*89c0*/  IMAD R7, R3, 0xf2, RZ ;  /* 0x000000f203077824 */ /* 0x002fc400078e02ff */
[----:B------:R-:W-:Y:S01]  /*89d0*/  IMAD R3, R3, 0xf6, RZ ;  /* 0x000000f603037824 */ /* 0x000fe200078e02ff */
[-C--:B------:R-:W-:Y:S02]  /*89e0*/  IADD3 R22, P0, R22, R29.reuse, RZ ;  /* 0x0000001d16167210 */ /* 0x080fe40007f1e0ff */
[-C--:B------:R-:W-:Y:S02]  /*89f0*/  IADD3 R7, P6, R7, R29.reuse, RZ ;  /* 0x0000001d07077210 */ /* 0x080fe40007fde0ff */
[-C--:B------:R-:W-:Y:S02]  /*8a00*/  IADD3 R3, P5, R3, R29.reuse, RZ ;  /* 0x0000001d03037210 */ /* 0x080fe40007fbe0ff */
[----:B------:R-:W-:-:S03]  /*8a10*/  IADD3 R28, P3, R28, R29, RZ ;  /* 0x0000001d1c1c7210 */ /* 0x000fc60007f7e0ff */
[----:B------:R0:W-:Y:S04]  /*8a20*/  STL [R1+0x364], R3 ;  /* 0x0003640301007387 */ /* 0x0001e80000100800 */
[----:B------:R1:W-:Y:S04]  /*8a30*/  STL [R1+0x374], R7 ;  /* 0x0003740701007387 */ /* 0x0003e80000100800 */
[----:B------:R2:W-:Y:S01]  /*8a40*/  STL [R1+0x384], R22 ;  /* 0x0003841601007387 */ /* 0x0005e20000100800 */
[----:B0-----:R-:W-:-:S03]  /*8a50*/  IMAD.MOV.U32 R3, RZ, RZ, c[0x0][0x188] ;  /* 0x00006200ff037624 */ /* 0x001fc600078e00ff */
[----:B------:R0:W-:Y:S01]  /*8a60*/  STL [R1+0x394], R28 ;  /* 0x0003941c01007387 */ /* 0x0001e20000100800 */
[C---:B-1----:R-:W-:Y:S02]  /*8a70*/  IMAD R7, R3.reuse, 0x7f, RZ ;  /* 0x0000007f03077824 */ /* 0x042fe400078e02ff */
[C---:B--2---:R-:W-:Y:S02]  /*8a80*/  IMAD R22, R3.reuse, 0xe2, RZ ;  /* 0x000000e203167824 */ /* 0x044fe400078e02ff */
[C---:B0-----:R-:W-:Y:S02]  /*8a90*/  IMAD R28, R3.reuse, 0x7d, RZ ;  /* 0x0000007d031c7824 */ /* 0x041fe400078e02ff */
[----:B------:R-:W-:Y:S01]  /*8aa0*/  IMAD R3, R3, 0xe6, RZ ;  /* 0x000000e603037824 */ /* 0x000fe200078e02ff */
[----:B------:R-:W-:-:S04]  /*8ab0*/  LEA.HI.X.SX32 R7, R7, R2, 0x1, P2 ;  /* 0x0000000207077211 */ /* 0x000fc800010f0eff */
[-C--:B------:R-:W-:Y:S02]  /*8ac0*/  IADD3 R3, P1, R3, R29.reuse, RZ ;  /* 0x0000001d03037210 */ /* 0x080fe40007f3e0ff */
[----:B------:R-:W-:Y:S02]  /*8ad0*/  IADD3 R22, P2, R22, R29, RZ ;  /* 0x0000001d16167210 */ /* 0x000fe40007f5e0ff */
[----:B------:R-:W-:Y:S01]  /*8ae0*/  LEA.HI.X.SX32 R28, R28, R2, 0x1, P4 ;  /* 0x000000021c1c7211 */ /* 0x000fe200020f0eff */
        /* <DEDUP_REMOVED lines=66> */
[----:B------:R1:W-:Y:S01]  /*8f10*/  STL [R1+0x3e0], R7 ;  /* 0x0003e00701007387 */ /* 0x0003e20000100800 */
[----:B0-----:R-:W-:-:S03]  /*8f20*/  IMAD.MOV.U32 R3, RZ, RZ, c[0x0][0x188] ;  /* 0x00006200ff037624 */ /* 0x001fc600078e00ff */
[----:B------:R0:W-:Y:S01]  /*8f30*/  STL [R1+0x454], R22 ;  /* 0x0004541601007387 */ /* 0x0001e20000100800 */
[----:B-1----:R-:W-:-:S03]  /*8f40*/  IMAD R7, R3, 0xb2, RZ ;  /* 0x000000b203077824 */ /* 0x002fc600078e02ff */
[----:B------:R1:W-:Y:S01]  /*8f50*/  STL [R1+0x3f0], R28 ;  /* 0x0003f01c01007387 */ /* 0x0003e20000100800 */
[C---:B0-----:R-:W-:Y:S02]  /*8f60*/  IMAD R22, R3.reuse, 0xb6, RZ ;  /* 0x000000b603167824 */ /* 0x041fe400078e02ff */
[C---:B-1----:R-:W-:Y:S02]  /*8f70*/  IMAD R28, R3.reuse, 0x65, RZ ;  /* 0x00000065031c7824 */ /* 0x042fe400078e02ff */
[----:B------:R-:W-:Y:S01]  /*8f80*/  IMAD R3, R3, 0x67, RZ ;  /* 0x0000006703037824 */ /* 0x000fe200078e02ff */
[----:B------:R-:W-:Y:S02]  /*8f90*/  IADD3 R22, P0, R22, R29, RZ ;  /* 0x0000001d16167210 */ /* 0x000fe40007f1e0ff */
[-C--:B------:R-:W-:Y:S02]  /*8fa0*/  LEA.HI.X.SX32 R28, R28, R2.reuse, 0x1, P1 ;  /* 0x000000021c1c7211 */ /* 0x080fe400008f0eff */
[----:B------:R-:W-:-:S02]  /*8fb0*/  LEA.HI.X.SX32 R3, R3, R2, 0x1, P3 ;  /* 0x0000000203037211 */ /* 0x000fc400018f0eff */
[-C--:B------:R-:W-:Y:S01]  /*8fc0*/  IADD3 R7, P3, R7, R29.reuse, RZ ;  /* 0x0000001d07077210 */ /* 0x080fe20007f7e0ff */
[----:B------:R0:W-:Y:S04]  /*8fd0*/  STL [R1+0x464], R22 ;  /* 0x0004641601007387 */ /* 0x0001e80000100800 */
[----:B0-----:R-:W2:Y:S04]  /*8fe0*/  LDL.LU R22, [R1+0xa64] ;  /* 0x000a640001167983 */ /* 0x001ea80000300800 */
[----:B------:R-:W-:Y:S04]  /*8ff0*/  STL [R1+0x400], R3 ;  /* 0x0004000301007387 */ /* 0x000fe80000100800 */
[----:B------:R-:W-:Y:S04]  /*9000*/  STL [R1+0x474], R7 ;  /* 0x0004740701007387 */ /* 0x000fe80000100800 */
[----:B------:R0:W-:Y:S01]  /*9010*/  STL [R1+0x410], R28 ;  /* 0x0004101c01007387 */ /* 0x0001e20000100800 */
[----:B------:R-:W-:Y:S01]  /*9020*/  IADD3 R25, P1, R25, R29, RZ ;  /* 0x0000001d19197210 */ /* 0x000fe20007f3e0ff */
[----:B0-----:R-:W-:-:S04]  /*9030*/  IMAD.MOV.U32 R28, RZ, RZ, c[0x0][0x188] ;  /* 0x00006200ff1c7624 */ /* 0x001fc800078e00ff */
[----:B------:R-:W-:Y:S01]  /*9040*/  IMAD R28, R28, 0x63, RZ ;  /* 0x000000631c1c7824 */ /* 0x000fe200078e02ff */
[----:B------:R0:W-:Y:S04]  /*9050*/  STL [R1+0x484], R25 ;  /* 0x0004841901007387 */ /* 0x0001e80000100800 */
[----:B------:R-:W-:Y:S01]  /*9060*/  LEA.HI.X.SX32 R28, R28, R2, 0x1, P2 ;  /* 0x000000021c1c7211 */ /* 0x000fe200010f0eff */
[----:B0-----:R-:W3:Y:S04]  /*9070*/  LDL.LU R25, [R1+0xa60] ;  /* 0x000a600001197983 */ /* 0x001ee80000300800 */
[----:B------:R0:W-:Y:S04]  /*9080*/  STL [R1+0x420], R28 ;  /* 0x0004201c01007387 */ /* 0x0001e80000100800 */
[----:B0-----:R-:W4:Y:S01]  /*9090*/  LDL.LU R28, [R1+0xa5c] ;  /* 0x000a5c00011c7983 */ /* 0x001f220000300800 */
[----:B------:R-:W-:-:S04]  /*90a0*/  IMAD.MOV.U32 R3, RZ, RZ, c[0x0][0x188] ;  /* 0x00006200ff037624 */ /* 0x000fc800078e00ff */
[C---:B------:R-:W-:Y:S02]  /*90b0*/  IMAD R7, R3.reuse, 0x61, RZ ;  /* 0x0000006103077824 */ /* 0x040fe400078e02ff */
[----:B------:R-:W-:-:S05]  /*90c0*/  IMAD R3, R3, 0xaa, RZ ;  /* 0x000000aa03037824 */ /* 0x000fca00078e02ff */
[----:B------:R-:W-:Y:S02]  /*90d0*/  IADD3 R3, P2, R3, R29, RZ ;  /* 0x0000001d03037210 */ /* 0x000fe40007f5e0ff */
[----:B------:R-:W-:-:S03]  /*90e0*/  LEA.HI.X.SX32 R7, R7, R2, 0x1, P4 ;  /* 0x0000000207077211 */ /* 0x000fc600020f0eff */
[----:B------:R0:W-:Y:S04]  /*90f0*/  STL [R1+0x494], R3 ;  /* 0x0004940301007387 */ /* 0x0001e80000100800 */
[----:B------:R1:W-:Y:S01]  /*9100*/  STL [R1+0x430], R7 ;  /* 0x0004300701007387 */ /* 0x0003e20000100800 */
[----:B0-----:R-:W-:-:S04]  /*9110*/  IMAD.MOV.U32 R3, RZ, RZ, c[0x0][0x188] ;  /* 0x00006200ff037624 */ /* 0x001fc800078e00ff */
[C---:B-1----:R-:W-:Y:S02]  /*9120*/  IMAD R7, R3.reuse, 0x5d, RZ ;  /* 0x0000005d03077824 */ /* 0x042fe400078e02ff */
[----:B------:R-:W-:-:S05]  /*9130*/  IMAD R3, R3, 0xa6, RZ ;  /* 0x000000a603037824 */ /* 0x000fca00078e02ff */
[----:B------:R-:W-:Y:S02]  /*9140*/  IADD3 R3, P4, R3, R29, RZ ;  /* 0x0000001d03037210 */ /* 0x000fe40007f9e0ff */
[----:B------:R-:W-:-:S03]  /*9150*/  LEA.HI.X.SX32 R7, R7, R2, 0x1, P6 ;  /* 0x0000000207077211 */ /* 0x000fc600030f0eff */
[----:B------:R0:W-:Y:S01]  /*9160*/  STL [R1+0x4a4], R3 ;  /* 0x0004a40301007387 */ /* 0x0001e20000100800 */
[-C--:B------:R-:W-:Y:S01]  /*9170*/  IADD3 R26, P6, R26, R29.reuse, RZ ;  /* 0x0000001d1a1a7210 */ /* 0x080fe20007fde0ff */
[----:B0-----:R-:W-:Y:S01]  /*9180*/  IMAD.MOV.U32 R3, RZ, RZ, c[0x0][0x188] ;  /* 0x00006200ff037624 */ /* 0x001fe200078e00ff */
[-C--:B------:R-:W-:Y:S02]  /*9190*/  LEA.HI.X.SX32 R19, R19, R2.reuse, 0x1, P4 ;  /* 0x0000000213137211 */ /* 0x080fe400020f0eff */
[-C--:B------:R-:W-:Y:S02]  /*91a0*/  IADD3 R18, P4, R18, R29.reuse, RZ ;  /* 0x0000001d12127210 */ /* 0x080fe40007f9e0ff */
[-C--:B------:R-:W-:Y:S02]  /*91b0*/  LEA.HI.X.SX32 R16, R16, R2.reuse, 0x1, P6 ;  /* 0x0000000210107211 */ /* 0x080fe400030f0eff */
[----:B------:R-:W-:Y:S02]  /*91c0*/  IADD3 R15, P6, R15, R29, RZ ;  /* 0x0000001d0f0f7210 */ /* 0x000fe40007fde0ff */
[----:B--2---:R-:W-:-:S02]  /*91d0*/  LEA.HI.X.SX32 R22, R22, R2, 0x1, P1 ;  /* 0x0000000216167211 */ /* 0x004fc400008f0eff */
[-C--:B------:R-:W-:Y:S02]  /*91e0*/  IADD3 R21, P1, R21, R29.reuse, RZ ;  /* 0x0000001d15157210 */ /* 0x080fe40007f3e0ff */
[-C--:B---3--:R-:W-:Y:S02]  /*91f0*/  LEA.HI.X.SX32 R25, R25, R2.reuse, 0x1, P0 ;  /* 0x0000000219197211 */ /* 0x088fe400000f0eff */
[-C--:B------:R-:W-:Y:S02]  /*9200*/  IADD3 R24, P0, R24, R29.reuse, RZ ;  /* 0x0000001d18187210 */ /* 0x080fe40007f1e0ff */
[----:B----4-:R-:W-:Y:S02]  /*9210*/  LEA.HI.X.SX32 R28, R28, R2, 0x1, P5 ;  /* 0x000000021c1c7211 */ /* 0x010fe400028f0eff */
[----:B------:R-:W-:-:S03]  /*9220*/  IADD3 R27, P5, R27, R29, RZ ;  /* 0x0000001d1b1b7210 */ /* 0x000fc60007fbe0ff */
[----:B------:R-:W-:Y:S04]  /*9230*/  STL [R1+0x440], R28 ;  /* 0x0004401c01007387 */ /* 0x000fe80000100800 */
[----:B------:R-:W-:Y:S04]  /*9240*/  STL [R1+0x4b4], R27 ;  /* 0x0004b41b01007387 */ /* 0x000fe80000100800 */
[----:B------:R0:W-:Y:S02]  /*9250*/  STL [R1+0x450], R7 ;  /* 0x0004500701007387 */ /* 0x0001e40000100800 */
[----:B0-----:R-:W-:-:S02]  /*9260*/  IMAD R7, R3, 0x59, RZ ;  /* 0x0000005903077824 */ /* 0x001fc400078e02ff */
[----:B------:R-:W-:Y:S03]  /*9270*/  STL [R1+0x4c4], R26 ;  /* 0x0004c41a01007387 */ /* 0x000fe60000100800 */
[----:B------:R-:W-:Y:S01]  /*9280*/  LEA.HI.X.SX32 R7, R7, R2, 0x1, P3 ;  /* 0x0000000207077211 */ /* 0x000fe200018f0eff */
[----:B------:R-:W-:Y:S04]  /*9290*/  STL [R1+0x460], R25 ;  /* 0x0004601901007387 */ /* 0x000fe80000100800 */
[----:B------:R-:W-:Y:S01]  /*92a0*/  STL [R1+0x4d4], R24 ;  /* 0x0004d41801007387 */ /* 0x000fe20000100800 */
[----:B------:R-:W-:-:S03]  /*92b0*/  IADD3 R23, P3, R23, R29, RZ ;  /* 0x0000001d17177210 */ /* 0x000fc60007f7e0ff */
[----:B------:R0:W-:Y:S02]  /*92c0*/  STL [R1+0x470], R7 ;  /* 0x0004700701007387 */ /* 0x0001e40000100800 */
[----:B0-----:R-:W-:Y:S02]  /*92d0*/  IMAD R7, R3, 0x55, RZ ;  /* 0x0000005503077824 */ /* 0x001fe400078e02ff */
        /* <DEDUP_REMOVED lines=19> */
[----:B------:R0:W-:Y:S01]  /*9410*/  STL [R1+0x4d0], R7 ;  /* 0x0004d00701007387 */ /* 0x0001e20000100800 */
[-C--:B------:R-:W-:Y:S02]  /*9420*/  LEA.HI.X.SX32 R13, R13, R2.reuse, 0x1, P3 ;  /* 0x000000020d0d7211 */ /* 0x080fe400018f0eff */
[-C--:B------:R-:W-:Y:S01]  /*9430*/  IADD3 R12, P3, R12, R29.reuse, RZ ;  /* 0x0000001d0c0c7210 */ /* 0x080fe20007f7e0ff */
[----:B0-----:R-:W-:Y:S01]  /*9440*/  IMAD R7, R3, 0x49, RZ ;  /* 0x0000004903077824 */ /* 0x001fe200078e02ff */
[----:B------:R-:W-:Y:S04]  /*9450*/  STL [R1+0x34c], R14 ;  /* 0x00034c0e01007387 */ /* 0x000fe80000100800 */
        /* <DEDUP_REMOVED lines=9> */
[-C--:B------:R-:W-:Y:S02]  /*94f0*/  LEA.HI.X.SX32 R7, R7, R2.reuse, 0x1, P4 ;  /* 0x0000000207077211 */ /* 0x080fe400020f0eff */
[----:B------:R-:W-:Y:S01]  /*9500*/  IADD3 R5, P4, R5, R29, RZ ;  /* 0x0000001d05057210 */ /* 0x000fe20007f9e0ff */
[----:B------:R-:W-:Y:S01]  /*9510*/  STL [R1+0x500], R10 ;  /* 0x0005000a01007387 */ /* 0x000fe20000100800 */
[----:B------:R-:W-:-:S03]  /*9520*/  LEA.HI.X.SX32 R6, R6, R2, 0x1, P5 ;  /* 0x0000000206067211 */ /* 0x000fc600028f0eff */
[----:B------:R-:W-:Y:S04]  /*9530*/  STL [R1+0x3ac], R9 ;  /* 0x0003ac0901007387 */ /* 0x000fe80000100800 */
[----:B------:R0:W-:Y:S04]  /*9540*/  STL [R1+0x510], R7 ;  /* 0x0005100701007387 */ /* 0x0001e80000100800 */
[----:B------:R1:W-:Y:S01]  /*9550*/  STL [R1+0x3cc], R5 ;  /* 0x0003cc0501007387 */ /* 0x0003e20000100800 */
[C---:B0-----:R-:W-:Y:S02]  /*9560*/  IMAD R7, R3.reuse, 0x41, RZ ;  /* 0x0000004103077824 */ /* 0x041fe400078e02ff */
[----:B-1----:R-:W-:Y:S01]  /*9570*/  IMAD R5, R3, 0x7e, RZ ;  /* 0x0000007e03057824 */ /* 0x002fe200078e02ff */
[----:B------:R0:W-:Y:S02]  /*9580*/  STL [R1+0x520], R6 ;  /* 0x0005200601007387 */ /* 0x0001e40000100800 */
[----:B------:R-:W-:-:S02]  /*9590*/  LEA.HI.X.SX32 R7, R7, R2, 0x1, P6 ;  /* 0x0000000207077211 */ /* 0x000fc400030f0eff */
[-C--:B------:R-:W-:Y:S02]  /*95a0*/  IADD3 R8, P6, R8, R29.reuse, RZ ;  /* 0x0000001d08087210 */ /* 0x080fe40007fde0ff */
[----:B0-----:R-:W-:-:S05]  /*95b0*/  IADD3 R6, P5, R5, R29, RZ ;  /* 0x0000001d05067210 */ /* 0x001fca0007fbe0ff */
[----:B------:R0:W-:Y:S04]  /*95c0*/  STL [R1+0x544], R6 ;  /* 0x0005440601007387 */ /* 0x0001e80000100800 */
[----:B------:R-:W-:Y:S04]  /*95d0*/  STL [R1+0x530], R7 ;  /* 0x0005300701007387 */ /* 0x000fe80000100800 */
[----:B------:R1:W-:Y:S01]  /*95e0*/  STL [R1+0x3ec], R8 ;  /* 0x0003ec0801007387 */ /* 0x0003e20000100800 */
[----:B0-----:R-:W-:Y:S01]  /*95f0*/  IMAD R6, R3, 0x7a, RZ ;  /* 0x0000007a03067824 */ /* 0x001fe200078e02ff */
[----:B-1----:R-:W-:Y:S01]  /*9600*/  LEA.HI.X.SX32 R8, R5, R2, 0x1, P0 ;  /* 0x0000000205087211 */ /* 0x002fe200000f0eff */
[----:B------:R-:W-:-:S02]  /*9610*/  IMAD R5, R3, 0x3f, RZ ;  /* 0x0000003f03057824 */ /* 0x000fc400078e02ff */
[----:B------:R-:W-:Y:S02]  /*9620*/  IMAD R7, R3, 0xcc, RZ ;  /* 0x000000cc03077824 */ /* 0x000fe400078e02ff */
[----:B------:R0:W-:Y:S01]  /*9630*/  STL [R1+0x348], R8 ;  /* 0x0003480801007387 */ /* 0x0001e20000100800 */
[-C--:B------:R-:W-:Y:S02]  /*9640*/  LEA.HI.X.SX32 R5, R5, R2.reuse, 0x1, P5 ;  /* 0x0000000205057211 */ /* 0x080fe400028f0eff */
[-C--:B------:R-:W-:Y:S02]  /*9650*/  IADD3 R7, P5, R7, R29.reuse, RZ ;  /* 0x0000001d07077210 */ /* 0x080fe40007fbe0ff */
[C---:B0-----:R-:W-:Y:S02]  /*9660*/  IADD3 R8, P0, R6.reuse, R29, RZ ;  /* 0x0000001d06087210 */ /* 0x041fe40007f1e0ff */
[----:B------:R-:W-:-:S03]  /*9670*/  LEA.HI.X.SX32 R6, R6, R2, 0x1, P3 ;  /* 0x0000000206067211 */ /* 0x000fc600018f0eff */
[----:B------:R0:W-:Y:S04]  /*9680*/  STL [R1+0x554], R8 ;  /* 0x0005540801007387 */ /* 0x0001e80000100800 */
[----:B------:R1:W-:Y:S01]  /*9690*/  STL [R1+0x540], R5 ;  /* 0x0005400501007387 */ /* 0x0003e20000100800 */
[----:B0-----:R-:W-:-:S03]  /*96a0*/  IMAD R8, R3, 0x76, RZ ;  /* 0x0000007603087824 */ /* 0x001fc600078e02ff */
[----:B------:R0:W-:Y:S01]  /*96b0*/  STL [R1+0x40c], R7 ;  /* 0x00040c0701007387 */ /* 0x0001e20000100800 */
[----:B-1----:R-:W-:-:S03]  /*96c0*/  IMAD R5, R3, 0x3d, RZ ;  /* 0x0000003d03057824 */ /* 0x002fc600078e02ff */
[----:B------:R1:W-:Y:S01]  /*96d0*/  STL [R1+0x368], R6 ;  /* 0x0003680601007387 */ /* 0x0003e20000100800 */
[----:B0-----:R-:W-:Y:S01]  /*96e0*/  IMAD R7, R3, 0xc4, RZ ;  /* 0x000000c403077824 */ /* 0x001fe200078e02ff */
[C---:B-1----:R-:W-:Y:S02]  /*96f0*/  IADD3 R6, P3, R8.reuse, R29, RZ ;  /* 0x0000001d08067210 */ /* 0x042fe40007f7e0ff */
[-C--:B------:R-:W-:Y:S01]  /*9700*/  LEA.HI.X.SX32 R5, R5, R2.reuse, 0x1, P0 ;  /* 0x0000000205057211 */ /* 0x080fe200000f0eff */
[----:B------:R-:W-:Y:S02]  /*9710*/  IMAD R9, R3, 0x72, RZ ;  /* 0x0000007203097824 */ /* 0x000fe400078e02ff */
[----:B------:R0:W-:Y:S01]  /*9720*/  STL [R1+0x564], R6 ;  /* 0x0005640601007387 */ /* 0x0001e20000100800 */
[----:B------:R-:W-:-:S03]  /*9730*/  LEA.HI.X.SX32 R8, R8, R2, 0x1, P1 ;  /* 0x0000000208087211 */ /* 0x000fc600008f0eff */
[----:B------:R1:W-:Y:S01]  /*9740*/  STL [R1+0x550], R5 ;  /* 0x0005500501007387 */ /* 0x0003e20000100800 */
[-C--:B0-----:R-:W-:Y:S01]  /*9750*/  IADD3 R6, P0, R7, R29.reuse, RZ ;  /* 0x0000001d07067210 */ /* 0x081fe20007f1e0ff */
[C---:B------:R-:W-:Y:S02]  /*9760*/  IMAD R7, R3.reuse, 0xbc, RZ ;  /* 0x000000bc03077824 */ /* 0x040fe400078e02ff */
[----:B-1----:R-:W-:Y:S02]  /*9770*/  IMAD R5, R3, 0x3b, RZ ;  /* 0x0000003b03057824 */ /* 0x002fe400078e02ff */
[----:B------:R0:W-:Y:S04]  /*9780*/  STL [R1+0x42c], R6 ;  /* 0x00042c0601007387 */ /* 0x0001e80000100800 */
[----:B------:R1:W-:Y:S01]  /*9790*/  STL [R1+0x388], R8 ;  /* 0x0003880801007387 */ /* 0x0003e20000100800 */
[----:B0-----:R-:W-:-:S02]  /*97a0*/  IADD3 R6, P1, R9, R29, RZ ;  /* 0x0000001d09067210 */ /* 0x001fc40007f3e0ff */
[----:B-1----:R-:W-:-:S03]  /*97b0*/  LEA.HI.X.SX32 R8, R5, R2, 0x1, P3 ;  /* 0x0000000205087211 */ /* 0x002fc600018f0eff */
[----:B------:R0:W-:Y:S01]  /*97c0*/  STL [R1+0x574], R6 ;  /* 0x0005740601007387 */ /* 0x0001e20000100800 */
[----:B------:R-:W-:-:S03]  /*97d0*/  IMAD R10, R3, 0x6e, RZ ;  /* 0x0000006e030a7824 */ /* 0x000fc600078e02ff */
[----:B------:R1:W-:Y:S01]  /*97e0*/  STL [R1+0x560], R8 ;  /* 0x0005600801007387 */ /* 0x0003e20000100800 */
[-C--:B0-----:R-:W-:Y:S01]  /*97f0*/  IADD3 R6, P3, R7, R29.reuse, RZ ;  /* 0x0000001d07067210 */ /* 0x081fe20007f7e0ff */
[C---:B------:R-:W-:Y:S02]  /*9800*/  IMAD R5, R3.reuse, 0x39, RZ ;  /* 0x0000003903057824 */ /* 0x040fe400078e02ff */
[----:B------:R-:W-:Y:S02]  /*9810*/  IMAD R7, R3, 0xb4, RZ ;  /* 0x000000b403077824 */ /* 0x000fe400078e02ff */
[----:B------:R0:W-:Y:S01]  /*9820*/  STL [R1+0x44c], R6 ;  /* 0x00044c0601007387 */ /* 0x0001e20000100800 */
[-C--:B-1----:R-:W-:Y:S02]  /*9830*/  LEA.HI.X.SX32 R8, R5, R2.reuse, 0x1, P1 ;  /* 0x0000000205087211 */ /* 0x082fe400008f0eff */
[----:B0-----:R-:W-:Y:S02]  /*9840*/  LEA.HI.X.SX32 R6, R9, R2, 0x1, P2 ;  /* 0x0000000209067211 */ /* 0x001fe400010f0eff */
[----:B------:R-:W-:-:S03]  /*9850*/  IADD3 R9, P2, R10, R29, RZ ;  /* 0x0000001d0a097210 */ /* 0x000fc60007f5e0ff */
[----:B------:R0:W-:Y:S01]  /*9860*/  STL [R1+0x3a8], R6 ;  /* 0x0003a80601007387 */ /* 0x0001e20000100800 */
[----:B------:R-:W-:-:S03]  /*9870*/  IMAD R11, R3, 0x6a, RZ ;  /* 0x0000006a030b7824 */ /* 0x000fc600078e02ff */
[----:B------:R-:W-:Y:S01]  /*9880*/  STL [R1+0x584], R9 ;  /* 0x0005840901007387 */ /* 0x000fe20000100800 */
[----:B0-----:R-:W-:-:S03]  /*9890*/  IADD3 R6, P1, R7, R29, RZ ;  /* 0x0000001d07067210 */ /* 0x001fc60007f3e0ff */
[----:B------:R-:W-:Y:S01]  /*98a0*/  STL [R1+0x570], R8 ;  /* 0x0005700801007387 */ /* 0x000fe20000100800 */
[----:B------:R-:W-:-:S03]  /*98b0*/  IMAD R5, R3, 0x37, RZ ;  /* 0x0000003703057824 */ /* 0x000fc600078e02ff */
[----:B------:R0:W-:Y:S01]  /*98c0*/  STL [R1+0x46c], R6 ;  /* 0x00046c0601007387 */ /* 0x0001e20000100800 */
[----:B------:R-:W-:Y:S01]  /*98d0*/  IMAD R7, R3, 0xac, RZ ;  /* 0x000000ac03077824 */ /* 0x000fe200078e02ff */
[-C--:B0-----:R-:W-:Y:S02]  /*98e0*/  LEA.HI.X.SX32 R6, R10, R2.reuse, 0x1, P4 ;  /* 0x000000020a067211 */ /* 0x081fe400020f0eff */
[----:B------:R-:W-:Y:S02]  /*98f0*/  IADD3 R9, P4, R11, R29, RZ ;  /* 0x0000001d0b097210 */ /* 0x000fe40007f9e0ff */
[----:B------:R-:W-:Y:S01]  /*9900*/  LEA.HI.X.SX32 R8, R5, R2, 0x1, P2 ;  /* 0x0000000205087211 */ /* 0x000fe200010f0eff */
        /* <DEDUP_REMOVED lines=102> */
[----:B------:R-:W-:Y:S01]  /*9f70*/  IMAD R5, R3, 0x23, RZ ;  /* 0x0000002303057824 */ /* 0x000fe200078e02ff */
[----:B0-----:R-:W-:Y:S02]  /*9f80*/  IADD3 R6, P6, R7, R29, RZ ;  /* 0x0000001d07067210 */ /* 0x001fe40007fde0ff */
[----:B------:R0:W-:Y:S01]  /*9f90*/  STL [R1+0x610], R8 ;  /* 0x0006100801007387 */ /* 0x0001e20000100800 */
[----:B------:R-:W-:-:S03]  /*9fa0*/  IMAD R7, R3, 0xb8, RZ ;  /* 0x000000b803077824 */ /* 0x000fc600078e02ff */
[----:B------:R1:W-:Y:S01]  /*9fb0*/  STL [R1+0x41c], R6 ;  /* 0x00041c0601007387 */ /* 0x0003e20000100800 */
[----:B------:R-:W-:Y:S01]  /*9fc0*/  IMAD R22, R3, 0x7c, RZ ;  /* 0x0000007c03167824 */ /* 0x000fe200078e02ff */
[-C--:B0-----:R-:W-:Y:S02]  /*9fd0*/  LEA.HI.X.SX32 R8, R5, R2.reuse, 0x1, P5 ;  /* 0x0000000205087211 */ /* 0x081fe400028f0eff */
[----:B-1----:R-:W-:Y:S02]  /*9fe0*/  LEA.HI.X.SX32 R6, R20, R2, 0x1, P0 ;  /* 0x0000000214067211 */ /* 0x002fe400000f0eff */
[----:B------:R-:W-:-:S03]  /*9ff0*/  IADD3 R9, P0, R21, R29, RZ ;  /* 0x0000001d15097210 */ /* 0x000fc60007f1e0ff */
[----:B------:R0:W-:Y:S01]  /*a000*/  STL [R1+0x508], R6 ;  /* 0x0005080601007387 */ /* 0x0001e20000100800 */
[----:B------:R-:W-:-:S03]  /*a010*/  IMAD R5, R3, 0x21, RZ ;  /* 0x0000002103057824 */ /* 0x000fc600078e02ff */
[----:B------:R-:W-:Y:S01]  /*a020*/  STL [R1+0x634], R9 ;  /* 0x0006340901007387 */ /* 0x000fe20000100800 */
[----:B0-----:R-:W-:-:S03]  /*a030*/  IADD3 R6, P5, R7, R29, RZ ;  /* 0x0000001d07067210 */ /* 0x001fc60007fbe0ff */
[----:B------:R0:W-:Y:S01]  /*a040*/  STL [R1+0x620], R8 ;  /* 0x0006200801007387 */ /* 0x0001e20000100800 */
[----:B------:R-:W-:-:S03]  /*a050*/  IMAD R23, R3, 0x3e, RZ ;  /* 0x0000003e03177824 */ /* 0x000fc600078e02ff */
[----:B------:R1:W-:Y:S01]  /*a060*/  STL [R1+0x45c], R6 ;  /* 0x00045c0601007387 */ /* 0x0003e20000100800 */
[----:B0-----:R-:W-:Y:S02]  /*a070*/  LEA.HI.X.SX32 R8, R21, R2, 0x1, P3 ;  /* 0x0000000215087211 */ /* 0x001fe400018f0eff */
[----:B-1----:R-:W-:-:S03]  /*a080*/  IADD3 R6, P3, R22, R29, RZ ;  /* 0x0000001d16067210 */ /* 0x002fc60007f7e0ff */
[----:B------:R0:W-:Y:S01]  /*a090*/  STL [R1+0x528], R8 ;  /* 0x0005280801007387 */ /* 0x0001e20000100800 */
[----:B------:R-:W-:-:S03]  /*a0a0*/  IMAD R7, R3, 0xa8, RZ ;  /* 0x000000a803077824 */ /* 0x000fc600078e02ff */
[----:B------:R1:W-:Y:S01]  /*a0b0*/  STL [R1+0x54c], R6 ;  /* 0x00054c0601007387 */ /* 0x0003e20000100800 */
[-C--:B0-----:R-:W-:Y:S02]  /*a0c0*/  LEA.HI.X.SX32 R8, R5, R2.reuse, 0x1, P0 ;  /* 0x0000000205087211 */ /* 0x081fe400000f0eff */
[-C--:B------:R-:W-:Y:S02]  /*a0d0*/  IADD3 R5, P0, R23, R29.reuse, RZ ;  /* 0x0000001d17057210 */ /* 0x080fe40007f1e0ff */
[----:B-1----:R-:W-:Y:S01]  /*a0e0*/  LEA.HI.X.SX32 R6, R22, R2, 0x1, P1 ;  /* 0x0000000216067211 */ /* 0x002fe200008f0eff */
[----:B------:R-:W-:Y:S01]  /*a0f0*/  STL [R1+0x630], R8 ;  /* 0x0006300801007387 */ /* 0x000fe20000100800 */
[----:B------:R-:W-:Y:S01]  /*a100*/  IADD3 R7, P1, R7, R29, RZ ;  /* 0x0000001d07077210 */ /* 0x000fe20007f3e0ff */
[C---:B------:R-:W-:Y:S02]  /*a110*/  IMAD R24, R3.reuse, 0x74, RZ ;  /* 0x0000007403187824 */ /* 0x040fe400078e02ff */
[----:B------:R0:W-:Y:S04]  /*a120*/  STL [R1+0x644], R5 ;  /* 0x0006440501007387 */ /* 0x0001e80000100800 */
[----:B------:R1:W-:Y:S01]  /*a130*/  STL [R1+0x358], R6 ;  /* 0x0003580601007387 */ /* 0x0003e20000100800 */
[----:B------:R-:W-:-:S02]  /*a140*/  IMAD R25, R3, 0x3a, RZ ;  /* 0x0000003a03197824 */ /* 0x000fc400078e02ff */
[----:B0-----:R-:W-:Y:S01]  /*a150*/  IMAD R5, R3, 0x1f, RZ ;  /* 0x0000001f03057824 */ /* 0x001fe200078e02ff */
[----:B-1----:R-:W-:Y:S01]  /*a160*/  LEA.HI.X.SX32 R6, R23, R2, 0x1, P3 ;  /* 0x0000000217067211 */ /* 0x002fe200018f0eff */
[----:B------:R0:W-:Y:S01]  /*a170*/  STL [R1+0x49c], R7 ;  /* 0x00049c0701007387 */ /* 0x0001e20000100800 */
[----:B------:R-:W-:-:S03]  /*a180*/  IADD3 R8, P3, R24, R29, RZ ;  /* 0x0000001d18087210 */ /* 0x000fc60007f7e0ff */
[----:B------:R1:W-:Y:S01]  /*a190*/  STL [R1+0x548], R6 ;  /* 0x0005480601007387 */ /* 0x0003e20000100800 */
[----:B0-----:R-:W-:Y:S01]  /*a1a0*/  IMAD R7, R3, 0x98, RZ ;  /* 0x0000009803077824 */ /* 0x001fe200078e02ff */
[-C--:B-1----:R-:W-:Y:S02]  /*a1b0*/  LEA.HI.X.SX32 R6, R5, R2.reuse, 0x1, P0 ;  /* 0x0000000205067211 */ /* 0x082fe400000f0eff */
[----:B------:R0:W-:Y:S01]  /*a1c0*/  STL [R1+0x56c], R8 ;  /* 0x00056c0801007387 */ /* 0x0001e20000100800 */
[----:B------:R-:W-:Y:S01]  /*a1d0*/  IADD3 R5, P0, R25, R29, RZ ;  /* 0x0000001d19057210 */ /* 0x000fe20007f1e0ff */
[----:B------:R-:W-:Y:S02]  /*a1e0*/  IMAD R26, R3, 0x6c, RZ ;  /* 0x0000006c031a7824 */ /* 0x000fe400078e02ff */
[----:B------:R1:W-:Y:S01]  /*a1f0*/  STL [R1+0x640], R6 ;  /* 0x0006400601007387 */ /* 0x0003e20000100800 */
[----:B0-----:R-:W-:-:S03]  /*a200*/  LEA.HI.X.SX32 R8, R24, R2, 0x1, P2 ;  /* 0x0000000218087211 */ /* 0x001fc600010f0eff */
[----:B------:R0:W-:Y:S01]  /*a210*/  STL [R1+0x654], R5 ;  /* 0x0006540501007387 */ /* 0x0001e20000100800 */
[----:B-1----:R-:W-:-:S03]  /*a220*/  IADD3 R6, P2, R7, R29, RZ ;  /* 0x0000001d07067210 */ /* 0x002fc60007f5e0ff */
[----:B------:R1:W-:Y:S01]  /*a230*/  STL [R1+0x398], R8 ;  /* 0x0003980801007387 */ /* 0x0003e20000100800 */
[----:B------:R-:W-:-:S03]  /*a240*/  IMAD R27, R3, 0x36, RZ ;  /* 0x00000036031b7824 */ /* 0x000fc600078e02ff */
[----:B------:R2:W-:Y:S01]  /*a250*/  STL [R1+0x4dc], R6 ;  /* 0x0004dc0601007387 */ /* 0x0005e20000100800 */
[----:B0-----:R-:W-:Y:S01]  /*a260*/  IMAD R5, R3, 0x1d, RZ ;  /* 0x0000001d03057824 */ /* 0x001fe200078e02ff */
[----:B-1----:R-:W-:Y:S02]  /*a270*/  LEA.HI.X.SX32 R8, R25, R2, 0x1, P3 ;  /* 0x0000000219087211 */ /* 0x002fe400018f0eff */
[----:B--2---:R-:W-:-:S03]  /*a280*/  IADD3 R6, P3, R26, R29, RZ ;  /* 0x0000001d1a067210 */ /* 0x004fc60007f7e0ff */
[----:B------:R0:W-:Y:S01]  /*a290*/  STL [R1+0x568], R8 ;  /* 0x0005680801007387 */ /* 0x0001e20000100800 */
[-C--:B------:R-:W-:Y:S01]  /*a2a0*/  LEA.HI.X.SX32 R5, R5, R2.reuse, 0x1, P0 ;  /* 0x0000000205057211 */ /* 0x080fe200000f0eff */
[C---:B------:R-:W-:Y:S02]  /*a2b0*/  IMAD R7, R3.reuse, 0x88, RZ ;  /* 0x0000008803077824 */ /* 0x040fe400078e02ff */
[----:B------:R1:W-:Y:S01]  /*a2c0*/  STL [R1+0x58c], R6 ;  /* 0x00058c0601007387 */ /* 0x0003e20000100800 */
[----:B------:R-:W-:Y:S01]  /*a2d0*/  IMAD R28, R3, 0x64, RZ ;  /* 0x00000064031c7824 */ /* 0x000fe200078e02ff */
[----:B0-----:R-:W-:Y:S02]  /*a2e0*/  IADD3 R8, P0, R27, R29, RZ ;  /* 0x0000001d1b087210 */ /* 0x001fe40007f1e0ff */
[----:B------:R0:W-:Y:S01]  /*a2f0*/  STL [R1+0x650], R5 ;  /* 0x0006500501007387 */ /* 0x0001e20000100800 */
[----:B-1----:R-:W-:-:S03]  /*a300*/  LEA.HI.X.SX32 R6, R26, R2, 0x1, P4 ;  /* 0x000000021a067211 */ /* 0x002fc600020f0eff */
[----:B------:R1:W-:Y:S01]  /*a310*/  STL [R1+0x664], R8 ;  /* 0x0006640801007387 */ /* 0x0003e20000100800 */
[----:B------:R-:W-:-:S03]  /*a320*/  LEA.HI.X.SX32 R9, R27, R2, 0x1, P3 ;  /* 0x000000021b097211 */ /* 0x000fc600018f0eff */
[----:B------:R2:W-:Y:S01]  /*a330*/  STL [R1+0x3d8], R6 ;  /* 0x0003d80601007387 */ /* 0x0005e20000100800 */
[-C--:B0-----:R-:W-:Y:S01]  /*a340*/  IADD3 R5, P4, R7, R29.reuse, RZ ;  /* 0x0000001d07057210 */ /* 0x081fe20007f9e0ff */
[----:B------:R-:W-:Y:S01]  /*a350*/  IMAD R7, R3, 0x1b, RZ ;  /* 0x0000001b03077824 */ /* 0x000fe200078e02ff */
[----:B-1----:R-:W-:-:S03]  /*a360*/  IADD3 R8, P3, R28, R29, RZ ;  /* 0x0000001d1c087210 */ /* 0x002fc60007f7e0ff */
[----:B------:R0:W-:Y:S01]  /*a370*/  STL [R1+0x51c], R5 ;  /* 0x00051c0501007387 */ /* 0x0001e20000100800 */
[----:B--2---:R-:W-:-:S03]  /*a380*/  IMAD R6, R3, 0x32, RZ ;  /* 0x0000003203067824 */ /* 0x004fc600078e02ff */
[----:B------:R1:W-:Y:S01]  /*a390*/  STL [R1+0x588], R9 ;  /* 0x0005880901007387 */ /* 0x0003e20000100800 */
[-C--:B0-----:R-:W-:Y:S01]  /*a3a0*/  LEA.HI.X.SX32 R5, R7, R2.reuse, 0x1, P0 ;  /* 0x0000000207057211 */ /* 0x081fe200000f0eff */
[C---:B------:R-:W-:Y:S01]  /*a3b0*/  IMAD R7, R3.reuse, 0xf0, RZ ;  /* 0x000000f003077824 */ /* 0x040fe200078e02ff */
[-C--:B-1----:R-:W-:Y:S01]  /*a3c0*/  IADD3 R9, P0, R6, R29.reuse, RZ ;  /* 0x0000001d06097210 */ /* 0x082fe20007f1e0ff */
[----:B------:R0:W-:Y:S04]  /*a3d0*/  STL [R1+0x5ac], R8 ;  /* 0x0005ac0801007387 */ /* 0x0001e80000100800 */
[----:B------:R1:W-:Y:S04]  /*a3e0*/  STL [R1+0x660], R5 ;  /* 0x0006600501007387 */ /* 0x0003e80000100800 */
[----:B------:R2:W-:Y:S01]  /*a3f0*/  STL [R1+0x674], R9 ;  /* 0x0006740901007387 */ /* 0x0005e20000100800 */
[----:B0-----:R-:W-:Y:S01]  /*a400*/  LEA.HI.X.SX32 R8, R28, R2, 0x1, P6 ;  /* 0x000000021c087211 */ /* 0x001fe200030f0eff */
[----:B-1----:R-:W-:Y:S01]  /*a410*/  IMAD R5, R3, 0x5c, RZ ;  /* 0x0000005c03057824 */ /* 0x002fe200078e02ff */
[----:B--2---:R-:W-:-:S03]  /*a420*/  IADD3 R9, P6, R7, R29, RZ ;  /* 0x0000001d07097210 */ /* 0x004fc60007fde0ff */
[----:B------:R0:W-:Y:S01]  /*a430*/  STL [R1+0x418], R8 ;  /* 0x0004180801007387 */ /* 0x0001e20000100800 */
[-C--:B------:R-:W-:Y:S01]  /*a440*/  LEA.HI.X.SX32 R10, R6, R2.reuse, 0x1, P3 ;  /* 0x00000002060a7211 */ /* 0x080fe200018f0eff */
[C---:B------:R-:W-:Y:S02]  /*a450*/  IMAD R7, R3.reuse, 0x19, RZ ;  /* 0x0000001903077824 */ /* 0x040fe400078e02ff */
[----:B------:R1:W-:Y:S01]  /*a460*/  STL [R1+0x37c], R9 ;  /* 0x00037c0901007387 */ /* 0x0003e20000100800 */
[----:B0-----:R-:W-:Y:S01]  /*a470*/  IMAD R8, R3, 0x2e, RZ ;  /* 0x0000002e03087824 */ /* 0x001fe200078e02ff */
[----:B-1----:R-:W-:Y:S02]  /*a480*/  IADD3 R9, P3, R5, R29, RZ ;  /* 0x0000001d05097210 */ /* 0x002fe40007f7e0ff */
[----:B------:R-:W-:Y:S01]  /*a490*/  STL [R1+0x5a8], R10 ;  /* 0x0005a80a01007387 */ /* 0x000fe20000100800 */
[----:B------:R-:W-:Y:S01]  /*a4a0*/  LEA.HI.X.SX32 R6, R7, R2, 0x1, P0 ;  /* 0x0000000207067211 */ /* 0x000fe200000f0eff */
[----:B------:R-:W-:-:S02]  /*a4b0*/  IMAD R7, R3, 0xd0, RZ ;  /* 0x000000d003077824 */ /* 0x000fc400078e02ff */
[----:B------:R0:W-:Y:S04]  /*a4c0*/  STL [R1+0x5cc], R9 ;  /* 0x0005cc0901007387 */ /* 0x0001e80000100800 */
[----:B------:R1:W-:Y:S01]  /*a4d0*/  STL [R1+0x670], R6 ;  /* 0x0006700601007387 */ /* 0x0003e20000100800 */
[----:B0-----:R-:W-:Y:S02]  /*a4e0*/  IADD3 R9, P0, R8, R29, RZ ;  /* 0x0000001d08097210 */ /* 0x001fe40007f1e0ff */
[----:B-1----:R-:W-:-:S03]  /*a4f0*/  LEA.HI.X.SX32 R6, R5, R2, 0x1, P5 ;  /* 0x0000000205067211 */ /* 0x002fc600028f0eff */
[----:B------:R0:W-:Y:S01]  /*a500*/  STL [R1+0x684], R9 ;  /* 0x0006840901007387 */ /* 0x0001e20000100800 */
[----:B------:R-:W-:Y:S01]  /*a510*/  IMAD R5, R3, 0x54, RZ ;  /* 0x0000005403057824 */ /* 0x000fe200078e02ff */
[----:B------:R-:W-:Y:S02]  /*a520*/  LEA.HI.X.SX32 R10, R8, R2, 0x1, P3 ;  /* 0x00000002080a7211 */ /* 0x000fe400018f0eff */
[----:B------:R1:W-:Y:S01]  /*a530*/  STL [R1+0x458], R6 ;  /* 0x0004580601007387 */ /* 0x0003e20000100800 */
[----:B0-----:R-:W-:Y:S01]  /*a540*/  IADD3 R9, P5, R7, R29, RZ ;  /* 0x0000001d07097210 */ /* 0x001fe20007fbe0ff */
[----:B------:R-:W-:-:S04]  /*a550*/  IMAD R7, R3, 0x17, RZ ;  /* 0x0000001703077824 */ /* 0x000fc800078e02ff */
[----:B------:R0:W-:Y:S01]  /*a560*/  STL [R1+0x3fc], R9 ;  /* 0x0003fc0901007387 */ /* 0x0001e20000100800 */
[----:B-1----:R-:W-:Y:S01]  /*a570*/  IMAD R6, R3, 0x2a, RZ ;  /* 0x0000002a03067824 */ /* 0x002fe200078e02ff */
[----:B------:R-:W-:Y:S02]  /*a580*/  LEA.HI.X.SX32 R8, R7, R2, 0x1, P0 ;  /* 0x0000000207087211 */ /* 0x000fe400000f0eff */
[----:B------:R-:W-:Y:S01]  /*a590*/  STL [R1+0x5c8], R10 ;  /* 0x0005c80a01007387 */ /* 0x000fe20000100800 */
[----:B0-----:R-:W-:Y:S01]  /*a5a0*/  IADD3 R9, P3, R5, R29, RZ ;  /* 0x0000001d05097210 */ /* 0x001fe20007f7e0ff */
[----:B------:R-:W-:-:S04]  /*a5b0*/  IMAD R7, R3, 0xb0, RZ ;  /* 0x000000b003077824 */ /* 0x000fc800078e02ff */
        /* <DEDUP_REMOVED lines=21> */
[----:B------:R-:W-:-:S03]  /*a710*/  IMAD R5, R3, 0x44, RZ ;  /* 0x0000004403057824 */ /* 0x000fc600078e02ff */
[----:B------:R1:W-:Y:S01]  /*a720*/  STL [R1+0x4d8], R6 ;  /* 0x0004d80601007387 */ /* 0x0003e20000100800 */
[----:B------:R-:W-:Y:S02]  /*a730*/  LEA.HI.X.SX32 R10, R8, R2, 0x1, P3 ;  /* 0x00000002080a7211 */ /* 0x000fe400018f0eff */
[----:B0-----:R-:W-:Y:S01]  /*a740*/  IADD3 R9, P2, R7, R29, RZ ;  /* 0x0000001d07097210 */ /* 0x001fe20007f5e0ff */
[----:B-1----:R-:W-:-:S04]  /*a750*/  IMAD R6, R3, 0x13, RZ ;  /* 0x0000001303067824 */ /* 0x002fc800078e02ff */
[----:B------:R0:W-:Y:S01]  /*a760*/  STL [R1+0x4fc], R9 ;  /* 0x0004fc0901007387 */ /* 0x0001e20000100800 */
[C---:B------:R-:W-:Y:S01]  /*a770*/  IMAD R7, R3.reuse, 0x22, RZ ;  /* 0x0000002203077824 */ /* 0x040fe200078e02ff */
[----:B------:R-:W-:Y:S01]  /*a780*/  LEA.HI.X.SX32 R8, R6, R2, 0x1, P0 ;  /* 0x0000000206087211 */ /* 0x000fe200000f0eff */
[----:B------:R-:W-:Y:S01]  /*a790*/  IMAD R6, R3, 0xe0, RZ ;  /* 0x000000e003067824 */ /* 0x000fe200078e02ff */
[----:B------:R-:W-:Y:S01]  /*a7a0*/  STL [R1+0x608], R10 ;  /* 0x0006080a01007387 */ /* 0x000fe20000100800 */
[----:B0-----:R-:W-:-:S05]  /*a7b0*/  IADD3 R9, P3, R5, R29, RZ ;  /* 0x0000001d05097210 */ /* 0x001fca0007f7e0ff */
[----:B------:R0:W-:Y:S04]  /*a7c0*/  STL [R1+0x62c], R9 ;  /* 0x00062c0901007387 */ /* 0x0001e80000100800 */
[----:B------:R1:W-:Y:S01]  /*a7d0*/  STL [R1+0x6a0], R8 ;  /* 0x0006a00801007387 */ /* 0x0003e20000100800 */
[-C--:B0-----:R-:W-:Y:S02]  /*a7e0*/  IADD3 R9, P0, R7, R29.reuse, RZ ;  /* 0x0000001d07097210 */ /* 0x081fe40007f1e0ff */
[-C--:B-1----:R-:W-:Y:S01]  /*a7f0*/  LEA.HI.X.SX32 R8, R5, R2.reuse, 0x1, P4 ;  /* 0x0000000205087211 */ /* 0x082fe200020f0eff */
[----:B------:R-:W-:Y:S01]  /*a800*/  IMAD R5, R3, 0x78, RZ ;  /* 0x0000007803057824 */ /* 0x000fe200078e02ff */
[----:B------:R-:W-:Y:S01]  /*a810*/  IADD3 R6, P4, R6, R29, RZ ;  /* 0x0000001d06067210 */ /* 0x000fe20007f9e0ff */
[----:B------:R0:W-:Y:S01]  /*a820*/  STL [R1+0x6b4], R9 ;  /* 0x0006b40901007387 */ /* 0x0001e20000100800 */
[----:B------:R-:W-:-:S03]  /*a830*/  LEA.HI.X.SX32 R7, R7, R2, 0x1, P3 ;  /* 0x0000000207077211 */ /* 0x000fc600018f0eff */
[----:B------:R1:W-:Y:S04]  /*a840*/  STL [R1+0x518], R8 ;  /* 0x0005180801007387 */ /* 0x0003e80000100800 */
[----:B------:R2:W-:Y:S01]  /*a850*/  STL [R1+0x3bc], R6 ;  /* 0x0003bc0601007387 */ /* 0x0005e20000100800 */
[----:B0-----:R-:W-:Y:S01]  /*a860*/  IADD3 R9, P3, R5, R29, RZ ;  /* 0x0000001d05097210 */ /* 0x001fe20007f7e0ff */
[C---:B-1----:R-:W-:Y:S02]  /*a870*/  IMAD R8, R3.reuse, 0x11, RZ ;  /* 0x0000001103087824 */ /* 0x042fe400078e02ff */
[----:B------:R0:W-:Y:S01]  /*a880*/  STL [R1+0x628], R7 ;  /* 0x0006280701007387 */ /* 0x0001e20000100800 */
[----:B--2---:R-:W-:Y:S02]  /*a890*/  IMAD R6, R3, 0x3c, RZ ;  /* 0x0000003c03067824 */ /* 0x004fe400078e02ff */
[-C--:B------:R-:W-:Y:S01]  /*a8a0*/  LEA.HI.X.SX32 R10, R8, R2.reuse, 0x1, P0 ;  /* 0x00000002080a7211 */ /* 0x080fe200000f0eff */
[----:B------:R1:W-:Y:S01]  /*a8b0*/  STL [R1+0x55c], R9 ;  /* 0x00055c0901007387 */ /* 0x0003e20000100800 */
[----:B------:R-:W-:Y:S01]  /*a8c0*/  LEA.HI.X.SX32 R8, R5, R2, 0x1, P6 ;  /* 0x0000000205087211 */ /* 0x000fe200030f0eff */
[----:B------:R-:W-:-:S02]  /*a8d0*/  IMAD R5, R3, 0xa0, RZ ;  /* 0x000000a003057824 */ /* 0x000fc400078e02ff */
[----:B0-----:R-:W-:Y:S01]  /*a8e0*/  IMAD R7, R3, 0x1e, RZ ;  /* 0x0000001e03077824 */ /* 0x001fe200078e02ff */
[----:B------:R-:W-:Y:S01]  /*a8f0*/  STL [R1+0x6b0], R10 ;  /* 0x0006b00a01007387 */ /* 0x000fe20000100800 */
[----:B-1----:R-:W-:-:S05]  /*a900*/  IADD3 R9, P0, R6, R29, RZ ;  /* 0x0000001d06097210 */ /* 0x002fca0007f1e0ff */
        /* <DEDUP_REMOVED lines=13> */
[C---:B--2---:R-:W-:Y:S02]  /*a9e0*/  IMAD R5, R3.reuse, 0x34, RZ ;  /* 0x0000003403057824 */ /* 0x044fe400078e02ff */
[-C--:B------:R-:W-:Y:S01]  /*a9f0*/  LEA.HI.X.SX32 R10, R8, R2.reuse, 0x1, P6 ;  /* 0x00000002080a7211 */ /* 0x080fe200030f0eff */
[----:B------:R1:W-:Y:S01]  /*aa00*/  STL [R1+0x59c], R9 ;  /* 0x00059c0901007387 */ /* 0x0003e20000100800 */
[----:B------:R-:W-:Y:S01]  /*aa10*/  LEA.HI.X.SX32 R8, R6, R2, 0x1, P5 ;  /* 0x0000000206087211 */ /* 0x000fe200028f0eff */
[----:B0-----:R-:W-:-:S02]  /*aa20*/  IMAD R7, R3, 0x1a, RZ ;  /* 0x0000001a03077824 */ /* 0x001fc400078e02ff */
[----:B------:R-:W-:Y:S01]  /*aa30*/  STL [R1+0x6c0], R10 ;  /* 0x0006c00a01007387 */ /* 0x000fe20000100800 */
[----:B-1----:R-:W-:Y:S01]  /*aa40*/  IADD3 R9, P6, R5, R29, RZ ;  /* 0x0000001d05097210 */ /* 0x002fe20007fde0ff */
        /* <DEDUP_REMOVED lines=8> */
[----:B0-----:R-:W-:Y:S01]  /*aad0*/  IADD3 R9, P0, R6, R29, RZ ;  /* 0x0000001d06097210 */ /* 0x001fe20007f1e0ff */
[----:B------:R-:W-:Y:S01]  /*aae0*/  IMAD R6, R3, 0xd, RZ ;  /* 0x0000000d03067824 */ /* 0x000fe200078e02ff */
[----:B-1----:R-:W-:-:S03]  /*aaf0*/  LEA.HI.X.SX32 R8, R7, R2, 0x1, P6 ;  /* 0x0000000207087211 */ /* 0x002fc600030f0eff */
[----:B------:R0:W-:Y:S01]  /*ab00*/  STL [R1+0x43c], R9 ;  /* 0x00043c0901007387 */ /* 0x0001e20000100800 */
[----:B------:R-:W-:Y:S01]  /*ab10*/  IMAD R7, R3, 0x2c, RZ ;  /* 0x0000002c03077824 */ /* 0x000fe200078e02ff */
[-C--:B------:R-:W-:Y:S02]  /*ab20*/  LEA.HI.X.SX32 R6, R6, R2.reuse, 0x1, P5 ;  /* 0x0000000206067211 */ /* 0x080fe400028f0eff */
[----:B------:R1:W-:Y:S01]  /*ab30*/  STL [R1+0x668], R8 ;  /* 0x0006680801007387 */ /* 0x0003e20000100800 */
[C---:B0-----:R-:W-:Y:S02]  /*ab40*/  IADD3 R9, P6, R5.reuse, R29, RZ ;  /* 0x0000001d05097210 */ /* 0x041fe40007fde0ff */
[----:B------:R-:W-:-:S03]  /*ab50*/  LEA.HI.X.SX32 R5, R5, R2, 0x1, P1 ;  /* 0x0000000205057211 */ /* 0x000fc600008f0eff */
[----:B------:R0:W-:Y:S01]  /*ab60*/  STL [R1+0x5dc], R9 ;  /* 0x0005dc0901007387 */ /* 0x0001e20000100800 */
[----:B-1----:R-:W-:-:S03]  /*ab70*/  IMAD R8, R3, 0x16, RZ ;  /* 0x0000001603087824 */ /* 0x002fc600078e02ff */
[----:B------:R1:W-:Y:S01]  /*ab80*/  STL [R1+0x6d0], R6 ;  /* 0x0006d00601007387 */ /* 0x0003e20000100800 */
[----:B0-----:R-:W-:Y:S01]  /*ab90*/  IADD3 R9, P5, R7, R29, RZ ;  /* 0x0000001d07097210 */ /* 0x001fe20007fbe0ff */
[----:B-1----:R-:W-:-:S04]  /*aba0*/  IMAD R6, R3, 0x48, RZ ;  /* 0x0000004803067824 */ /* 0x002fc800078e02ff */
[----:B------:R0:W-:Y:S04]  /*abb0*/  STL [R1+0x68c], R9 ;  /* 0x00068c0901007387 */ /* 0x0001e80000100800 */
[----:B------:R1:W-:Y:S01]  /*abc0*/  STL [R1+0x478], R5 ;  /* 0x0004780501007387 */ /* 0x0003e20000100800 */
[-C--:B0-----:R-:W-:Y:S02]  /*abd0*/  IADD3 R9, P1, R8, R29.reuse, RZ ;  /* 0x0000001d08097210 */ /* 0x081fe40007f3e0ff */
[-C--:B-1----:R-:W-:Y:S01]  /*abe0*/  LEA.HI.X.SX32 R5, R7, R2.reuse, 0x1, P6 ;  /* 0x0000000207057211 */ /* 0x082fe200030f0eff */
[C---:B------:R-:W-:Y:S01]  /*abf0*/  IMAD R7, R3.reuse, 0x24, RZ ;  /* 0x0000002403077824 */ /* 0x040fe200078e02ff */
[----:B------:R-:W-:Y:S01]  /*ac00*/  IADD3 R10, P6, R6, R29, RZ ;  /* 0x0000001d060a7210 */ /* 0x000fe20007fde0ff */
[----:B------:R0:W-:Y:S04]  /*ac10*/  STL [R1+0x6e4], R9 ;  /* 0x0006e40901007387 */ /* 0x0001e80000100800 */
[----:B------:R1:W-:Y:S04]  /*ac20*/  STL [R1+0x5d8], R5 ;  /* 0x0005d80501007387 */ /* 0x0003e80000100800 */
[----:B------:R2:W-:Y:S01]  /*ac30*/  STL [R1+0x61c], R10 ;  /* 0x00061c0a01007387 */ /* 0x0005e20000100800 */
[----:B0-----:R-:W-:Y:S01]  /*ac40*/  LEA.HI.X.SX32 R9, R8, R2, 0x1, P5 ;  /* 0x0000000208097211 */ /* 0x001fe200028f0eff */
[----:B------:R-:W-:-:S02]  /*ac50*/  IMAD R8, R3, 0x12, RZ ;  /* 0x0000001203087824 */ /* 0x000fc400078e02ff */
[----:B-1----:R-:W-:Y:S01]  /*ac60*/  IMAD R5, R3, 0xb, RZ ;  /* 0x0000000b03057824 */ /* 0x002fe200078e02ff */
[-C--:B--2---:R-:W-:Y:S01]  /*ac70*/  IADD3 R10, P5, R7, R29.reuse, RZ ;  /* 0x0000001d070a7210 */ /* 0x084fe20007fbe0ff */
[----:B------:R0:W-:Y:S04]  /*ac80*/  STL [R1+0x688], R9 ;  /* 0x0006880901007387 */ /* 0x0001e80000100800 */
[----:B------:R1:W-:Y:S01]  /*ac90*/  STL [R1+0x6ac], R10 ;  /* 0x0006ac0a01007387 */ /* 0x0003e20000100800 */
[----:B0-----:R-:W-:Y:S01]  /*aca0*/  LEA.HI.X.SX32 R9, R5, R2, 0x1, P1 ;  /* 0x0000000205097211 */ /* 0x001fe200008f0eff */
[----:B------:R-:W-:Y:S01]  /*acb0*/  IMAD R5, R3, 0x70, RZ ;  /* 0x0000007003057824 */ /* 0x000fe200078e02ff */
[----:B-1----:R-:W-:-:S03]  /*acc0*/  IADD3 R10, P1, R8, R29, RZ ;  /* 0x0000001d080a7210 */ /* 0x002fc60007f3e0ff */
[----:B------:R0:W-:Y:S01]  /*acd0*/  STL [R1+0x6e0], R9 ;  /* 0x0006e00901007387 */ /* 0x0001e20000100800 */
[----:B------:R-:W-:-:S03]  /*ace0*/  LEA.HI.X.SX32 R6, R6, R2, 0x1, P2 ;  /* 0x0000000206067211 */ /* 0x000fc600010f0eff */
[----:B------:R1:W-:Y:S01]  /*acf0*/  STL [R1+0x6f4], R10 ;  /* 0x0006f40a01007387 */ /* 0x0003e20000100800 */
[-C--:B------:R-:W-:Y:S01]  /*ad00*/  LEA.HI.X.SX32 R7, R7, R2.reuse, 0x1, P6 ;  /* 0x0000000207077211 */ /* 0x080fe200030f0eff */
[----:B0-----:R-:W-:Y:S01]  /*ad10*/  IMAD R9, R3, 0x38, RZ ;  /* 0x0000003803097824 */ /* 0x001fe200078e02ff */
[-C--:B-1----:R-:W-:Y:S01]  /*ad20*/  IADD3 R10, P2, R5, R29.reuse, RZ ;  /* 0x0000001d050a7210 */ /* 0x082fe20007f5e0ff */
[----:B------:R0:W-:Y:S03]  /*ad30*/  STL [R1+0x4f8], R6 ;  /* 0x0004f80601007387 */ /* 0x0001e60000100800 */
[----:B------:R-:W-:Y:S01]  /*ad40*/  IADD3 R11, P6, R9, R29, RZ ;  /* 0x0000001d090b7210 */ /* 0x000fe20007fde0ff */
[----:B------:R1:W-:Y:S04]  /*ad50*/  STL [R1+0x57c], R10 ;  /* 0x00057c0a01007387 */ /* 0x0003e80000100800 */
[----:B------:R2:W-:Y:S01]  /*ad60*/  STL [R1+0x618], R7 ;  /* 0x0006180701007387 */ /* 0x0005e20000100800 */
[----:B0-----:R-:W-:Y:S01]  /*ad70*/  IMAD R6, R3, 0x1c, RZ ;  /* 0x0000001c03067824 */ /* 0x001fe200078e02ff */
[----:B-1----:R-:W-:-:S02]  /*ad80*/  LEA.HI.X.SX32 R10, R8, R2, 0x1, P5 ;  /* 0x00000002080a7211 */ /* 0x002fc400028f0eff */
[----:B------:R0:W-:Y:S01]  /*ad90*/  STL [R1+0x65c], R11 ;  /* 0x00065c0b01007387 */ /* 0x0001e20000100800 */
[----:B--2---:R-:W-:-:S03]  /*ada0*/  IMAD R7, R3, 0x9, RZ ;  /* 0x0000000903077824 */ /* 0x004fc600078e02ff */
[----:B------:R1:W-:Y:S01]  /*adb0*/  STL [R1+0x6a8], R10 ;  /* 0x0006a80a01007387 */ /* 0x0003e20000100800 */
[----:B------:R-:W-:Y:S01]  /*adc0*/  IMAD R8, R3, 0xe, RZ ;  /* 0x0000000e03087824 */ /* 0x000fe200078e02ff */
[----:B0-----:R-:W-:Y:S02]  /*add0*/  IADD3 R11, P5, R6, R29, RZ ;  /* 0x0000001d060b7210 */ /* 0x001fe40007fbe0ff */
[----:B-1----:R-:W-:-:S03]  /*ade0*/  LEA.HI.X.SX32 R10, R7, R2, 0x1, P1 ;  /* 0x00000002070a7211 */ /* 0x002fc600008f0eff */
[----:B------:R0:W-:Y:S01]  /*adf0*/  STL [R1+0x6cc], R11 ;  /* 0x0006cc0b01007387 */ /* 0x0001e20000100800 */
[----:B------:R-:W-:-:S03]  /*ae00*/  IMAD R7, R3, 0x50, RZ ;  /* 0x0000005003077824 */ /* 0x000fc600078e02ff */
[----:B------:R1:W-:Y:S01]  /*ae10*/  STL [R1+0x6f0], R10 ;  /* 0x0006f00a01007387 */ /* 0x0003e20000100800 */
[-C--:B0-----:R-:W-:Y:S02]  /*ae20*/  IADD3 R11, P1, R8, R29.reuse, RZ ;  /* 0x0000001d080b7210 */ /* 0x081fe40007f3e0ff */
[----:B-1----:R-:W-:Y:S01]  /*ae30*/  LEA.HI.X.SX32 R10, R5, R2, 0x1, P4 ;  /* 0x00000002050a7211 */ /* 0x002fe200020f0eff */
[----:B------:R-:W-:Y:S02]  /*ae40*/  IMAD R5, R3, 0x28, RZ ;  /* 0x0000002803057824 */ /* 0x000fe400078e02ff */
[----:B------:R0:W-:Y:S01]  /*ae50*/  STL [R1+0x704], R11 ;  /* 0x0007040b01007387 */ /* 0x0001e20000100800 */
[----:B------:R-:W-:-:S03]  /*ae60*/  IADD3 R12, P4, R7, R29, RZ ;  /* 0x0000001d070c7210 */ /* 0x000fc60007f9e0ff */
[----:B------:R1:W-:Y:S01]  /*ae70*/  STL [R1+0x3b8], R10 ;  /* 0x0003b80a01007387 */ /* 0x0003e20000100800 */
[-C--:B0-----:R-:W-:Y:S02]  /*ae80*/  LEA.HI.X.SX32 R11, R9, R2.reuse, 0x1, P2 ;  /* 0x00000002090b7211 */ /* 0x081fe400010f0eff */
[----:B------:R-:W-:Y:S01]  /*ae90*/  IADD3 R9, P2, R5, R29, RZ ;  /* 0x0000001d05097210 */ /* 0x000fe20007f5e0ff */
[----:B-1----:R-:W-:Y:S01]  /*aea0*/  IMAD R10, R3, 0x14, RZ ;  /* 0x00000014030a7824 */ /* 0x002fe200078e02ff */
[----:B------:R-:W-:Y:S01]  /*aeb0*/  STL [R1+0x5fc], R12 ;  /* 0x0005fc0c01007387 */ /* 0x000fe20000100800 */
[----:B------:R-:W-:-:S03]  /*aec0*/  LEA.HI.X.SX32 R6, R6, R2, 0x1, P6 ;  /* 0x0000000206067211 */ /* 0x000fc600030f0eff */
[----:B------:R0:W-:Y:S04]  /*aed0*/  STL [R1+0x578], R11 ;  /* 0x0005780b01007387 */ /* 0x0001e80000100800 */
[----:B------:R1:W-:Y:S01]  /*aee0*/  STL [R1+0x69c], R9 ;  /* 0x00069c0901007387 */ /* 0x0003e20000100800 */
[----:B------:R-:W-:Y:S01]  /*aef0*/  LEA.HI.X.SX32 R8, R8, R2, 0x1, P5 ;  /* 0x0000000208087211 */ /* 0x000fe200028f0eff */
[----:B0-----:R-:W-:Y:S01]  /*af00*/  IMAD R11, R3, 0xa, RZ ;  /* 0x0000000a030b7824 */ /* 0x001fe200078e02ff */
[-C--:B-1----:R-:W-:Y:S01]  /*af10*/  IADD3 R9, P6, R10, R29.reuse, RZ ;  /* 0x0000001d0a097210 */ /* 0x082fe20007fde0ff */
[----:B------:R0:W-:Y:S03]  /*af20*/  STL [R1+0x658], R6 ;  /* 0x0006580601007387 */ /* 0x0001e60000100800 */
[----:B------:R-:W-:Y:S01]  /*af30*/  IADD3 R12, P5, R11, R29, RZ ;  /* 0x0000001d0b0c7210 */ /* 0x000fe20007fbe0ff */
[----:B------:R1:W-:Y:S01]  /*af40*/  STL [R1+0x6ec], R9 ;  /* 0x0006ec0901007387 */ /* 0x0003e20000100800 */
[----:B0-----:R-:W-:-:S03]  /*af50*/  IMAD R6, R3, 0x7, RZ ;  /* 0x0000000703067824 */ /* 0x001fc600078e02ff */
[----:B------:R0:W-:Y:S01]  /*af60*/  STL [R1+0x6c8], R8 ;  /* 0x0006c80801007387 */ /* 0x0001e20000100800 */
[C---:B-1----:R-:W-:Y:S01]  /*af70*/  IMAD R9, R3.reuse, 0x60, RZ ;  /* 0x0000006003097824 */ /* 0x042fe200078e02ff */
[----:B------:R-:W-:Y:S02]  /*af80*/  LEA.HI.X.SX32 R6, R6, R2, 0x1, P1 ;  /* 0x0000000206067211 */ /* 0x000fe400008f0eff */
[----:B------:R1:W-:Y:S01]  /*af90*/  STL [R1+0x714], R12 ;  /* 0x0007140c01007387 */ /* 0x0003e20000100800 */
[----:B0-----:R-:W-:-:S03]  /*afa0*/  IMAD R8, R3, 0x30, RZ ;  /* 0x0000003003087824 */ /* 0x001fc600078e02ff */
[----:B------:R0:W-:Y:S01]  /*afb0*/  STL [R1+0x700], R6 ;  /* 0x0007000601007387 */ /* 0x0001e20000100800 */
[----:B-1----:R-:W-:-:S05]  /*afc0*/  IADD3 R12, P1, R9, R29, RZ ;  /* 0x0000001d090c7210 */ /* 0x002fca0007f3e0ff */
[----:B------:R1:W-:Y:S01]  /*afd0*/  STL [R1+0x5bc], R12 ;  /* 0x0005bc0c01007387 */ /* 0x0003e20000100800 */
[-C--:B0-----:R-:W-:Y:S01]  /*afe0*/  LEA.HI.X.SX32 R6, R7, R2.reuse, 0x1, P3 ;  /* 0x0000000207067211 */ /* 0x081fe200018f0eff */
[----:B------:R-:W-:Y:S01]  /*aff0*/  IMAD R7, R3, 0x18, RZ ;  /* 0x0000001803077824 */ /* 0x000fe200078e02ff */
[----:B------:R-:W-:-:S03]  /*b000*/  LEA.HI.X.SX32 R5, R5, R2, 0x1, P4 ;  /* 0x0000000205057211 */ /* 0x000fc600020f0eff */
[----:B------:R0:W-:Y:S01]  /*b010*/  STL [R1+0x4b8], R6 ;  /* 0x0004b80601007387 */ /* 0x0001e20000100800 */
[-C--:B-1----:R-:W-:Y:S02]  /*b020*/  IADD3 R12, P3, R8, R29.reuse, RZ ;  /* 0x0000001d080c7210 */ /* 0x082fe40007f7e0ff */
[----:B------:R-:W-:-:S03]  /*b030*/  IADD3 R13, P4, R7, R29, RZ ;  /* 0x0000001d070d7210 */ /* 0x000fc60007f9e0ff */
[----:B------:R1:W-:Y:S01]  /*b040*/  STL [R1+0x67c], R12 ;  /* 0x00067c0c01007387 */ /* 0x0003e20000100800 */
[----:B0-----:R-:W-:-:S03]  /*b050*/  IMAD R6, R3, 0xc, RZ ;  /* 0x0000000c03067824 */ /* 0x001fc600078e02ff */
[----:B------:R0:W-:Y:S01]  /*b060*/  STL [R1+0x5f8], R5 ;  /* 0x0005f80501007387 */ /* 0x0001e20000100800 */
[----:B-1----:R-:W-:-:S03]  /*b070*/  LEA.HI.X.SX32 R12, R10, R2, 0x1, P2 ;  /* 0x000000020a0c7211 */ /* 0x002fc600010f0eff */
[----:B------:R-:W-:Y:S01]  /*b080*/  STL [R1+0x6dc], R13 ;  /* 0x0006dc0d01007387 */ /* 0x000fe20000100800 */
[----:B------:R-:W-:Y:S01]  /*b090*/  IADD3 R14, P2, R6, R29, RZ ;  /* 0x0000001d060e7210 */ /* 0x000fe20007f5e0ff */
[C---:B------:R-:W-:Y:S02]  /*b0a0*/  IMAD R10, R3.reuse, 0x5, RZ ;  /* 0x00000005030a7824 */ /* 0x040fe400078e02ff */
[----:B0-----:R-:W-:Y:S01]  /*b0b0*/  IMAD R5, R3, 0x6, RZ ;  /* 0x0000000603057824 */ /* 0x001fe200078e02ff */
[----:B------:R0:W-:Y:S04]  /*b0c0*/  STL [R1+0x698], R12 ;  /* 0x0006980c01007387 */ /* 0x0001e80000100800 */
[----:B------:R-:W-:Y:S01]  /*b0d0*/  STL [R1+0x70c], R14 ;  /* 0x00070c0e01007387 */ /* 0x000fe20000100800 */
[----:B0-----:R-:W-:-:S02]  /*b0e0*/  LEA.HI.X.SX32 R12, R11, R2, 0x1, P6 ;  /* 0x000000020b0c7211 */ /* 0x001fc400030f0eff */
[----:B------:R-:W-:Y:S02]  /*b0f0*/  IADD3 R13, P6, R5, R29, RZ ;  /* 0x0000001d050d7210 */ /* 0x000fe40007fde0ff */
[-C--:B------:R-:W-:Y:S01]  /*b100*/  LEA.HI.X.SX32 R11, R10, R2.reuse, 0x1, P5 ;  /* 0x000000020a0b7211 */ /* 0x080fe200028f0eff */
[----:B------:R0:W-:Y:S01]  /*b110*/  STL [R1+0x6e8], R12 ;  /* 0x0006e80c01007387 */ /* 0x0001e20000100800 */
[----:B------:R-:W-:-:S03]  /*b120*/  LEA.HI.X.SX32 R10, R9, R2, 0x1, P0 ;  /* 0x00000002090a7211 */ /* 0x000fc600000f0eff */
[----:B------:R-:W-:Y:S01]  /*b130*/  STL [R1+0x724], R13 ;  /* 0x0007240d01007387 */ /* 0x000fe20000100800 */
[----:B0-----:R-:W-:-:S03]  /*b140*/  LEA R12, P5, R3, R29, 0x7 ;  /* 0x0000001d030c7211 */ /* 0x001fc600078a38ff */
[----:B------:R0:W-:Y:S01]  /*b150*/  STL [R1+0x710], R11 ;  /* 0x0007100b01007387 */ /* 0x0001e20000100800 */
[----:B------:R-:W-:-:S03]  /*b160*/  LEA.HI.X.SX32 R9, R8, R2, 0x1, P1 ;  /* 0x0000000208097211 */ /* 0x000fc600008f0eff */
[----:B------:R-:W-:Y:S01]  /*b170*/  STL [R1+0x53c], R12 ;  /* 0x00053c0c01007387 */ /* 0x000fe20000100800 */
[----:B------:R-:W-:-:S03]  /*b180*/  LEA.HI.X.SX32 R8, R7, R2, 0x1, P3 ;  /* 0x0000000207087211 */ /* 0x000fc600018f0eff */
[----:B------:R1:W-:Y:S01]  /*b190*/  STL [R1+0x438], R10 ;  /* 0x0004380a01007387 */ /* 0x0003e20000100800 */
[----:B0-----:R-:W-:-:S05]  /*b1a0*/  LEA R11, P0, R3, R29, 0x6 ;  /* 0x0000001d030b7211 */ /* 0x001fca00078030ff */
[----:B------:R-:W-:Y:S01]  /*b1b0*/  STL [R1+0x63c], R11 ;  /* 0x00063c0b01007387 */ /* 0x000fe20000100800 */
[----:B-1----:R-:W-:-:S03]  /*b1c0*/  LEA R10, P1, R3, R29, 0x5 ;  /* 0x0000001d030a7211 */ /* 0x002fc600078228ff */
[----:B------:R0:W-:Y:S04]  /*b1d0*/  STL [R1+0x5b8], R9 ;  /* 0x0005b80901007387 */ /* 0x0001e80000100800 */
[----:B------:R-:W-:Y:S04]  /*b1e0*/  STL [R1+0x6bc], R10 ;  /* 0x0006bc0a01007387 */ /* 0x000fe80000100800 */
[----:B------:R1:W-:Y:S01]  /*b1f0*/  STL [R1+0x678], R8 ;  /* 0x0006780801007387 */ /* 0x0003e20000100800 */
[C---:B0-----:R-:W-:Y:S01]  /*b200*/  LEA R9, P3, R3.reuse, R29, 0x4 ;  /* 0x0000001d03097211 */ /* 0x041fe200078620ff */
[----:B------:R-:W-:Y:S01]  /*b210*/  IMAD.SHL.U32 R7, R3, 0x2, RZ ;  /* 0x0000000203077824 */ /* 0x000fe200078e00ff */
[----:B-1----:R-:W-:-:S03]  /*b220*/  LEA.HI.X.SX32 R8, R6, R2, 0x1, P4 ;  /* 0x0000000206087211 */ /* 0x002fc600020f0eff */
[----:B------:R0:W-:Y:S01]  /*b230*/  STL [R1+0x6fc], R9 ;  /* 0x0006fc0901007387 */ /* 0x0001e20000100800 */
[----:B------:R-:W-:-:S03]  /*b240*/  IMAD R6, R3, 0x3, RZ ;  /* 0x0000000303067824 */ /* 0x000fc600078e02ff */
[----:B------:R1:W-:Y:S01]  /*b250*/  STL [R1+0x6d8], R8 ;  /* 0x0006d80801007387 */ /* 0x0003e20000100800 */
[----:B0-----:R-:W-:Y:S02]  /*b260*/  LEA R9, P4, R3, R29, 0x3 ;  /* 0x0000001d03097211 */ /* 0x001fe400078818ff */
[-C--:B-1----:R-:W-:Y:S01]  /*b270*/  LEA.HI.X.SX32 R8, R5, R2.reuse, 0x1, P2 ;  /* 0x0000000205087211 */ /* 0x082fe200010f0eff */
[----:B------:R-:W-:Y:S02]  /*b280*/  IMAD.SHL.U32 R5, R3, 0x40, RZ ;  /* 0x0000004003057824 */ /* 0x000fe400078e00ff */
[----:B------:R0:W-:Y:S04]  /*b290*/  STL [R1+0x71c], R9 ;  /* 0x00071c0901007387 */ /* 0x0001e80000100800 */
[----:B------:R1:W-:Y:S01]  /*b2a0*/  STL [R1+0x708], R8 ;  /* 0x0007080801007387 */ /* 0x0003e20000100800 */
[----:B------:R-:W-:-:S02]  /*b2b0*/  LEA.HI.X.SX32 R5, R5, R2, 0x1, P5 ;  /* 0x0000000205057211 */ /* 0x000fc400028f0eff */
[-C--:B0-----:R-:W-:Y:S02]  /*b2c0*/  IADD3 R9, P2, R7, R29.reuse, RZ ;  /* 0x0000001d07097210 */ /* 0x081fe40007f5e0ff */
[----:B-1----:R-:W-:Y:S02]  /*b2d0*/  LEA.HI.X.SX32 R8, R6, R2, 0x1, P6 ;  /* 0x0000000206087211 */ /* 0x002fe400030f0eff */
[C---:B------:R-:W-:Y:S01]  /*b2e0*/  LEA R6, P6, R3.reuse, R29, 0x2 ;  /* 0x0000001d03067211 */ /* 0x040fe200078c10ff */
[----:B------:R0:W-:Y:S04]  /*b2f0*/  STL [R1+0x734], R9 ;  /* 0x0007340901007387 */ /* 0x0001e80000100800 */
[----:B------:R1:W-:Y:S04]  /*b300*/  STL [R1+0x720], R8 ;  /* 0x0007200801007387 */ /* 0x0003e80000100800 */
[----:B------:R2:W-:Y:S01]  /*b310*/  STL [R1+0x72c], R6 ;  /* 0x00072c0601007387 */ /* 0x0005e20000100800 */
[----:B0-----:R-:W-:-:S03]  /*b320*/  IMAD.SHL.U32 R9, R3, 0x20, RZ ;  /* 0x0000002003097824 */ /* 0x001fc600078e00ff */
[----:B------:R0:W-:Y:S01]  /*b330*/  STL [R1+0x538], R5 ;  /* 0x0005380501007387 */ /* 0x0001e20000100800 */
[----:B-1----:R-:W-:Y:S01]  /*b340*/  IMAD.SHL.U32 R8, R3, 0x10, RZ ;  /* 0x0000001003087824 */ /* 0x002fe200078e00ff */
[----:B------:R-:W-:Y:S01]  /*b350*/  LEA.HI.X.SX32 R9, R9, R2, 0x1, P0 ;  /* 0x0000000209097211 */ /* 0x000fe200000f0eff */
[----:B--2---:R-:W-:-:S03]  /*b360*/  IMAD.SHL.U32 R6, R3, 0x8, RZ ;  /* 0x0000000803067824 */ /* 0x004fc600078e00ff */
[-C--:B------:R-:W-:Y:S01]  /*b370*/  LEA.HI.X.SX32 R8, R8, R2.reuse, 0x1, P1 ;  /* 0x0000000208087211 */ /* 0x080fe200008f0eff */
[----:B0-----:R-:W-:Y:S01]  /*b380*/  IMAD.SHL.U32 R5, R3, 0x4, RZ ;  /* 0x0000000403057824 */ /* 0x001fe200078e00ff */
[-C--:B------:R-:W-:Y:S01]  /*b390*/  LEA.HI.X.SX32 R6, R6, R2.reuse, 0x1, P3 ;  /* 0x0000000206067211 */ /* 0x080fe200018f0eff */
[----:B------:R-:W-:Y:S03]  /*b3a0*/  STL [R1+0x638], R9 ;  /* 0x0006380901007387 */ /* 0x000fe60000100800 */
[-C--:B------:R-:W-:Y:S01]  /*b3b0*/  LEA.HI.X.SX32 R5, R5, R2.reuse, 0x1, P4 ;  /* 0x0000000205057211 */ /* 0x080fe200020f0eff */
[----:B------:R-:W-:Y:S01]  /*b3c0*/  STL [R1+0x6b8], R8 ;  /* 0x0006b80801007387 */ /* 0x000fe20000100800 */
[-C--:B------:R-:W-:Y:S02]  /*b3d0*/  LEA.HI.X.SX32 R3, R3, R2.reuse, 0x1, P2 ;  /* 0x0000000203037211 */ /* 0x080fe400010f0eff */
[----:B------:R-:W-:Y:S01]  /*b3e0*/  LEA.HI.X.SX32 R2, R7, R2, 0x1, P6 ;  /* 0x0000000207027211 */ /* 0x000fe200030f0eff */
[----:B------:R-:W-:Y:S04]  /*b3f0*/  STL [R1+0x6f8], R6 ;  /* 0x0006f80601007387 */ /* 0x000fe80000100800 */
[----:B------:R-:W-:Y:S04]  /*b400*/  STL [R1+0x718], R5 ;  /* 0x0007180501007387 */ /* 0x000fe80000100800 */
[----:B------:R-:W2:Y:S04]  /*b410*/  LDL R7, [R1+0x1f0] ;  /* 0x0001f00001077983 */ /* 0x000ea80000100800 */
[----:B------:R-:W0:Y:S04]  /*b420*/  S2R R29, SR_TID.X ;  /* 0x00000000001d7919 */ /* 0x000e280000002100 */
[----:B------:R-:W-:Y:S04]  /*b430*/  STL [R1+0x730], R3 ;  /* 0x0007300301007387 */ /* 0x000fe80000100800 */
[----:B------:R1:W-:Y:S04]  /*b440*/  STL [R1+0x728], R2 ;  /* 0x0007280201007387 */ /* 0x0003e80000100800 */
[----:B------:R3:W-:Y:S04]  /*b450*/  STL [R1+0xf0], RZ ;  /* 0x0000f0ff01007387 */ /* 0x0007e80000100800 */
[----:B------:R3:W-:Y:S04]  /*b460*/  STL [R1+0xf4], RZ ;  /* 0x0000f4ff01007387 */ /* 0x0007e80000100800 */
[----:B------:R3:W-:Y:S04]  /*b470*/  STL [R1+0xf8], RZ ;  /* 0x0000f8ff01007387 */ /* 0x0007e80000100800 */
[----:B------:R3:W-:Y:S01]  /*b480*/  STL [R1+0xfc], RZ ;  /* 0x0000fcff01007387 */ /* 0x0007e20000100800 */
[----:B0-----:R-:W-:-:S03]  /*b490*/  LOP3.LUT R29, R29, 0x7f, RZ, 0xc0, !PT ;  /* 0x0000007f1d1d7812 */ /* 0x001fc600078ec0ff */
[----:B------:R3:W-:Y:S04]  /*b4a0*/  STL [R1+0xd0], RZ ;  /* 0x0000d0ff01007387 */ /* 0x0007e80000100800 */
[----:B------:R3:W-:Y:S04]  /*b4b0*/  STL [R1+0xd4], RZ ;  /* 0x0000d4ff01007387 */ /* 0x0007e80000100800 */
[----:B------:R3:W-:Y:S04]  /*b4c0*/  STL [R1+0xd8], RZ ;  /* 0x0000d8ff01007387 */ /* 0x0007e80000100800 */
[----:B------:R3:W-:Y:S04]  /*b4d0*/  STL [R1+0xdc], RZ ;  /* 0x0000dcff01007387 */ /* 0x0007e80000100800 */
[----:B------:R3:W-:Y:S01]  /*b4e0*/  STL [R1+0x130], RZ ;  /* 0x000130ff01007387 */ /* 0x0007e20000100800 */
[----:B------:R-:W-:-:S03]  /*b4f0*/  IMAD.SHL.U32 R29, R29, 0x2, RZ ;  /* 0x000000021d1d7824 */ /* 0x000fc600078e00ff */
[----:B------:R3:W-:Y:S04]  /*b500*/  STL [R1+0x134], RZ ;  /* 0x000134ff01007387 */ /* 0x0007e80000100800 */
[----:B------:R3:W-:Y:S04]  /*b510*/  STL [R1+0x138], RZ ;  /* 0x000138ff01007387 */ /* 0x0007e80000100800 */
[----:B------:R3:W-:Y:S04]  /*b520*/  STL [R1+0x13c], RZ ;  /* 0x00013cff01007387 */ /* 0x0007e80000100800 */
[----:B------:R3:W-:Y:S04]  /*b530*/  STL [R1+0x120], RZ ;  /* 0x000120ff01007387 */ /* 0x0007e80000100800 */
[----:B------:R3:W-:Y:S01]  /*b540*/  STL [R1+0x124], RZ ;  /* 0x000124ff01007387 */ /* 0x0007e20000100800 */
[----:B-1----:R-:W-:-:S03]  /*b550*/  LOP3.LUT R2, R29, 0x30, RZ, 0x3c, !PT ;  /* 0x000000301d027812 */ /* 0x002fc600078e3cff */
[----:B------:R3:W-:Y:S01]  /*b560*/  STL [R1+0x128], RZ ;  /* 0x000128ff01007387 */ /* 0x0007e20000100800 */
[----:B------:R-:W-:-:S03]  /*b570*/  LOP3.LUT R3, R29, 0x20, RZ, 0x3c, !PT ;  /* 0x000000201d037812 */ /* 0x000fc600078e3cff */
[----:B------:R3:W-:Y:S01]  /*b580*/  STL [R1+0x12c], RZ ;  /* 0x00012cff01007387 */ /* 0x0007e20000100800 */
[----:B------:R-:W-:-:S03]  /*b590*/  LOP3.LUT R2, R29, 0x60, RZ, 0x3c, !PT ;  /* 0x000000601d027812 */ /* 0x000fc600078e3cff */
[----:B------:R3:W-:Y:S01]  /*b5a0*/  STL [R1+0xe0], RZ ;  /* 0x0000e0ff01007387 */ /* 0x0007e20000100800 */
[----:B------:R-:W-:-:S03]  /*b5b0*/  LOP3.LUT R3, R29, 0x50, RZ, 0x3c, !PT ;  /* 0x000000501d037812 */ /* 0x000fc600078e3cff */
[----:B------:R3:W-:Y:S01]  /*b5c0*/  STL [R1+0xe4], RZ ;  /* 0x0000e4ff01007387 */ /* 0x0007e20000100800 */
[----:B------:R-:W-:-:S03]  /*b5d0*/  LOP3.LUT R3, R4, 0x40, RZ, 0x3c, !PT ;  /* 0x0000004004037812 */ /* 0x000fc600078e3cff */
[----:B------:R3:W-:Y:S04]  /*b5e0*/  STL [R1+0xe8], RZ ;  /* 0x0000e8ff01007387 */ /* 0x0007e80000100800 */
[----:B------:R3:W-:Y:S04]  /*b5f0*/  STL [R1+0xec], RZ ;  /* 0x0000ecff01007387 */ /* 0x0007e80000100800 */
[----:B------:R3:W-:Y:S04]  /*b600*/  STL [R1+0x50], RZ ;  /* 0x000050ff01007387 */ /* 0x0007e80000100800 */
[----:B------:R3:W-:Y:S04]  /*b610*/  STL [R1+0x54], RZ ;  /* 0x000054ff01007387 */ /* 0x0007e80000100800 */
[----:B------:R3:W-:Y:S04]  /*b620*/  STL [R1+0x58], RZ ;  /* 0x000058ff01007387 */ /* 0x0007e80000100800 */
[----:B------:R3:W-:Y:S01]  /*b630*/  STL [R1+0x5c], RZ ;  /* 0x00005cff01007387 */ /* 0x0007e20000100800 */
[----:B------:R-:W-:-:S02]  /*b640*/  ULDC UR4, c[0x0][0x18c] ;  /* 0x0000630000047ab9 */ /* 0x000fc40000000800 */
[----:B------:R-:W-:Y:S01]  /*b650*/  USHF.L.U32 UR4, UR4, 0x7, URZ ;  /* 0x0000000704047899 */ /* 0x000fe2000800063f */
[C---:B------:R-:W-:Y:S02]  /*b660*/  LOP3.LUT R5, R29.reuse, 0x10, RZ, 0x3c, !PT ;  /* 0x000000101d057812 */ /* 0x040fe400078e3cff */
[C---:B------:R-:W-:Y:S01]  /*b670*/  LOP3.LUT R5, R29.reuse, 0x40, RZ, 0x3c, !PT ;  /* 0x000000401d057812 */ /* 0x040fe200078e3cff */
[----:B------:R-:W-:Y:S01]  /*b680*/  USHF.R.S32.HI UR5, URZ, 0x1f, UR4 ;  /* 0x0000001f3f057899 */ /* 0x000fe20008011404 */
[----:B------:R-:W-:Y:S01]  /*b690*/  LOP3.LUT R5, R29, 0x70, RZ, 0x3c, !PT ;  /* 0x000000701d057812 */ /* 0x000fe200078e3cff */
[----:B------:R-:W-:Y:S02]  /*b6a0*/  USHF.L.U32 UR8, UR4, 0x1, URZ ;  /* 0x0000000104087899 */ /* 0x000fe4000800063f */
[----:B------:R-:W-:Y:S01]  /*b6b0*/  USHF.L.U64.HI UR5, UR4, 0x1, UR5 ;  /* 0x0000000104057899 */ /* 0x000fe20008010205 */
[----:B--2---:R-:W-:-:S05]  /*b6c0*/  LOP3.LUT R2, R7, 0x40, RZ, 0x3c, !PT ;  /* 0x0000004007027812 */ /* 0x004fca00078e3cff */
[----:B------:R3:W-:Y:S04]  /*b6d0*/  STL [R1+0x954], R2 ;  /* 0x0009540201007387 */ /* 0x0007e80000100800 */
[----:B------:R3:W-:Y:S02]  /*b6e0*/  STL [R1+0x270], R3 ;  /* 0x0002700301007387 */ /* 0x0007e40000100800 */
.L_x_3:
[----:B---3-5:R-:W2:Y:S01]  /*b6f0*/  LDL R3, [R1+0x1f8] ;  /* 0x0001f80001037983 */ /* 0x028ea20000100800 */
[----:B------:R-:W-:-:S03]  /*b700*/  IMAD.MOV.U32 R5, RZ, RZ, -0x80 ;  /* 0xffffff80ff057424 */ /* 0x000fc600078e00ff */
[----:B--2---:R0:W-:Y:S04]  /*b710*/  STL [R1+0x1638], R3 ;  /* 0x0016380301007387 */ /* 0x0041e80000100800 */
[----:B------:R-:W2:Y:S04]  /*b720*/  LDL R2, [R1+0x1fc] ;  /* 0x0001fc0001027983 */ /* 0x000ea80000100800 */
[----:B0-----:R-:W3:Y:S04]  /*b730*/  LDL R3, [R1+0x334] ;  /* 0x0003340001037983 */ /* 0x001ee80000100800 */
[----:B------:R-:W-:Y:S04]  /*b740*/  STL [R1+0x1600], R28 ;  /* 0x0016001c01007387 */ /* 0x000fe80000100800 */
        /* <DEDUP_REMOVED lines=14> */
[----:B------:R0:W-:Y:S04]  /*b830*/  STL [R1+0x1634], R26 ;  /* 0x0016341a01007387 */ /* 0x0001e80000100800 */
        /* <DEDUP_REMOVED lines=85> */
[----:B------:R-:W-:Y:S01]  /*bd90*/  STL [R1+0x14c4], R29 ;  /* 0x0014c41d01007387 */ /* 0x000fe20000100800 */
[----:B---3--:R-:W-:-:S03]  /*bda0*/  IMAD R5, R3, R5, c[0x0][0x180] ;  /* 0x0000600003057624 */ /* 0x008fc600078e0205 */
[----:B------:R-:W-:Y:S04]  /*bdb0*/  STL [R1+0x14c8], R29 ;  /* 0x0014c81d01007387 */ /* 0x000fe80000100800 */
[----:B------:R-:W-:Y:S04]  /*bdc0*/  STL [R1+0x14cc], R29 ;  /* 0x0014cc1d01007387 */ /* 0x000fe80000100800 */
[----:B------:R-:W-:Y:S04]  /*bdd0*/  STL [R1+0x14d0], R29 ;  /* 0x0014d01d01007387 */ /* 0x000fe80000100800 */
[----:B------:R-:W-:Y:S04]  /*bde0*/  STL [R1+0xb78], R0 ;  /* 0x000b780001007387 */ /* 0x000fe80000100800 */
[----:B------:R-:W2:Y:S01]  /*bdf0*/  LDL.LU R3, [R1+0x1638] ;  /* 0x0016380001037983 */ /* 0x000ea20000300800 */
[----:B------:R-:W-:-:S02]  /*be00*/  ISETP.GT.AND P0, PT, R5, RZ, PT ;  /* 0x000000ff0500720c */ /* 0x000fc40003f04270 */
[----:B0-----:R-:W-:-:S11]  /*be10*/  PRMT R26, RZ, 0x7610, R26 ;  /* 0x00007610ff1a7816 */ /* 0x001fd6000000001a */
[----:B--2---:R-:W2:Y:S01]  /*be20*/  @P0 LDG.E.U16 R26, [R2.64] ;  /* 0x00000006021a0981 */ /* 0x004ea2000c1e1500 */
[----:B------:R-:W-:-:S03]  /*be30*/  ISETP.GT.AND P1, PT, R5, 0x1, PT ;  /* 0x000000010500780c */ /* 0x000fc60003f24270 */
[----:B--2---:R0:W-:Y:S04]  /*be40*/  STL [R1+0xc], R26 ;  /* 0x00000c1a01007387 */ /* 0x0041e80000100800 */
[----:B0-----:R-:W2:Y:S04]  /*be50*/  LDL.LU R26, [R1+0x1634] ;  /* 0x00163400011a7983 */ /* 0x001ea80000300800 */
[----:B------:R-:W3:Y:S04]  /*be60*/  LDL R2, [R1+0x730] ;  /* 0x0007300001027983 */ /* 0x000ee80000100800 */
[----:B------:R-:W3:Y:S01]  /*be70*/  LDL R3, [R1+0x734] ;  /* 0x0007340001037983 */ /* 0x000ee20000100800 */
[----:B------:R-:W-:-:S02]  /*be80*/  PRMT R28, RZ, 0x7610, R28 ;  /* 0x00007610ff1c7816 */ /* 0x000fc4000000001c */
[----:B---3--:R-:W-:-:S04]  /*be90*/  @P1 LOP3.LUT R3, R3, R2, RZ, 0x3c, !PT ;  /* 0x0000000203031212 */ /* 0x008fc800078e3cff */
[----:B------:R-:W-:-:S04]  /*bea0*/  @P1 LOP3.LUT R2, R3, R2, RZ, 0x3c, !PT ;  /* 0x0000000203021212 */ /* 0x000fc800078e3cff */
[----:B------:R-:W-:-:S05]  /*beb0*/  @P1 LOP3.LUT R3, R3, R2, RZ, 0x3c, !PT ;  /* 0x0000000203031212 */ /* 0x000fca00078e3cff */
[----:B------:R-:W3:Y:S01]  /*bec0*/  @P1 LDG.E.U16 R28, [R2.64] ;  /* 0x00000006021c1981 */ /* 0x000ee2000c1e1500 */
[----:B------:R-:W-:-:S03]  /*bed0*/  ISETP.GT.AND P2, PT, R5, 0x2, PT ;  /* 0x000000020500780c */ /* 0x000fc60003f44270 */
[----:B---3--:R0:W-:Y:S04]  /*bee0*/  STL [R1+0x1c], R28 ;  /* 0x00001c1c01007387 */ /* 0x0081e80000100800 */
[----:B0-----:R-:W3:Y:S04]  /*bef0*/  LDL.LU R28, [R1+0x1630] ;  /* 0x00163000011c7983 */ /* 0x001ee80000300800 */
[----:B------:R-:W4:Y:S04]  /*bf00*/  LDL R2, [R1+0x728] ;  /* 0x0007280001027983 */ /* 0x000f280000100800 */
[----:B------:R-:W4:Y:S01]  /*bf10*/  LDL R3, [R1+0x72c] ;  /* 0x00072c0001037983 */ /* 0x000f220000100800 */
[----:B--2---:R-:W-:-:S02]  /*bf20*/  PRMT R26, RZ, 0x7610, R26 ;  /* 0x00007610ff1a7816 */ /* 0x004fc4000000001a */
[----:B----4-:R-:W-:-:S04]  /*bf30*/  @P2 LOP3.LUT R3, R3, R2, RZ, 0x3c, !PT ;  /* 0x0000000203032212 */ /* 0x010fc800078e3cff */
[----:B------:R-:W-:-:S04]  /*bf40*/  @P2 LOP3.LUT R2, R3, R2, RZ, 0x3c, !PT ;  /* 0x0000000203022212 */ /* 0x000fc800078e3cff */
[----:B------:R-:W-:-:S05]  /*bf50*/  @P2 LOP3.LUT R3, R3, R2, RZ, 0x3c, !PT ;  /* 0x0000000203032212 */ /* 0x000fca00078e3cff */
[----:B------:R-:W2:Y:S01]  /*bf60*/  @P2 LDG.E.U16 R26, [R2.64] ;  /* 0x00000006021a2981 */ /* 0x000ea2000c1e1500 */
[----:B------:R-:W-:-:S03]  /*bf70*/  ISETP.GT.AND P3, PT, R5, 0x3, PT ;  /* 0x000000030500780c */ /* 0x000fc60003f64270 */
[----:B--2---:R0:W-:Y:S04]  /*bf80*/  STL [R1+0x2d4], R26 ;  /* 0x0002d41a01007387 */ /* 0x0041e80000100800 */
[----:B0-----:R-:W2:Y:S04]  /*bf90*/  LDL.LU R26, [R1+0x162c] ;  /* 0x00162c00011a7983 */ /* 0x001ea80000300800 */
[----:B------:R-:W4:Y:S04]  /*bfa0*/  LDL R2, [R1+0x720] ;  /* 0x0007200001027983 */ /* 0x000f280000100800 */
[----:B------:R-:W4:Y:S01]  /*bfb0*/  LDL R3, [R1+0x724] ;  /* 0x0007240001037983 */ /* 0x000f220000100800 */
[----:B---3--:R-:W-:-:S02]  /*bfc0*/  PRMT R28, RZ, 0x7610, R28 ;  /* 0x00007610ff1c7816 */ /* 0x008fc4000000001c */
[----:B----4-:R-:W-:-:S04]  /*bfd0*/  @P3 LOP3.LUT R3, R3, R2, RZ, 0x3c, !PT ;  /* 0x0000000203033212 */ /* 0x010fc800078e3cff */
        /* <DEDUP_REMOVED lines=8> */
[----:B------:R-:W-:-:S02]  /*c060*/  PRMT R24, RZ, 0x7610, R24 ;  /* 0x00007610ff187816 */ /* 0x000fc40000000018 */
[----:B----4-:R-:W-:-:S04]  /*c070*/  @P4 LOP3.LUT R3, R3, R2, RZ, 0x3c, !PT ;  /* 0x0000000203034212 */ /* 0x010fc800078e3cff */
[----:B------:R-:W-:-:S04]  /*c080*/  @P4 LOP3.LUT R2, R3, R2, RZ, 0x3c, !PT ;  /* 0x0000000203024212 */ /* 0x000fc800078e3cff */
[----:B------:R-:W-:-:S05]  /*c090*/  @P4 LOP3.LUT R3, R3, R2, RZ, 0x3c, !PT ;  /* 0x0000000203034212 */ /* 0x000fca00078e3cff */
[----:B------:R-:W4:Y:S01]  /*c0a0*/  @P4 LDG.E.U16 R24, [R2.64] ;  /* 0x0000000602184981 */ /* 0x000f22000c1e1500 */
[----:B------:R-:W-:-:S03]  /*c0b0*/  ISETP.GT.AND P5, PT, R5, 0x5, PT ;  /* 0x000000050500780c */ /* 0x000fc60003fa4270 */
[----:B----4-:R0:W-:Y:S04]  /*c0c0*/  STL [R1+0x330], R24 ;  /* 0x0003301801007387 */ /* 0x0101e80000100800 */
[----:B0-----:R-:W4:Y:S04]  /*c0d0*/  LDL.LU R24, [R1+0x1624] ;  /* 0x0016240001187983 */ /* 0x001f280000300800 */
[----:B------:R-:W3:Y:S04]  /*c0e0*/  LDL R2, [R1+0x710] ;  /* 0x0007100001027983 */ /* 0x000ee80000100800 */
[----:B------:R-:W3:Y:S01]  /*c0f0*/  LDL R3, [R1+0x714] ;  /* 0x0007140001037983 */ /* 0x000ee20000100800 */
[----:B--2---:R-:W-:-:S02]  /*c100*/  PRMT R26, RZ, 0x7610, R26 ;  /* 0x00007610ff1a7816 */ /* 0x004fc4000000001a */
[----:B---3--:R-:W-:-:S04]  /*c110*/  @P5 LOP3.LUT R3, R3, R2, RZ, 0x3c, !PT ;  /* 0x0000000203035212 */ /* 0x008fc800078e3cff */
[----:B------:R-:W-:-:S04]  /*c120*/  @P5 LOP3.LUT R2, R3, R2, RZ, 0x3c, !PT ;  /* 0x0000000203025212 */ /* 0x000fc800078e3cff */
[----:B------:R-:W-:-:S05]  /*c130*/  @P5 LOP3.LUT R3, R3, R2, RZ, 0x3c, !PT ;  /* 0x0000000203035212 */ /* 0x000fca00078e3cff */
[----:B------:R-:W2:Y:S01]  /*c140*/  @P5 LDG.E.U16 R26, [R2.64] ;  /* 0x00000006021a5981 */ /* 0x000ea2000c1e1500 */
        /* <DEDUP_REMOVED lines=33> */
[----:B------:R-:W2:Y:S04]  /*c360*/  LDL R2, [R1+0x6f0] ;  /* 0x0006f00001027983 */ /* 0x000ea80000100800 */
[----:B------:R-:W2:Y:S01]  /*c370*/  LDL R3, [R1+0x6f4] ;  /* 0x0006f40001037983 */ /* 0x000ea20000100800 */
[----:B----4-:R-:W-:-:S02]  /*c380*/  PRMT R24, RZ, 0x7610, R24 ;  /* 0x00007610ff187816 */ /* 0x010fc40000000018 */
[----:B--2---:R-:W-:-:S04]  /*c390*/  @P2 LOP3.LUT R3, R3, R2, RZ, 0x3c, !PT ;  /* 0x0000000203032212 */ /* 0x004fc800078e3cff */
        /* <DEDUP_REMOVED lines=16> */
[----:B------:R-:W2:Y:S04]  /*c4a0*/  LDL R2, [R1+0x6e0] ;  /* 0x0006e00001027983 */ /* 0x000ea80000100800 */
[----:B------:R-:W2:Y:S01]  /*c4b0*/  LDL R3, [R1+0x6e4] ;  /* 0x0006e40001037983 */ /* 0x000ea20000100800 */
[----:B---3--:R-:W-:-:S02]  /*c4c0*/  PRMT R28, RZ, 0x7610, R28 ;  /* 0x00007610ff1c7816 */ /* 0x008fc4000000001c */
[----:B--2---:R-:W-:-:S04]  /*c4d0*/  @P4 LOP3.LUT R3, R3, R2, RZ, 0x3c, !PT ;  /* 0x0000000203034212 */ /* 0x004fc800078e3cff */
        /* <DEDUP_REMOVED lines=8> */
[----:B----4-:R-:W-:-:S02]  /*c560*/  PRMT R26, RZ, 0x7610, R26 ;  /* 0x00007610ff1a7816 */ /* 0x010fc4000000001a */
        /* <DEDUP_REMOVED lines=43> */
[----:B------:R0:W3:Y:S04]  /*c820*/  @P4 LDG.E.U16 R28, [R2.64] ;  /* 0x00000006021c4981 */ /* 0x0000e8000c1e1500 */
[----:B0-----:R-:W2:Y:S04]  /*c830*/  LDL R2, [R1+0x6b0] ;  /* 0x0006b00001027983 */ /* 0x001ea80000100800 */
[----:B------:R-:W2:Y:S01]  /*c840*/  LDL R3, [R1+0x6b4] ;  /* 0x0006b40001037983 */ /* 0x000ea20000100800 */
[----:B------:R-:W-:Y:S02]  /*c850*/  ISETP.GT.AND P1, PT, R5, 0x11, PT ;  /* 0x000000110500780c */ /* 0x000fe40003f24270 */
[----:B----4-:R-:W-:-:S11]  /*c860*/  PRMT R24, RZ, 0x7610, R24 ;  /* 0x00007610ff187816 */ /* 0x010fd60000000018 */
[----:B--2---:R-:W-:-:S04]  /*c870*/  @P1 LOP3.LUT R3, R3, R2, RZ, 0x3c, !PT ;  /* 0x0000000203031212 */ /* 0x004fc800078e3cff */
[----:B------:R-:W-:-:S04]  /*c880*/  @P1 LOP3.LUT R2, R3, R2, RZ, 0x3c, !PT ;  /* 0x0000000203021212 */ /* 0x000fc800078e3cff */
[----:B------:R-:W-:-:S05]  /*c890*/  @P1 LOP3.LUT R3, R3, R2, RZ, 0x3c, !PT ;  /* 0x0000000203031212 */ /* 0x000fca00078e3cff */
[----:B------:R-:W2:Y:S04]  /*c8a0*/  @P1 LDG.E.U16 R24, [R2.64] ;  /* 0x0000000602181981 */ /* 0x000ea8000c1e1500 */
[----:B---3--:R-:W-:Y:S01]  /*c8b0*/  STL [R1+0x1490], R28 ;  /* 0x0014901c01007387 */ /* 0x008fe20000100800 */
        /* <DEDUP_REMOVED lines=65> */
[----:B---3--:R-:W-:-:S02]  /*ccd0*/  PRMT R26, RZ, 0x7610, R26 ;  /* 0x00007610ff1a7816 */ /* 0x008fc4000000001a */
[----:B--2---:R-:W-:-:S04]  /*cce0*/  @P2 LOP3.LUT R3, R3, R2, RZ, 0x3c, !PT ;  /* 0x0000000203032212 */ /* 0x004fc800078e3cff */
[----:B------:R-:W-:-:S04]  /*ccf0*/  @P2 LOP3.LUT R2, R3, R2, RZ, 0x3c, !PT ;  /* 0x0000000203022212 */ /* 0x000fc800078e3cff */
[----:B------:R-:W-:-:S05]  /*cd00*/  @P2 LOP3.LUT R3, R3, R2, RZ, 0x3c, !PT ;  /* 0x0000000203032212 */ /* 0x000fca00078e3cff */
[----:B------:R0:W2:Y:S04]  /*cd10*/  @P2 LDG.E.U16 R26, [R2.64] ;  /* 0x00000006021a2981 */ /* 0x0000a8000c1e1500 */
[----:B0-----:R-:W3:Y:S04]  /*cd20*/  LDL R2, [R1+0x670] ;  /* 0x0006700001027983 */ /* 0x001ee80000100800 */
[----:B------:R-:W3:Y:S01]  /*cd30*/  LDL R3, [R1+0x674] ;  /* 0x0006740001037983 */ /* 0x000ee20000100800 */
[----:B------:R-:W-:Y:S02]  /*cd40*/  ISETP.GT.AND P3, PT, R5, 0x19, PT ;  /* 0x000000190500780c */ /* 0x000fe40003f64270 */
[----:B----4-:R-:W-:-:S11]  /*cd50*/  PRMT R22, RZ, 0x7610, R22 ;  /* 0x00007610ff167816 */ /* 0x010fd60000000016 */
        /* <DEDUP_REMOVED lines=77> */
[----:B------:R-:W-:-:S11]  /*d230*/  PRMT R22, RZ, 0x7610, R22 ;  /* 0x00007610ff167816 */ /* 0x000fd60000000016 */
        /* <DEDUP_REMOVED lines=9> */
[----:B------:R-:W-:-:S02]  /*d2d0*/  PRMT R27, RZ, 0x7610, R27 ;  /* 0x00007610ff1b7816 */ /* 0x000fc4000000001b */
[----:B--2---:R-:W-:-:S04]  /*d2e0*/  @P2 LOP3.LUT R3, R3, R2, RZ, 0x3c, !PT ;  /* 0x0000000203032212 */ /* 0x004fc800078e3cff */
[----:B------:R-:W-:-:S04]  /*d2f0*/  @P2 LOP3.LUT R2, R3, R2, RZ, 0x3c, !PT ;  /* 0x0000000203022212 */ /* 0x000fc800078e3cff */
[----:B------:R-:W-:-:S05]  /*d300*/  @P2 LOP3.LUT R3, R3, R2, RZ, 0x3c, !PT ;  /* 0x0000000203032212 */ /* 0x000fca00078e3cff */
[----:B------:R-:W2:Y:S01]  /*d310*/  @P2 LDG.E.U16 R27, [R2.64] ;  /* 0x00000006021b2981 */ /* 0x000ea2000c1e1500 */
[----:B------:R-:W-:-:S03]  /*d320*/  ISETP.GT.AND P3, PT, R5, 0x23, PT ;  /* 0x000000230500780c */ /* 0x000fc60003f64270 */
[----:B--2---:R0:W-:Y:S04]  /*d330*/  STL [R1+0x280], R27 ;  /* 0x0002801b01007387 */ /* 0x0041e80000100800 */
[----:B0-----:R-:W2:Y:S04]  /*d340*/  LDL.LU R27, [R1+0x15b8] ;  /* 0x0015b800011b7983 */ /* 0x001ea80000300800 */
        /* <DEDUP_REMOVED lines=66> */
[----:B---3--:R0:W-:Y:S04]  /*d770*/  STL [R1], R20 ;  /* 0x0000001401007387 */ /* 0x0081e80000100800 */
        /* <DEDUP_REMOVED lines=68> */
[----:B0-----:R-:W3:Y:S04]  /*dbc0*/  LDL R2, [R1+0x5b0] ;  /* 0x0005b00001027983 */ /* 0x001ee80000100800 */
[----:B------:R-:W3:Y:S01]  /*dbd0*/  LDL R3, [R1+0x5b4] ;  /* 0x0005b40001037983 */ /* 0x000ee20000100800 */
[----:B------:R-:W-:Y:S02]  /*dbe0*/  ISETP.GT.AND P2, PT, R5, 0x31, PT ;  /* 0x000000310500780c */ /* 0x000fe40003f44270 */
[----:B--2---:R-:W-:-:S11]  /*dbf0*/  PRMT R27, RZ, 0x7610, R27 ;  /* 0x00007610ff1b7816 */ /* 0x004fd6000000001b */
[----:B---3--:R-:W-:-:S04]  /*dc00*/  @P2 LOP3.LUT R3, R3, R2, RZ, 0x3c, !PT ;  /* 0x0000000203032212 */ /* 0x008fc800078e3cff */
        /* <DEDUP_REMOVED lines=10> */
[----:B------:R-:W3:Y:S04]  /*dcb0*/  @P3 LDG.E.U16 R25, [R2.64] ;  /* 0x0000000602193981 */ /* 0x000ee8000c1e1500 */
[----:B--2---:R-:W-:Y:S04]  /*dcc0*/  STL [R1+0x1460], R27 ;  /* 0x0014601b01007387 */ /* 0x004fe80000100800 */
[----:B------:R-:W-:Y:S01]  /*dcd0*/  STL [R1+0x1464], R27 ;  /* 0x0014641b01007387 */ /* 0x000fe20000100800 */
[----:B------:R-:W-:-:S03]  /*dce0*/  ISETP.GT.AND P4, PT, R5, 0x33, PT ;  /* 0x000000330500780c */ /* 0x000fc60003f84270 */
[----:B---3--:R0:W-:Y:S04]  /*dcf0*/  STL [R1+0x254], R25 ;  /* 0x0002541901007387 */ /* 0x0081e80000100800 */
        /* <DEDUP_REMOVED lines=73> */
[----:B------:R-:W3:Y:S04]  /*e190*/  @P0 LDG.E.U16 R16, [R2.64] ;  /* 0x0000000602100981 */ /* 0x000ee8000c1e1500 */
[----:B--2---:R-:W-:Y:S04]  /*e1a0*/  STL [R1+0x145c], R25 ;  /* 0x00145c1901007387 */ /* 0x004fe80000100800 */
[----:B------:R-:W-:Y:S04]  /*e1b0*/  STL [R1+0x1468], R25 ;  /* 0x0014681901007387 */ /* 0x000fe80000100800 */
[----:B------:R-:W-:Y:S04]  /*e1c0*/  STL [R1+0x146c], R25 ;  /* 0x00146c1901007387 */ /* 0x000fe80000100800 */
[----:B---3--:R0:W-:Y:S04]  /*e1d0*/  STL [R1+0x240], R16 ;  /* 0x0002401001007387 */ /* 0x0081e80000100800 */
[----:B0-----:R-:W2:Y:S04]  /*e1e0*/  LDL.LU R16, [R1+0x156c] ;  /* 0x00156c0001107983 */ /* 0x001ea80000300800 */
[----:B------:R-:W3:Y:S04]  /*e1f0*/  LDL R2, [R1+0x560] ;  /* 0x0005600001027983 */ /* 0x000ee80000100800 */
[----:B------:R-:W3:Y:S01]  /*e200*/  LDL R3, [R1+0x564] ;  /* 0x0005640001037983 */ /* 0x000ee20000100800 */
[----:B------:R-:W-:-:S02]  /*e210*/  ISETP.GT.AND P2, PT, R5, 0x3b, PT ;  /* 0x0000003b0500780c */ /* 0x000fc40003f44270 */
        /* <DEDUP_REMOVED lines=54> */
[----:B------:R0:W2:Y:S04]  /*e580*/  @P2 LDG.E.U16 R16, [R2.64] ;  /* 0x0000000602102981 */ /* 0x0000a8000c1e1500 */
[----:B0-----:R-:W4:Y:S04]  /*e590*/  LDL R2, [R1+0x530] ;  /* 0x0005300001027983 */ /* 0x001f280000100800 */
[----:B------:R-:W4:Y:S01]  /*e5a0*/  LDL R3, [R1+0x534] ;  /* 0x0005340001037983 */ /* 0x000f220000100800 */
[----:B------:R-:W-:Y:S02]  /*e5b0*/  ISETP.GT.AND P3, PT, R5, 0x41, PT ;  /* 0x000000410500780c */ /* 0x000fe40003f64270 */
[----:B---3--:R-:W-:-:S11]  /*e5c0*/  PRMT R23, RZ, 0x7610, R23 ;  /* 0x00007610ff177816 */ /* 0x008fd60000000017 */
[----:B----4-:R-:W-:-:S04]  /*e5d0*/  @P3 LOP3.LUT R3, R3, R2, RZ, 0x3c, !PT ;  /* 0x0000000203033212 */ /* 0x010fc800078e3cff */
[----:B------:R-:W-:-:S04]  /*e5e0*/  @P3 LOP3.LUT R2, R3, R2, RZ, 0x3c, !PT ;  /* 0x0000000203023212 */ /* 0x000fc800078e3cff */
[----:B------:R-:W-:-:S05]  /*e5f0*/  @P3 LOP3.LUT R3, R3, R2, RZ, 0x3c, !PT ;  /* 0x0000000203033212 */ /* 0x000fca00078e3cff */
[----:B------:R0:W3:Y:S04]  /*e600*/  @P3 LDG.E.U16 R23, [R2.64] ;  /* 0x0000000602173981 */ /* 0x0000e8000c1e1500 */
[----:B0-----:R-:W4:Y:S04]  /*e610*/  LDL R2, [R1+0x528] ;  /* 0x0005280001027983 */ /* 0x001f280000100800 */
[----:B------:R-:W4:Y:S01]  /*e620*/  LDL R3, [R1+0x52c] ;  /* 0x00052c0001037983 */ /* 0x000f220000100800 */
[----:B------:R-:W-:Y:S02]  /*e630*/  ISETP.GT.AND P4, PT, R5, 0x42, PT ;  /* 0x000000420500780c */ /* 0x000fe40003f84270 */
[----:B------:R-:W-:-:S11]  /*e640*/  PRMT R14, RZ, 0x7610, R14 ;  /* 0x00007610ff0e7816 */ /* 0x000fd6000000000e */
[----:B----4-:R-:W-:-:S04]  /*e650*/  @P4 LOP3.LUT R3, R3, R2, RZ, 0x3c, !PT ;  /* 0x0000000203034212 */ /* 0x010fc800078e3cff */
[----:B------:R-:W-:-:S04]  /*e660*/  @P4 LOP3.LUT R2, R3, R2, RZ, 0x3c, !PT ;  /* 0x0000000203024212 */ /* 0x000fc800078e3cff */
[----:B------:R-:W-:-:S05]  /*e670*/  @P4 LOP3.LUT R3, R3, R2, RZ, 0x3c, !PT ;  /* 0x0000000203034212 */ /* 0x000fca00078e3cff */
[----:B------:R-:W4:Y:S04]  /*e680*/  @P4 LDG.E.U16 R14, [R2.64] ;  /* 0x00000006020e4981 */ /* 0x000f28000c1e1500 */
[----:B---3--:R-:W-:Y:S04]  /*e690*/  STL [R1+0x1470], R23 ;  /* 0x0014701701007387 */ /* 0x008fe80000100800 */
[----:B------:R-:W-:Y:S04]  /*e6a0*/  STL [R1+0x1474], R23 ;  /* 0x0014741701007387 */ /* 0x000fe80000100800 */
[----:B------:R-:W-:Y:S04]  /*e6b0*/  STL [R1+0x1478], R23 ;  /* 0x0014781701007387 */ /* 0x000fe80000100800 */
[----:B----4-:R0:W-:Y:S04]  /*e6c0*/  STL [R1+0x22c], R14 ;  /* 0x00022c0e01007387 */ /* 0x0101e80000100800 */
[----:B0-----:R-:W3:Y:S04]  /*e6d0*/  LDL.LU R14, [R1+0x1554] ;  /* 0x00155400010e7983 */ /* 0x001ee80000300800 */
[----:B------:R-:W4:Y:S04]  /*e6e0*/  LDL R2, [R1+0x520] ;  /* 0x0005200001027983 */ /* 0x000f280000100800 */
[----:B------:R-:W4:Y:S01]  /*e6f0*/  LDL R3, [R1+0x524] ;  /* 0x0005240001037983 */ /* 0x000f220000100800 */
[----:B------:R-:W-:-:S02]  /*e700*/  ISETP.GT.AND P1, PT, R5, 0x43, PT ;  /* 0x000000430500780c */ /* 0x000fc40003f24270 */
[----:B------:R-:W-:-:S11]  /*e710*/  PRMT R21, RZ, 0x7610, R21 ;  /* 0x00007610ff157816 */ /* 0x000fd60000000015 */
        /* <DEDUP_REMOVED lines=140> */
[----:B------:R0:W3:Y:S04]  /*efe0*/  @P4 LDG.E.U16 R19, [R2.64] ;  /* 0x0000000602134981 */ /* 0x0000e8000c1e1500 */
[----:B0-----:R-:W2:Y:S04]  /*eff0*/  LDL R2, [R1+0x4a8] ;  /* 0x0004a80001027983 */ /* 0x001ea80000100800 */
[----:B------:R-:W2:Y:S01]  /*f000*/  LDL R3, [R1+0x4ac] ;  /* 0x0004ac0001037983 */ /* 0x000ea20000100800 */
[----:B------:R-:W-:Y:S02]  /*f010*/  ISETP.GT.AND P1, PT, R5, 0x52, PT ;  /* 0x000000520500780c */ /* 0x000fe40003f24270 */
[----:B------:R-:W-:-:S11]  /*f020*/  PRMT R12, RZ, 0x7610, R12 ;  /* 0x00007610ff0c7816 */ /* 0x000fd6000000000c */
[----:B--2---:R-:W-:-:S04]  /*f030*/  @P1 LOP3.LUT R3, R3, R2, RZ, 0x3c, !PT ;  /* 0x0000000203031212 */ /* 0x004fc800078e3cff */
[----:B------:R-:W-:-:S04]  /*f040*/  @P1 LOP3.LUT R2, R3, R2, RZ, 0x3c, !PT ;  /* 0x0000000203021212 */ /* 0x000fc800078e3cff */
[----:B------:R-:W-:-:S05]  /*f050*/  @P1 LOP3.LUT R3, R3, R2, RZ, 0x3c, !PT ;  /* 0x0000000203031212 */ /* 0x000fca00078e3cff */
[----:B------:R-:W2:Y:S04]  /*f060*/  @P1 LDG.E.U16 R12, [R2.64] ;  /* 0x00000006020c1981 */ /* 0x000ea8000c1e1500 */
[----:B---3--:R-:W-:Y:S04]  /*f070*/  STL [R1+0x1454], R19 ;  /* 0x0014541301007387 */ /* 0x008fe80000100800 */
[----:B------:R-:W-:Y:S04]  /*f080*/  STL [R1+0x1484], R19 ;  /* 0x0014841301007387 */ /* 0x000fe80000100800 */
[----:B------:R-:W-:Y:S04]  /*f090*/  STL [R1+0x1488], R19 ;  /* 0x0014881301007387 */ /* 0x000fe80000100800 */
[----:B--2---:R0:W-:Y:S04]  /*f0a0*/  STL [R1+0x200], R12 ;  /* 0x0002000c01007387 */ /* 0x0041e80000100800 */
[----:B0-----:R-:W2:Y:S04]  /*f0b0*/  LDL.LU R12, [R1+0x1524] ;  /* 0x00152400010c7983 */ /* 0x001ea80000300800 */
[----:B------:R-:W3:Y:S04]  /*f0c0*/  LDL R2, [R1+0x4a0] ;  /* 0x0004a00001027983 */ /* 0x000ee80000100800 */
[----:B------:R-:W3:Y:S01]  /*f0d0*/  LDL R3, [R1+0x4a4] ;  /* 0x0004a40001037983 */ /* 0x000ee20000100800 */
[----:B------:R-:W-:-:S02]  /*f0e0*/  ISETP.GT.AND P0, PT, R5, 0x53, PT ;  /* 0x000000530500780c */ /* 0x000fc40003f04270 */
[----:B----4-:R-:W-:-:S11]  /*f0f0*/  PRMT R7, RZ, 0x7610, R7 ;  /* 0x00007610ff077816 */ /* 0x010fd60000000007 */
[----:B---3--:R-:W-:-:S04]  /*f100*/  @P0 LOP3.LUT R3, R3, R2, RZ, 0x3c, !PT ;  /* 0x0000000203030212 */ /* 0x008fc800078e3cff */
        /* <DEDUP_REMOVED lines=11> */
[----:B---3--:R0:W-:Y:S04]  /*f1c0*/  STL [R1+0x244], R7 ;  /* 0x0002440701007387 */ /* 0x0081e80000100800 */
[----:B0-----:R-:W3:Y:S04]  /*f1d0*/  LDL R7, [R1+0x47c] ;  /* 0x00047c0001077983 */ /* 0x001ee80000100800 */
[----:B----4-:R0:W-:Y:S04]  /*f1e0*/  STL [R1+0x23c], R6 ;  /* 0x00023c0601007387 */ /* 0x0101e80000100800 */
[----:B0-----:R-:W4:Y:S04]  /*f1f0*/  LDL.LU R6, [R1+0x1520] ;  /* 0x0015200001067983 */ /* 0x001f280000300800 */
[----:B------:R-:W2:Y:S04]  /*f200*/  LDL R2, [R1+0x490] ;  /* 0x0004900001027983 */ /* 0x000ea80000100800 */
[----:B------:R-:W2:Y:S01]  /*f210*/  LDL R3, [R1+0x494] ;  /* 0x0004940001037983 */ /* 0x000ea20000100800 */
[----:B------:R-:W-:-:S02]  /*f220*/  ISETP.GT.AND P3, PT, R5, 0x55, PT ;  /* 0x000000550500780c */ /* 0x000fc40003f64270 */
[----:B------:R-:W-:-:S11]  /*f230*/  PRMT R17, RZ, 0x7610, R17 ;  /* 0x00007610ff117816 */ /* 0x000fd60000000011 */
        /* <DEDUP_REMOVED lines=24> */
[C---:B------:R-:W-:Y:S02]  /*f3c0*/  ISETP.GT.AND P0, PT, R5.reuse, 0x58, PT ;  /* 0x000000580500780c */ /* 0x040fe40003f04270 */
[----:B------:R-:W-:Y:S01]  /*f3d0*/  PRMT R12, RZ, 0x7610, R12 ;  /* 0x00007610ff0c7816 */ /* 0x000fe2000000000c */
[----:B--2---:R0:W-:Y:S04]  /*f3e0*/  STL [R1+0x230], R17 ;  /* 0x0002301101007387 */ /* 0x0041e80000100800 */
[----:B0-----:R-:W2:Y:S04]  /*f3f0*/  LDL.LU R17, [R1+0x1514] ;  /* 0x0015140001117983 */ /* 0x001ea80000300800 */
[----:B------:R-:W2:Y:S02]  /*f400*/  LDL R3, [R1+0x478] ;  /* 0x0004780001037983 */ /* 0x000ea40000100800 */
[----:B---3--:R-:W-:Y:S01]  /*f410*/  @P0 IMAD.MOV.U32 R2, RZ, RZ, R7 ;  /* 0x000000ffff020224 */ /* 0x008fe200078e0007 */
[----:B------:R-:W-:-:S02]  /*f420*/  ISETP.GT.AND P2, PT, R5, 0x59, PT ;  /* 0x000000590500780c */ /* 0x000fc40003f44270 */
[----:B------:R-:W-:Y:S01]  /*f430*/  ISETP.GT.AND P3, PT, R5, 0x5a, PT ;  /* 0x0000005a0500780c */ /* 0x000fe20003f64270 */
[----:B------:R-:W3:Y:S04]  /*f440*/  LDL R7, [R1+0x45c] ;  /* 0x00045c0001077983 */ /* 0x000ee80000100800 */
[----:B--2---:R0:W2:Y:S04]  /*f450*/  @P0 LDG.E.U16 R12, [R2.64] ;  /* 0x00000006020c0981 */ /* 0x0040a8000c1e1500 */
[----:B0-----:R-:W2:Y:S04]  /*f460*/  LDL R2, [R1+0x470] ;  /* 0x0004700001027983 */ /* 0x001ea80000100800 */
[----:B------:R-:W2:Y:S01]  /*f470*/  LDL R3, [R1+0x474] ;  /* 0x0004740001037983 */ /* 0x000ea20000100800 */
[----:B------:R-:W-:-:S02]  /*f480*/  PRMT R17, RZ, 0x7610, R17 ;  /* 0x00007610ff117816 */ /* 0x000fc40000000011 */
[----:B--2---:R-:W-:-:S04]  /*f490*/  @P2 LOP3.LUT R3, R3, R2, RZ, 0x3c, !PT ;  /* 0x0000000203032212 */ /* 0x004fc800078e3cff */
[----:B------:R-:W-:-:S04]  /*f4a0*/  @P2 LOP3.LUT R2, R3, R2, RZ, 0x3c, !PT ;  /* 0x0000000203022212 */ /* 0x000fc800078e3cff */
[----:B------:R-:W-:-:S05]  /*f4b0*/  @P2 LOP3.LUT R3, R3, R2, RZ, 0x3c, !PT ;  /* 0x0000000203032212 */ /* 0x000fca00078e3cff */
[----:B------:R0:W2:Y:S04]  /*f4c0*/  @P2 LDG.E.U16 R17, [R2.64] ;  /* 0x0000000602112981 */ /* 0x0000a8000c1e1500 */
[----:B0-----:R-:W2:Y:S04]  /*f4d0*/  LDL R2, [R1+0x468] ;  /* 0x0004680001027983 */ /* 0x001ea80000100800 */
[----:B------:R-:W2:Y:S01]  /*f4e0*/  LDL R3, [R1+0x46c] ;  /* 0x00046c0001037983 */ /* 0x000ea20000100800 */
[----:B------:R-:W-:Y:S02]  /*f4f0*/  PRMT R10, RZ, 0x7610, R10 ;  /* 0x00007610ff0a7816 */ /* 0x000fe4000000000a */
[----:B--2---:R-:W-:-:S04]  /*f500*/  @P3 LOP3.LUT R3, R3, R2, RZ, 0x3c, !PT ;  /* 0x0000000203033212 */ /* 0x004fc800078e3cff */
[----:B------:R-:W-:-:S04]  /*f510*/  @P3 LOP3.LUT R2, R3, R2, RZ, 0x3c, !PT ;  /* 0x0000000203023212 */ /* 0x000fc800078e3cff */
[----:B------:R-:W-:-:S05]  /*f520*/  @P3 LOP3.LUT R3, R3, R2, RZ, 0x3c, !PT ;  /* 0x0000000203033212 */ /* 0x000fca00078e3cff */
[----:B------:R-:W2:Y:S04]  /*f530*/  @P3 LDG.E.U16 R10, [R2.64] ;  /* 0x00000006020a3981 */ /* 0x000ea8000c1e1500 */
[----:B------:R-:W-:Y:S04]  /*f540*/  STL [R1+0x1450], R17 ;  /* 0x0014501101007387 */ /* 0x000fe80000100800 */
[----:B------:R-:W-:Y:S01]  /*f550*/  STL [R1+0x148c], R17 ;  /* 0x00148c1101007387 */ /* 0x000fe20000100800 */
        /* <DEDUP_REMOVED lines=13> */
[----:B------:R-:W4:Y:S02]  /*f630*/  LDL R3, [R1+0x458] ;  /* 0x0004580001037983 */ /* 0x000f240000100800 */
[----:B---3--:R-:W-:Y:S01]  /*f640*/  @P0 IMAD.MOV.U32 R2, RZ, RZ, R7 ;  /* 0x000000ffff020224 */ /* 0x008fe200078e0007 */
[----:B------:R-:W-:-:S02]  /*f650*/  ISETP.GT.AND P1, PT, R5, 0x5d, PT ;  /* 0x0000005d0500780c */ /* 0x000fc40003f24270 */
[----:B------:R-:W-:Y:S01]  /*f660*/  PRMT R10, RZ, 0x7610, R10 ;  /* 0x00007610ff0a7816 */ /* 0x000fe2000000000a */
[----:B------:R-:W3:Y:S01]  /*f670*/  LDL R7, [R1+0x430] ;  /* 0x0004300001077983 */ /* 0x000ee20000100800 */
[----:B--2---:R-:W-:-:S06]  /*f680*/  PRMT R6, RZ, 0x7610, R6 ;  /* 0x00007610ff067816 */ /* 0x004fcc0000000006 */
[----:B----4-:R0:W2:Y:S04]  /*f690*/  @P0 LDG.E.U16 R6, [R2.64] ;  /* 0x0000000602060981 */ /* 0x0100a8000c1e1500 */
[----:B0-----:R-:W4:Y:S04]  /*f6a0*/  LDL R2, [R1+0x450] ;  /* 0x0004500001027983 */ /* 0x001f280000100800 */
[----:B------:R-:W4:Y:S02]  /*f6b0*/  LDL R3, [R1+0x454] ;  /* 0x0004540001037983 */ /* 0x000f240000100800 */
[----:B----4-:R-:W-:-:S04]  /*f6c0*/  @P1 LOP3.LUT R3, R3, R2, RZ, 0x3c, !PT ;  /* 0x0000000203031212 */ /* 0x010fc800078e3cff */
[----:B------:R-:W-:-:S04]  /*f6d0*/  @P1 LOP3.LUT R2, R3, R2, RZ, 0x3c, !PT ;  /* 0x0000000203021212 */ /* 0x000fc800078e3cff */
[----:B------:R-:W-:-:S05]  /*f6e0*/  @P1 LOP3.LUT R3, R3, R2, RZ, 0x3c, !PT ;  /* 0x0000000203031212 */ /* 0x000fca00078e3cff */
[----:B------:R-:W4:Y:S04]  /*f6f0*/  @P1 LDG.E.U16 R10, [R2.64] ;  /* 0x00000006020a1981 */ /* 0x000f28000c1e1500 */
[----:B--2---:R0:W-:Y:S04]  /*f700*/  STL [R1+0x224], R6 ;  /* 0x0002240601007387 */ /* 0x0041e80000100800 */
[----:B0-----:R-:W2:Y:S04]  /*f710*/  LDL R6, [R1+0x434] ;  /* 0x0004340001067983 */ /* 0x001ea80000100800 */
[----:B----4-:R0:W-:Y:S04]  /*f720*/  STL [R1+0x220], R10 ;  /* 0x0002200a01007387 */ /* 0x0101e80000100800 */
[----:B0-----:R-:W4:Y:S04]  /*f730*/  LDL.LU R10, [R1+0x1508] ;  /* 0x00150800010a7983 */ /* 0x001f280000300800 */
[----:B------:R-:W2:Y:S04]  /*f740*/  LDL R2, [R1+0x448] ;  /* 0x0004480001027983 */ /* 0x000ea80000100800 */
[----:B------:R-:W2:Y:S01]  /*f750*/  LDL R3, [R1+0x44c] ;  /* 0x00044c0001037983 */ /* 0x000ea20000100800 */
[----:B------:R-:W-:-:S02]  /*f760*/  ISETP.GT.AND P2, PT, R5, 0x5e, PT ;  /* 0x0000005e0500780c */ /* 0x000fc40003f44270 */
[----:B----4-:R-:W-:-:S11]  /*f770*/  PRMT R10, RZ, 0x7610, R10 ;  /* 0x00007610ff0a7816 */ /* 0x010fd6000000000a */
        /* <DEDUP_REMOVED lines=19> */
[----:B------:R-:W-:-:S02]  /*f8b0*/  ISETP.GT.AND P0, PT, R5, 0x61, PT ;  /* 0x000000610500780c */ /* 0x000fc40003f04270 */
[----:B--2---:R-:W-:Y:S02]  /*f8c0*/  PRMT R10, RZ, 0x7610, R10 ;  /* 0x00007610ff0a7816 */ /* 0x004fe4000000000a */
[----:B---3--:R-:W-:-:S04]  /*f8d0*/  @P1 LOP3.LUT R3, R3, R2, RZ, 0x3c, !PT ;  /* 0x0000000203031212 */ /* 0x008fc800078e3cff */
[----:B------:R-:W-:-:S04]  /*f8e0*/  @P1 LOP3.LUT R2, R3, R2, RZ, 0x3c, !PT ;  /* 0x0000000203021212 */ /* 0x000fc800078e3cff */
[----:B------:R-:W-:Y:S02]  /*f8f0*/  @P1 LOP3.LUT R3, R3, R2, RZ, 0x3c, !PT ;  /* 0x0000000203031212 */ /* 0x000fe400078e3cff */
[----:B----4-:R-:W-:-:S03]  /*f900*/  PRMT R15, RZ, 0x7610, R15 ;  /* 0x00007610ff0f7816 */ /* 0x010fc6000000000f */
[----:B------:R0:W2:Y:S02]  /*f910*/  @P1 LDG.E.U16 R10, [R2.64] ;  /* 0x00000006020a1981 */ /* 0x0000a4000c1e1500 */
[----:B0-----:R-:W-:Y:S02]  /*f920*/  @P0 IMAD.MOV.U32 R2, RZ, RZ, R6 ;  /* 0x000000ffff020224 */ /* 0x001fe400078e0006 */
[----:B------:R-:W-:Y:S01]  /*f930*/  @P0 IMAD.MOV.U32 R3, RZ, RZ, R7 ;  /* 0x000000ffff030224 */ /* 0x000fe200078e0007 */
[----:B------:R-:W-:Y:S01]  /*f940*/  ISETP.GT.AND P1, PT, R5, 0x62, PT ;  /* 0x000000620500780c */ /* 0x000fe20003f24270 */
[----:B------:R-:W3:Y:S04]  /*f950*/  LDL R7, [R1+0x408] ;  /* 0x0004080001077983 */ /* 0x000ee80000100800 */
[----:B------:R0:W4:Y:S01]  /*f960*/  @P0 LDG.E.U16 R15, [R2.64] ;  /* 0x00000006020f0981 */ /* 0x000122000c1e1500 */
[----:B------:R-:W-:-:S03]  /*f970*/  PRMT R9, RZ, 0x7610, R9 ;  /* 0x00007610ff097816 */ /* 0x000fc60000000009 */
[----:B------:R-:W2:Y:S04]  /*f980*/  LDL R6, [R1+0x40c] ;  /* 0x00040c0001067983 */ /* 0x000ea80000100800 */
[----:B0-----:R-:W2:Y:S04]  /*f990*/  LDL R2, [R1+0x428] ;  /* 0x0004280001027983 */ /* 0x001ea80000100800 */
[----:B------:R-:W2:Y:S02]  /*f9a0*/  LDL R3, [R1+0x42c] ;  /* 0x00042c0001037983 */ /* 0x000ea40000100800 */
        /* <DEDUP_REMOVED lines=30> */
[----:B------:R-:W-:Y:S02]  /*fb90*/  ISETP.GT.AND P1, PT, R5, 0x66, PT ;  /* 0x000000660500780c */ /* 0x000fe40003f24270 */
[----:B---3--:R-:W-:-:S04]  /*fba0*/  @P0 LOP3.LUT R3, R3, R2, RZ, 0x3c, !PT ;  /* 0x0000000203030212 */ /* 0x008fc800078e3cff */
[----:B------:R-:W-:-:S04]  /*fbb0*/  @P0 LOP3.LUT R2, R3, R2, RZ, 0x3c, !PT ;  /* 0x0000000203020212 */ /* 0x000fc800078e3cff */
[----:B------:R-:W-:-:S05]  /*fbc0*/  @P0 LOP3.LUT R3, R3, R2, RZ, 0x3c, !PT ;  /* 0x0000000203030212 */ /* 0x000fca00078e3cff */
[----:B------:R0:W3:Y:S01]  /*fbd0*/  @P0 LDG.E.U16 R13, [R2.64] ;  /* 0x00000006020d0981 */ /* 0x0000e2000c1e1500 */
[----:B------:R-:W-:Y:S01]  /*fbe0*/  PRMT R0, RZ, 0x7610, R0 ;  /* 0x00007610ff007816 */ /* 0x000fe20000000000 */
[----:B0-----:R-:W-:Y:S02]  /*fbf0*/  @P1 IMAD.MOV.U32 R2, RZ, RZ, R6 ;  /* 0x000000ffff021224 */ /* 0x001fe400078e0006 */
[----:B------:R-:W-:-:S05]  /*fc00*/  @P1 IMAD.MOV.U32 R3, RZ, RZ, R7 ;  /* 0x000000ffff031224 */ /* 0x000fca00078e0007 */
[----:B------:R0:W2:Y:S04]  /*fc10*/  @P1 LDG.E.U16 R0, [R2.64] ;  /* 0x0000000602001981 */ /* 0x0000a8000c1e1500 */
[----:B---3--:R1:W-:Y:S04]  /*fc20*/  STL [R1+0x208], R13 ;  /* 0x0002080d01007387 */ /* 0x0083e80000100800 */
[----:B-1----:R-:W3:Y:S04]  /*fc30*/  LDL.LU R13, [R1+0x14f0] ;  /* 0x0014f000010d7983 */ /* 0x002ee80000300800 */
[----:B0-----:R-:W2:Y:S04]  /*fc40*/  LDL R2, [R1+0x400] ;  /* 0x0004000001027983 */ /* 0x001ea80000100800 */
[----:B------:R-:W2:Y:S01]  /*fc50*/  LDL R3, [R1+0x404] ;  /* 0x0004040001037983 */ /* 0x000ea20000100800 */
[----:B------:R-:W-:-:S02]  /*fc60*/  ISETP.GT.AND P0, PT, R5, 0x67, PT ;  /* 0x000000670500780c */ /* 0x000fc40003f04270 */
[----:B------:R-:W-:Y:S01]  /*fc70*/  PRMT R8, RZ, 0x7610, R8 ;  /* 0x00007610ff087816 */ /* 0x000fe20000000008 */
[----:B------:R-:W3:Y:S04]  /*fc80*/  LDL R7, [R1+0x378] ;  /* 0x0003780001077983 */ /* 0x000ee80000100800 */
[----:B------:R-:W3:Y:S06]  /*fc90*/  LDL R6, [R1+0x37c] ;  /* 0x00037c0001067983 */ /* 0x000eec0000100800 */
[----:B--2---:R-:W-:-:S04]  /*fca0*/  @P0 LOP3.LUT R3, R3, R2, RZ, 0x3c, !PT ;  /* 0x0000000203030212 */ /* 0x004fc800078e3cff */
[----:B------:R-:W-:-:S04]  /*fcb0*/  @P0 LOP3.LUT R2, R3, R2, RZ, 0x3c, !PT ;  /* 0x0000000203020212 */ /* 0x000fc800078e3cff */
[----:B------:R-:W-:-:S05]  /*fcc0*/  @P0 LOP3.LUT R3, R3, R2, RZ, 0x3c, !PT ;  /* 0x0000000203030212 */ /* 0x000fca00078e3cff */
[----:B------:R-:W2:Y:S04]  /*fcd0*/  @P0 LDG.E.U16 R8, [R2.64] ;  /* 0x0000000602080981 */ /* 0x000ea8000c1e1500 */
[----:B------:R-:W-:Y:S01]  /*fce0*/  STL [R1+0x1448], R0 ;  /* 0x0014480001007387 */ /* 0x000fe20000100800 */
        /* <DEDUP_REMOVED lines=12> */
[----:B------:R-:W-:Y:S02]  /*fdb0*/  ISETP.GT.AND P0, PT, R5, 0x69, PT ;  /* 0x000000690500780c */ /* 0x000fe40003f04270 */
[----:B---3--:R-:W-:-:S11]  /*fdc0*/  PRMT R13, RZ, 0x7610, R13 ;  /* 0x00007610ff0d7816 */ /* 0x008fd6000000000d */
[----:B--2---:R-:W-:-:S04]  /*fdd0*/  @P0 LOP3.LUT R3, R3, R2, RZ, 0x3c, !PT ;  /* 0x0000000203030212 */ /* 0x004fc800078e3cff */
[----:B------:R-:W-:-:S04]  /*fde0*/  @P0 LOP3.LUT R2, R3, R2, RZ, 0x3c, !PT ;  /* 0x0000000203020212 */ /* 0x000fc800078e3cff */
[----:B------:R-:W-:-:S05]  /*fdf0*/  @P0 LOP3.LUT R3, R3, R2, RZ, 0x3c, !PT ;  /* 0x0000000203030212 */ /* 0x000fca00078e3cff */
[----:B------:R0:W2:Y:S04]  /*fe00*/  @P0 LDG.E.U16 R13, [R2.64] ;  /* 0x00000006020d0981 */ /* 0x0000a8000c1e1500 */
[----:B0-----:R-:W3:Y:S04]  /*fe10*/  LDL R2, [R1+0x3b8] ;  /* 0x0003b80001027983 */ /* 0x001ee80000100800 */
[----:B------:R-:W3:Y:S01]  /*fe20*/  LDL R3, [R1+0x3bc] ;  /* 0x0003bc0001037983 */ /* 0x000ee20000100800 */
[C---:B------:R-:W-:Y:S02]  /*fe30*/  ISETP.GT.AND P1, PT, R5.reuse, 0x70, PT ;  /* 0x000000700500780c */ /* 0x040fe40003f24270 */
[----:B------:R-:W-:-:S02]  /*fe40*/  ISETP.GT.AND P2, PT, R5, 0x78, PT ;  /* 0x000000780500780c */ /* 0x000fc40003f44270 */
[----:B------:R-:W-:-:S09]  /*fe50*/  PRMT R8, RZ, 0x7610, R8 ;  /* 0x00007610ff087816 */ /* 0x000fd20000000008 */
[----:B---3--:R-:W-:-:S04]  /*fe60*/  @P1 LOP3.LUT R3, R3, R2, RZ, 0x3c, !PT ;  /* 0x0000000203031212 */ /* 0x008fc800078e3cff */
[----:B------:R-:W-:-:S04]  /*fe70*/  @P1 LOP3.LUT R2, R3, R2, RZ, 0x3c, !PT ;  /* 0x0000000203021212 */ /* 0x000fc800078e3cff */
[----:B------:R-:W-:-:S05]  /*fe80*/  @P1 LOP3.LUT R3, R3, R2, RZ, 0x3c, !PT ;  /* 0x0000000203031212 */ /* 0x000fca00078e3cff */
[----:B------:R0:W3:Y:S02]  /*fe90*/  @P1 LDG.E.U16 R8, [R2.64] ;  /* 0x0000000602081981 */ /* 0x0000e4000c1e1500 */
[----:B0-----:R-:W-:-:S06]  /*fea0*/  PRMT R3, RZ, 0x7610, R3 ;  /* 0x00007610ff037816 */ /* 0x001fcc0000000003 */
[----:B------:R0:W2:Y:S04]  /*feb0*/  @P2 LDG.E.U16 R3, [R6.64] ;  /* 0x0000000606032981 */ /* 0x0000a8000c1e1500 */
[----:B0-----:R-:W2:Y:S04]  /*fec0*/  LDL R6, [R1+0x3e8] ;  /* 0x0003e80001067983 */ /* 0x001ea80000100800 */
[----:B------:R-:W2:Y:S01]  /*fed0*/  LDL R7, [R1+0x3ec] ;  /* 0x0003ec0001077983 */ /* 0x000ea20000100800 */
[----:B------:R-:W-:Y:S02]  /*fee0*/  ISETP.GT.AND P0, PT, R5, 0x6a, PT ;  /* 0x0000006a0500780c */ /* 0x000fe40003f04270 */
        /* <DEDUP_REMOVED lines=73> */
[----:B--2---:R-:W-:Y:S01]  /*10380*/  STL [R1+0x144c], R11 ;  /* 0x00144c0b01007387 */ /* 0x004fe20000100800 */
[----:B------:R-:W-:-:S03]  /*10390*/  ISETP.GT.AND P0, PT, R5, 0x73, PT ;  /* 0x000000730500780c */ /* 0x000fc60003f04270 */
[----:B---3--:R0:W-:Y:S04]  /*103a0*/  STL [R1+0xa8], R29 ;  /* 0x0000a81d01007387 */ /* 0x0081e80000100800 */
        /* <DEDUP_REMOVED lines=89> */
[----:B------:R-:W-:Y:S01]  /*10940*/  PRMT R0, RZ, 0x7610, R0 ;  /* 0x00007610ff007816 */ /* 0x000fe20000000000 */
[----:B--2---:R0:W-:Y:S10]  /*10950*/  STL [R1+0xc4], R29 ;  /* 0x0000c41d01007387 */ /* 0x0041f40000100800 */
[----:B---3--:R-:W-:-:S04]  /*10960*/  @P1 LOP3.LUT R7, R7, R6, RZ, 0x3c, !PT ;  /* 0x0000000607071212 */ /* 0x008fc800078e3cff */
[----:B------:R-:W-:-:S04]  /*10970*/  @P1 LOP3.LUT R6, R7, R6, RZ, 0x3c, !PT ;  /* 0x0000000607061212 */ /* 0x000fc800078e3cff */
[----:B------:R-:W-:-:S05]  /*10980*/  @P1 LOP3.LUT R7, R7, R6, RZ, 0x3c, !PT ;  /* 0x0000000607071212 */ /* 0x000fca00078e3cff */
[----:B------:R1:W2:Y:S04]  /*10990*/  @P1 LDG.E.U16 R0, [R6.64] ;  /* 0x0000000606001981 */ /* 0x0002a8000c1e1500 */
[----:B-1----:R-:W3:Y:S04]  /*109a0*/  LDL R6, [R1+0x348] ;  /* 0x0003480001067983 */ /* 0x002ee80000100800 */
[----:B------:R-:W3:Y:S04]  /*109b0*/  LDL R7, [R1+0x34c] ;  /* 0x00034c0001077983 */ /* 0x000ee80000100800 */
[----:B0-----:R-:W0:Y:S01]  /*109c0*/  S2R R29, SR_TID.X ;  /* 0x00000000001d7919 */ /* 0x001e220000002100 */
[----:B------:R-:W-:-:S02]  /*109d0*/  ISETP.GT.AND P2, PT, R5, 0x7e, PT ;  /* 0x0000007e0500780c */ /* 0x000fc40003f44270 */
[----:B------:R-:W-:Y:S02]  /*109e0*/  PRMT R28, RZ, 0x7610, R28 ;  /* 0x00007610ff1c7816 */ /* 0x000fe4000000001c */
[----:B0-----:R-:W-:-:S04]  /*109f0*/  LOP3.LUT R29, R29, 0x7f, RZ, 0xc0, !PT ;  /* 0x0000007f1d1d7812 */ /* 0x001fc800078ec0ff */
[----:B------:R-:W-:Y:S02]  /*10a00*/  ISETP.GE.AND P0, PT, R29, R5, PT ;  /* 0x000000051d00720c */ /* 0x000fe40003f06270 */
[----:B------:R-:W2:Y:S03]  /*10a10*/  LDL.LU R29, [R1+0x14b0] ;  /* 0x0014b000011d7983 */ /* 0x000ea60000300800 */
[----:B---3--:R-:W-:-:S04]  /*10a20*/  @P2 LOP3.LUT R7, R7, R6, RZ, 0x3c, !PT ;  /* 0x0000000607072212 */ /* 0x008fc800078e3cff */
[----:B------:R-:W-:-:S04]  /*10a30*/  @P2 LOP3.LUT R6, R7, R6, RZ, 0x3c, !PT ;  /* 0x0000000607062212 */ /* 0x000fc800078e3cff */
[----:B------:R-:W-:-:S05]  /*10a40*/  @P2 LOP3.LUT R7, R7, R6, RZ, 0x3c, !PT ;  /* 0x0000000607072212 */ /* 0x000fca00078e3cff */
[----:B------:R0:W3:Y:S04]  /*10a50*/  @P2 LDG.E.U16 R28, [R6.64] ;  /* 0x00000006061c2981 */ /* 0x0000e8000c1e1500 */
[----:B0-----:R-:W2:Y:S04]  /*10a60*/  LDL R6, [R1+0x340] ;  /* 0x0003400001067983 */ /* 0x001ea80000100800 */
[----:B------:R-:W2:Y:S01]  /*10a70*/  LDL R7, [R1+0x344] ;  /* 0x0003440001077983 */ /* 0x000ea20000100800 */
[----:B------:R-:W-:Y:S02]  /*10a80*/  ISETP.GT.AND P1, PT, R5, 0x7f, PT ;  /* 0x0000007f0500780c */ /* 0x000fe40003f24270 */
[----:B------:R-:W-:Y:S01]  /*10a90*/  PRMT R25, RZ, 0x7610, R25 ;  /* 0x00007610ff197816 */ /* 0x000fe20000000019 */
[----:B---3--:R0:W-:Y:S04]  /*10aa0*/  STL [R1+0xb8], R28 ;  /* 0x0000b81c01007387 */ /* 0x0081e80000100800 */
[----:B0-----:R-:W3:Y:S06]  /*10ab0*/  LDL.LU R28, [R1+0xc] ;  /* 0x00000c00011c7983 */ /* 0x001eec0000300800 */
[----:B--2---:R-:W-:-:S04]  /*10ac0*/  @P1 LOP3.LUT R7, R7, R6, RZ, 0x3c, !PT ;  /* 0x0000000607071212 */ /* 0x004fc800078e3cff */
[----:B------:R-:W-:-:S04]  /*10ad0*/  @P1 LOP3.LUT R6, R7, R6, RZ, 0x3c, !PT ;  /* 0x0000000607061212 */ /* 0x000fc800078e3cff */
[----:B------:R-:W-:-:S05]  /*10ae0*/  @P1 LOP3.LUT R7, R7, R6, RZ, 0x3c, !PT ;  /* 0x0000000607071212 */ /* 0x000fca00078e3cff */
[----:B------:R0:W2:Y:S04]  /*10af0*/  @P1 LDG.E.U16 R25, [R6.64] ;  /* 0x0000000606191981 */ /* 0x0000a8000c1e1500 */
[----:B0-----:R-:W2:Y:S04]  /*10b00*/  LDL R6, [R1+0x910] ;  /* 0x0009100001067983 */ /* 0x001ea80000100800 */
[----:B------:R-:W2:Y:S01]  /*10b10*/  LDL R7, [R1+0x918] ;  /* 0x0009180001077983 */ /* 0x000ea20000100800 */
[----:B------:R-:W-:-:S03]  /*10b20*/  PRMT R29, RZ, 0x7610, R29 ;  /* 0x00007610ff1d7816 */ /* 0x000fc6000000001d */
[----:B------:R-:W-:Y:S01]  /*10b30*/  BAR.SYNC.DEFER_BLOCKING 0x0 ;  /* 0x0000000000007b1d */ /* 0x000fe20000010000 */
[----:B--2---:R-:W-:-:S04]  /*10b40*/  @!P0 LOP3.LUT R7, R7, R6, RZ, 0x3c, !PT ;  /* 0x0000000607078212 */ /* 0x004fc800078e3cff */
[----:B------:R-:W-:-:S04]  /*10b50*/  @!P0 LOP3.LUT R6, R7, R6, RZ, 0x3c, !PT ;  /* 0x0000000607068212 */ /* 0x000fc800078e3cff */
[----:B------:R-:W-:-:S05]  /*10b60*/  @!P0 LOP3.LUT R7, R7, R6, RZ, 0x3c, !PT ;  /* 0x0000000607078212 */ /* 0x000fca00078e3cff */
[----:B------:R-:W2:Y:S04]  /*10b70*/  @!P0 LDG.E.U16 R29, [R6.64] ;  /* 0x00000006061d8981 */ /* 0x000ea8000c1e1500 */
[----:B------:R0:W-:Y:S04]  /*10b80*/  STL [R1+0xb4], R25 ;  /* 0x0000b41901007387 */ /* 0x0001e80000100800 */
[----:B0-----:R-:W3:Y:S04]  /*10b90*/  LDL.LU R25, [R1+0x4] ;  /* 0x0000040001197983 */ /* 0x001ee80000300800 */
[----:B--2---:R0:W-:Y:S04]  /*10ba0*/  STL [R1+0xb0], R29 ;  /* 0x0000b01d01007387 */ /* 0x0041e80000100800 */
[----:B0-----:R-:W2:Y:S04]  /*10bb0*/  LDL.LU R29, [R1+0x14ac] ;  /* 0x0014ac00011d7983 */ /* 0x001ea80000300800 */
[----:B------:R-:W3:Y:S04]  /*10bc0*/  LDL R6, [R1+0x33c] ;  /* 0x00033c0001067983 */ /* 0x000ee80000100800 */
[----:B------:R-:W3:Y:S01]  /*10bd0*/  LDL R7, [R1+0x750] ;  /* 0x0007500001077983 */ /* 0x000ee20000100800 */
[----:B--2---:R-:W-:-:S02]  /*10be0*/  PRMT R29, RZ, 0x7610, R29 ;  /* 0x00007610ff1d7816 */ /* 0x004fc4000000001d */
[----:B---3--:R-:W-:-:S04]  /*10bf0*/  @!P0 LOP3.LUT R7, R7, R6, RZ, 0x3c, !PT ;  /* 0x0000000607078212 */ /* 0x008fc800078e3cff */
[----:B------:R-:W-:-:S04]  /*10c00*/  @!P0 LOP3.LUT R6, R7, R6, RZ, 0x3c, !PT ;  /* 0x0000000607068212 */ /* 0x000fc800078e3cff */
[----:B------:R-:W-:-:S05]  /*10c10*/  @!P0 LOP3.LUT R7, R7, R6, RZ, 0x3c, !PT ;  /* 0x0000000607078212 */ /* 0x000fca00078e3cff */
[----:B------:R-:W2:Y:S04]  /*10c20*/  @!P0 LDG.E.U16 R29, [R6.64] ;  /* 0x00000006061d8981 */ /* 0x000ea8000c1e1500 */
        /* <DEDUP_REMOVED lines=55> */
[----:B------:R-:W2:Y:S04]  /*10fa0*/  LDL R6, [R1+0x764] ;  /* 0x0007640001067983 */ /* 0x000ea80000100800 */
[----:B------:R-:W2:Y:S04]  /*10fb0*/  LDL R7, [R1+0x914] ;  /* 0x0009140001077983 */ /* 0x000ea80000100800 */
[----:B0-----:R-:W0:Y:S02]  /*10fc0*/  S2R R29, SR_TID.X ;  /* 0x00000000001d7919 */ /* 0x001e240000002100 */
[----:B0-----:R-:W-:-:S05]  /*10fd0*/  LOP3.LUT R29, R29, 0x7f, RZ, 0xc0, !PT ;  /* 0x0000007f1d1d7812 */ /* 0x001fca00078ec0ff */
[----:B------:R-:W-:-:S05]  /*10fe0*/  IMAD.SHL.U32 R29, R29, 0x2, RZ ;  /* 0x000000021d1d7824 */ /* 0x000fca00078e00ff */
[----:B------:R0:W-:Y:S02]  /*10ff0*/  STS.U16 [R29], R28 ;  /* 0x0000001c1d007388 */ /* 0x0001e40000000400 */
[----:B0-----:R-:W-:Y:S02]  /*11000*/  PRMT R29, RZ, 0x7610, R29 ;  /* 0x00007610ff1d7816 */ /* 0x001fe4000000001d */
[----:B------:R-:W3:Y:S01]  /*11010*/  LDL.LU R28, [R1+0x1490] ;  /* 0x00149000011c7983 */ /* 0x000ee20000300800 */
[----:B--2---:R-:W-:-:S04]  /*11020*/  @!P0 LOP3.LUT R7, R7, R6, RZ, 0x3c, !PT ;  /* 0x0000000607078212 */ /* 0x004fc800078e3cff */
        /* <DEDUP_REMOVED lines=9> */
[----:B------:R0:W-:Y:S02]  /*110c0*/  STS.U16 [R29+0x800], R25 ;  /* 0x000800191d007388 */ /* 0x0001e40000000400 */
[----:B0-----:R-:W-:Y:S02]  /*110d0*/  PRMT R29, RZ, 0x7610, R29 ;  /* 0x00007610ff1d7816 */ /* 0x001fe4000000001d */
[----:B------:R-:W3:Y:S01]  /*110e0*/  LDL R25, [R1+0x814] ;  /* 0x0008140001197983 */ /* 0x000ee20000100800 */
        /* <DEDUP_REMOVED lines=10> */
[----:B---3--:R0:W-:Y:S02]  /*11190*/  STS.U16 [R29+0x1000], R28 ;  /* 0x0010001c1d007388 */ /* 0x0081e40000000400 */
[----:B0-----:R-:W-:Y:S02]  /*111a0*/  PRMT R29, RZ, 0x7610, R29 ;  /* 0x00007610ff1d7816 */ /* 0x001fe4000000001d */
        /* <DEDUP_REMOVED lines=30> */
[----:B0-----:R-:W0:Y:S01]  /*11390*/  S2R R29, SR_TID.X ;  /* 0x00000000001d7919 */ /* 0x001e220000002100 */
[----:B------:R-:W-:-:S03]  /*113a0*/  @!P0 IMAD.MOV.U32 R6, RZ, RZ, R25 ;  /* 0x000000ffff068224 */ /* 0x000fc600078e0019 */
[----:B------:R-:W3:Y:S01]  /*113b0*/  LDL R25, [R1+0x8f8] ;  /* 0x0008f80001197983 */ /* 0x000ee20000100800 */
[----:B0-----:R-:W-:-:S05]  /*113c0*/  LOP3.LUT R29, R29, 0x7f, RZ, 0xc0, !PT ;  /* 0x0000007f1d1d7812 */ /* 0x001fca00078ec0ff */
[----:B------:R-:W-:-:S05]  /*113d0*/  IMAD.SHL.U32 R29, R29, 0x2, RZ ;  /* 0x000000021d1d7824 */ /* 0x000fca00078e00ff */
[----:B------:R0:W-:Y:S02]  /*113e0*/  STS.U16 [R29+0x2800], R22 ;  /* 0x002800161d007388 */ /* 0x0001e40000000400 */
[----:B0-----:R-:W-:-:S06]  /*113f0*/  PRMT R29, RZ, 0x7610, R29 ;  /* 0x00007610ff1d7816 */ /* 0x001fcc000000001d */
[----:B--2---:R-:W2:Y:S04]  /*11400*/  @!P0 LDG.E.U16 R29, [R6.64] ;  /* 0x00000006061d8981 */ /* 0x004ea8000c1e1500 */
[----:B--2---:R0:W-:Y:S04]  /*11410*/  STL [R1+0x74], R29 ;  /* 0x0000741d01007387 */ /* 0x0041e80000100800 */
[----:B------:R-:W2:Y:S04]  /*11420*/  LDL R6, [R1+0x7d0] ;  /* 0x0007d00001067983 */ /* 0x000ea80000100800 */
[----:B------:R-:W2:Y:S01]  /*11430*/  LDL R7, [R1+0x7d4] ;  /* 0x0007d40001077983 */ /* 0x000ea20000100800 */
[----:B------:R-:W-:-:S03]  /*11440*/  PRMT R5, RZ, 0x7610, R5 ;  /* 0x00007610ff057816 */ /* 0x000fc60000000005 */
[----:B0-----:R-:W0:Y:S01]  /*11450*/  S2R R29, SR_TID.X ;  /* 0x00000000001d7919 */ /* 0x001e220000002100 */
[----:B--2---:R-:W-:-:S04]  /*11460*/  @!P0 LOP3.LUT R7, R7, R6, RZ, 0x3c, !PT ;  /* 0x0000000607078212 */ /* 0x004fc800078e3cff */
[----:B------:R-:W-:-:S04]  /*11470*/  @!P0 LOP3.LUT R6, R7, R6, RZ, 0x3c, !PT ;  /* 0x0000000607068212 */ /* 0x000fc800078e3cff */
[----:B------:R-:W-:-:S05]  /*11480*/  @!P0 LOP3.LUT R7, R7, R6, RZ, 0x3c, !PT ;  /* 0x0000000607078212 */ /* 0x000fca00078e3cff */
[----:B------:R1:W2:Y:S04]  /*11490*/  @!P0 LDG.E.U16 R5, [R6.64] ;  /* 0x0000000606058981 */ /* 0x0002a8000c1e1500 */
[----:B-1----:R-:W2:Y:S04]  /*114a0*/  LDL R6, [R1+0x790] ;  /* 0x0007900001067983 */ /* 0x002ea80000100800 */
[----:B------:R-:W2:Y:S01]  /*114b0*/  LDL R7, [R1+0x794] ;  /* 0x0007940001077983 */ /* 0x000ea20000100800 */
[----:B0-----:R-:W-:-:S05]  /*114c0*/  LOP3.LUT R29, R29, 0x7f, RZ, 0xc0, !PT ;  /* 0x0000007f1d1d7812 */ /* 0x001fca00078ec0ff */
[----:B------:R-:W-:-:S05]  /*114d0*/  IMAD.SHL.U32 R29, R29, 0x2, RZ ;  /* 0x000000021d1d7824 */ /* 0x000fca00078e00ff */
[----:B------:R-:W-:Y:S04]  /*114e0*/  STS.U16 [R29+0x3000], R20 ;  /* 0x003000141d007388 */ /* 0x000fe80000000400 */
[----:B------:R0:W-:Y:S02]  /*114f0*/  STS.U16 [R29+0x3800], R18 ;  /* 0x003800121d007388 */ /* 0x0001e40000000400 */
[----:B0-----:R-:W-:Y:S02]  /*11500*/  PRMT R29, RZ, 0x7610, R29 ;  /* 0x00007610ff1d7816 */ /* 0x001fe4000000001d */
[----:B--2---:R-:W-:-:S04]  /*11510*/  @!P0 LOP3.LUT R7, R7, R6, RZ, 0x3c, !PT ;  /* 0x0000000607078212 */ /* 0x004fc800078e3cff */
[----:B------:R-:W-:-:S04]  /*11520*/  @!P0 LOP3.LUT R6, R7, R6, RZ, 0x3c, !PT ;  /* 0x0000000607068212 */ /* 0x000fc800078e3cff */
[----:B------:R-:W-:-:S05]  /*11530*/  @!P0 LOP3.LUT R7, R7, R6, RZ, 0x3c, !PT ;  /* 0x0000000607078212 */ /* 0x000fca00078e3cff */
[----:B------:R-:W2:Y:S04]  /*11540*/  @!P0 LDG.E.U16 R29, [R6.64] ;  /* 0x00000006061d8981 */ /* 0x000ea8000c1e1500 */
[----:B------:R0:W-:Y:S04]  /*11550*/  STL [R1+0x70], R5 ;  /* 0x0000700501007387 */ /* 0x0001e80000100800 */
[----:B0-----:R-:W3:Y:S04]  /*11560*/  LDL R5, [R1+0x8cc] ;  /* 0x0008cc0001057983 */ /* 0x001ee80000100800 */
        /* <DEDUP_REMOVED lines=11> */
[----:B------:R-:W2:Y:S01]  /*11620*/  @!P0 LDG.E.U16 R29, [R6.64] ;  /* 0x00000006061d8981 */ /* 0x000ea2000c1e1500 */
[----:B------:R-:W-:-:S03]  /*11630*/  PRMT R19, RZ, 0x7610, R19 ;  /* 0x00007610ff137816 */ /* 0x000fc60000000013 */
[----:B--2---:R0:W-:Y:S04]  /*11640*/  STL [R1+0x68], R29 ;  /* 0x0000681d01007387 */ /* 0x0041e80000100800 */
[----:B------:R-:W2:Y:S01]  /*11650*/  LDL R7, [R1+0x748] ;  /* 0x0007480001077983 */ /* 0x000ea20000100800 */
[----:B---3--:R-:W-:-:S03]  /*11660*/  @!P0 IMAD.MOV.U32 R6, RZ, RZ, R25 ;  /* 0x000000ffff068224 */ /* 0x008fc600078e0019 */
[----:B------:R-:W3:Y:S04]  /*11670*/  LDL R25, [R1+0x80c] ;  /* 0x00080c0001197983 */ /* 0x000ee80000100800 */
[----:B0-----:R-:W0:Y:S04]  /*11680*/  S2R R29, SR_TID.X ;  /* 0x00000000001d7919 */ /* 0x001e280000002100 */
[----:B--2---:R1:W2:Y:S01]  /*11690*/  @!P0 LDG.E.U16 R19, [R6.64] ;  /* 0x0000000606138981 */ /* 0x0042a2000c1e1500 */
[----:B0-----:R-:W-:-:S05]  /*116a0*/  LOP3.LUT R29, R29, 0x7f, RZ, 0xc0, !PT ;  /* 0x0000007f1d1d7812 */ /* 0x001fca00078ec0ff */
[----:B------:R-:W-:Y:S01]  /*116b0*/  IMAD.SHL.U32 R29, R29, 0x2, RZ ;  /* 0x000000021d1d7824 */ /* 0x000fe200078e00ff */
[----:B-1----:R-:W3:Y:S04]  /*116c0*/  LDL R7, [R1+0x84c] ;  /* 0x00084c0001077983 */ /* 0x002ee80000100800 */
[----:B------:R-:W-:Y:S04]  /*116d0*/  STS.U16 [R29+0x5000], R4 ;  /* 0x005000041d007388 */ /* 0x000fe80000000400 */
[----:B--2---:R0:W-:Y:S04]  /*116e0*/  STL [R1+0x64], R19 ;  /* 0x0000641301007387 */ /* 0x0041e80000100800 */
[----:B0-----:R-:W2:Y:S04]  /*116f0*/  LDL.LU R19, [R1+0x1c] ;  /* 0x00001c0001137983 */ /* 0x001ea80000300800 */
[----:B------:R-:W2:Y:S01]  /*11700*/  LDL R4, [R1+0x8c8] ;  /* 0x0008c80001047983 */ /* 0x000ea20000100800 */
[----:B------:R-:W-:-:S02]  /*11710*/  PRMT R21, RZ, 0x7610, R21 ;  /* 0x00007610ff157816 */ /* 0x000fc40000000015 */
[----:B--2---:R-:W-:-:S04]  /*11720*/  @!P0 LOP3.LUT R5, R5, R4, RZ, 0x3c, !PT ;  /* 0x0000000405058212 */ /* 0x004fc800078e3cff */
[----:B------:R-:W-:-:S04]  /*11730*/  @!P0 LOP3.LUT R4, R5, R4, RZ, 0x3c, !PT ;  /* 0x0000000405048212 */ /* 0x000fc800078e3cff */
[----:B------:R-:W-:-:S05]  /*11740*/  @!P0 LOP3.LUT R5, R5, R4, RZ, 0x3c, !PT ;  /* 0x0000000405058212 */ /* 0x000fca00078e3cff */
[----:B------:R0:W2:Y:S04]  /*11750*/  @!P0 LDG.E.U16 R21, [R4.64] ;  /* 0x0000000604158981 */ /* 0x0000a8000c1e1500 */
[----:B0-----:R-:W3:Y:S04]  /*11760*/  LDL R4, [R1+0x888] ;  /* 0x0008880001047983 */ /* 0x001ee80000100800 */
[----:B------:R-:W3:Y:S01]  /*11770*/  LDL R5, [R1+0x88c] ;  /* 0x00088c0001057983 */ /* 0x000ee20000100800 */
[----:B------:R-:W-:-:S03]  /*11780*/  PRMT R23, RZ, 0x7610, R23 ;  /* 0x00007610ff177816 */ /* 0x000fc60000000017 */
[----:B--2---:R0:W-:Y:S04]  /*11790*/  STL [R1+0x60], R21 ;  /* 0x0000601501007387 */ /* 0x0041e80000100800 */
[----:B0-----:R-:W2:Y:S01]  /*117a0*/  LDL.LU R21, [R1+0x18] ;  /* 0x0000180001157983 */ /* 0x001ea20000300800 */
[----:B---3--:R-:W-:-:S04]  /*117b0*/  @!P0 LOP3.LUT R5, R5, R4, RZ, 0x3c, !PT ;  /* 0x0000000405058212 */ /* 0x008fc800078e3cff */
[----:B------:R-:W-:-:S04]  /*117c0*/  @!P0 LOP3.LUT R4, R5, R4, RZ, 0x3c, !PT ;  /* 0x0000000405048212 */ /* 0x000fc800078e3cff */
[----:B------:R-:W-:-:S05]  /*117d0*/  @!P0 LOP3.LUT R5, R5, R4, RZ, 0x3c, !PT ;  /* 0x0000000405058212 */ /* 0x000fca00078e3cff */
[----:B------:R0:W3:Y:S04]  /*117e0*/  @!P0 LDG.E.U16 R23, [R4.64] ;  /* 0x0000000604178981 */ /* 0x0000e8000c1e1500 */
[----:B0-----:R-:W2:Y:S01]  /*117f0*/  LDL R5, [R1+0x848] ;  /* 0x0008480001057983 */ /* 0x001ea20000100800 */
[----:B------:R-:W-:-:S03]  /*11800*/  @!P0 IMAD.MOV.U32 R4, RZ, RZ, R7 ;  /* 0x000000ffff048224 */ /* 0x000fc600078e0007 */
[----:B------:R-:W-:Y:S04]  /*11810*/  STS.U16 [R29+0x4800], R14 ;  /* 0x0048000e1d007388 */ /* 0x000fe80000000400 */
[----:B------:R-:W-:Y:S04]  /*11820*/  STS.U16 [R29+0x5800], R12 ;  /* 0x0058000c1d007388 */ /* 0x000fe80000000400 */
[----:B------:R0:W-:Y:S02]  /*11830*/  STS.U16 [R29+0x6000], R10 ;  /* 0x0060000a1d007388 */ /* 0x0001e40000000400 */
[----:B0-----:R-:W-:-:S06]  /*11840*/  PRMT R29, RZ, 0x7610, R29 ;  /* 0x00007610ff1d7816 */ /* 0x001fcc000000001d */
[----:B--2---:R-:W2:Y:S04]  /*11850*/  @!P0 LDG.E.U16 R29, [R4.64] ;  /* 0x00000006041d8981 */ /* 0x004ea8000c1e1500 */
[----:B---3--:R0:W-:Y:S04]  /*11860*/  STL [R1+0x4c], R23 ;  /* 0x00004c1701007387 */ /* 0x0081e80000100800 */
[----:B0-----:R-:W3:Y:S04]  /*11870*/  LDL.LU R23, [R1+0x14] ;  /* 0x0000140001177983 */ /* 0x001ee80000300800 */
[----:B------:R-:W3:Y:S04]  /*11880*/  LDL.LU R7, [R1+0x10] ;  /* 0x0000100001077983 */ /* 0x000ee80000300800 */
[----:B--2---:R0:W-:Y:S04]  /*11890*/  STL [R1+0x48], R29 ;  /* 0x0000481d01007387 */ /* 0x0041e80000100800 */
[----:B------:R-:W2:Y:S01]  /*118a0*/  LDL R5, [R1+0x808] ;  /* 0x0008080001057983 */ /* 0x000ea20000100800 */
[----:B------:R-:W-:Y:S01]  /*118b0*/  PRMT R27, RZ, 0x7610, R27 ;  /* 0x00007610ff1b7816 */ /* 0x000fe2000000001b */
[----:B------:R-:W-:-:S02]  /*118c0*/  @!P0 IMAD.MOV.U32 R4, RZ, RZ, R25 ;  /* 0x000000ffff048224 */ /* 0x000fc400078e0019 */
[----:B------:R-:W3:Y:S04]  /*118d0*/  LDL.LU R25, [R1+0x8] ;  /* 0x0000080001197983 */ /* 0x000ee80000300800 */
[----:B0-----:R-:W0:Y:S04]  /*118e0*/  S2R R29, SR_TID.X ;  /* 0x00000000001d7919 */ /* 0x001e280000002100 */
[----:B--2---:R1:W2:Y:S04]  /*118f0*/  @!P0 LDG.E.U16 R27, [R4.64] ;  /* 0x00000006041b8981 */ /* 0x0042a8000c1e1500 */
[----:B-1----:R-:W3:Y:S04]  /*11900*/  LDL R4, [R1+0x7c8] ;  /* 0x0007c80001047983 */ /* 0x002ee80000100800 */
[----:B------:R-:W3:Y:S01]  /*11910*/  LDL R5, [R1+0x7cc] ;  /* 0x0007cc0001057983 */ /* 0x000ee20000100800 */
[----:B0-----:R-:W-:-:S05]  /*11920*/  LOP3.LUT R29, R29, 0x7f, RZ, 0xc0, !PT ;  /* 0x0000007f1d1d7812 */ /* 0x001fca00078ec0ff */
[----:B------:R-:W-:-:S05]  /*11930*/  IMAD.SHL.U32 R29, R29, 0x2, RZ ;  /* 0x000000021d1d7824 */ /* 0x000fca00078e00ff */
[----:B------:R0:W-:Y:S02]  /*11940*/  STS.U16 [R29+0x6800], R9 ;  /* 0x006800091d007388 */ /* 0x0001e40000000400 */
[----:B0-----:R-:W-:Y:S02]  /*11950*/  PRMT R9, RZ, 0x7610, R9 ;  /* 0x00007610ff097816 */ /* 0x001fe40000000009 */
[----:B--2---:R0:W-:Y:S04]  /*11960*/  STL [R1+0x44], R27 ;  /* 0x0000441b01007387 */ /* 0x0041e80000100800 */
[----:B0-----:R-:W2:Y:S01]  /*11970*/  LDL.LU R27, [R1] ;  /* 0x00000000011b7983 */ /* 0x001ea20000300800 */
[----:B---3--:R-:W-:-:S04]  /*11980*/  @!P0 LOP3.LUT R5, R5, R4, RZ, 0x3c, !PT ;  /* 0x0000000405058212 */ /* 0x008fc800078e3cff */
[----:B------:R-:W-:-:S04]  /*11990*/  @!P0 LOP3.LUT R4, R5, R4, RZ, 0x3c, !PT ;  /* 0x0000000405048212 */ /* 0x000fc800078e3cff */
[----:B------:R-:W-:-:S05]  /*119a0*/  @!P0 LOP3.LUT R5, R5, R4, RZ, 0x3c, !PT ;  /* 0x0000000405058212 */ /* 0x000fca00078e3cff */
[----:B------:R0:W3:Y:S04]  /*119b0*/  @!P0 LDG.E.U16 R9, [R4.64] ;  /* 0x0000000604098981 */ /* 0x0000e8000c1e1500 */
[----:B0-----:R-:W2:Y:S04]  /*119c0*/  LDL R4, [R1+0x788] ;  /* 0x0007880001047983 */ /* 0x001ea80000100800 */
[----:B------:R-:W2:Y:S01]  /*119d0*/  LDL R5, [R1+0x78c] ;  /* 0x00078c0001057983 */ /* 0x000ea20000100800 */
[----:B------:R-:W-:Y:S02]  /*119e0*/  PRMT R17, RZ, 0x7610, R17 ;  /* 0x00007610ff117816 */ /* 0x000fe40000000011 */
[----:B--2---:R-:W-:-:S04]  /*119f0*/  @!P0 LOP3.LUT R5, R5, R4, RZ, 0x3c, !PT ;  /* 0x0000000405058212 */ /* 0x004fc800078e3cff */
[----:B------:R-:W-:-:S04]  /*11a00*/  @!P0 LOP3.LUT R4, R5, R4, RZ, 0x3c, !PT ;  /* 0x0000000405048212 */ /* 0x000fc800078e3cff */
[----:B------:R-:W-:-:S05]  /*11a10*/  @!P0 LOP3.LUT R5, R5, R4, RZ, 0x3c, !PT ;  /* 0x0000000405058212 */ /* 0x000fca00078e3cff */
[----:B------:R-:W2:Y:S04]  /*11a20*/  @!P0 LDG.E.U16 R17, [R4.64] ;  /* 0x0000000604118981 */ /* 0x000ea8000c1e1500 */
[----:B---3--:R0:W-:Y:S04]  /*11a30*/  STL [R1+0x40], R9 ;  /* 0x0000400901007387 */ /* 0x0081e80000100800 */
[----:B------:R-:W-:Y:S01]  /*11a40*/  STS.U16 [R29+0x7000], R8 ;  /* 0x007000081d007388 */ /* 0x000fe20000000400 */
[----:B0-----:R-:W-:-:S03]  /*11a50*/  LOP3.LUT R9, R29, 0x10, RZ, 0x3c, !PT ;  /* 0x000000101d097812 */ /* 0x001fc600078e3cff */
[----:B------:R-:W-:Y:S04]  /*11a60*/  STS.U16 [R29+0x7800], R3 ;  /* 0x007800031d007388 */ /* 0x000fe80000000400 */
[----:B------:R-:W-:Y:S04]  /*11a70*/  STS.U16 [R9+0x100], R19 ;  /* 0x0001001309007388 */ /* 0x000fe80000000400 */
[----:B--2---:R0:W-:Y:S04]  /*11a80*/  STL [R1+0x3c], R17 ;  /* 0x00003c1101007387 */ /* 0x0041e80000100800 */
[----:B0-----:R-:W2:Y:S04]  /*11a90*/  LDL.LU R17, [R1+0x148c] ;  /* 0x00148c0001117983 */ /* 0x001ea80000300800 */
[----:B------:R-:W3:Y:S04]  /*11aa0*/  LDL R4, [R1+0x75c] ;  /* 0x00075c0001047983 */ /* 0x000ee80000100800 */
[----:B------:R-:W3:Y:S04]  /*11ab0*/  LDL R5, [R1+0x92c] ;  /* 0x00092c0001057983 */ /* 0x000ee80000100800 */
[----:B------:R-:W2:Y:S01]  /*11ac0*/  LDL.LU R19, [R1+0x1488] ;  /* 0x0014880001137983 */ /* 0x000ea20000300800 */
[----:B---3--:R-:W-:-:S04]  /*11ad0*/  @!P0 LOP3.LUT R5, R5, R4, RZ, 0x3c, !PT ;  /* 0x0000000405058212 */ /* 0x008fc800078e3cff */
[C---:B------:R-:W-:Y:S02]  /*11ae0*/  @!P0 LOP3.LUT R4, R5.reuse, R4, RZ, 0x3c, !PT ;  /* 0x0000000405048212 */ /* 0x040fe400078e3cff */
[----:B--2---:R-:W-:Y:S02]  /*11af0*/  PRMT R19, RZ, 0x7610, R19 ;  /* 0x00007610ff137816 */ /* 0x004fe40000000013 */
[----:B------:R-:W-:-:S05]  /*11b00*/  @!P0 LOP3.LUT R5, R5, R4, RZ, 0x3c, !PT ;  /* 0x0000000405058212 */ /* 0x000fca00078e3cff */
[----:B------:R-:W2:Y:S04]  /*11b10*/  @!P0 LDG.E.U16 R19, [R4.64] ;  /* 0x0000000604138981 */ /* 0x000ea8000c1e1500 */
        /* <DEDUP_REMOVED lines=31> */
[----:B------:R0:W-:Y:S04]  /*11d10*/  STS.U16 [R9+0x1900], R7 ;  /* 0x0019000709007388 */ /* 0x0001e80000000400 */
[----:B0-----:R-:W3:Y:S04]  /*11d20*/  LDL R7, [R1+0x784] ;  /* 0x0007840001077983 */ /* 0x001ee80000100800 */
[----:B------:R-:W-:Y:S04]  /*11d30*/  STS.U16 [R9+0x2100], R25 ;  /* 0x0021001909007388 */ /* 0x000fe80000000400 */
[----:B--2---:R0:W-:Y:S04]  /*11d40*/  STL [R1+0x30], R23 ;  /* 0x0000301701007387 */ /* 0x0041e80000100800 */
[----:B0-----:R-:W2:Y:S04]  /*11d50*/  LDL.LU R23, [R1+0x1470] ;  /* 0x0014700001177983 */ /* 0x001ea80000300800 */
[----:B------:R-:W2:Y:S04]  /*11d60*/  LDL R4, [R1+0x840] ;  /* 0x0008400001047983 */ /* 0x000ea80000100800 */
[----:B------:R-:W2:Y:S04]  /*11d70*/  LDL R5, [R1+0x844] ;  /* 0x0008440001057983 */ /* 0x000ea80000100800 */
[----:B------:R-:W3:Y:S01]  /*11d80*/  LDL.LU R25, [R1+0x146c] ;  /* 0x00146c0001197983 */ /* 0x000ee20000300800 */
[----:B--2---:R-:W-:-:S04]  /*11d90*/  @!P0 LOP3.LUT R5, R5, R4, RZ, 0x3c, !PT ;  /* 0x0000000405058212 */ /* 0x004fc800078e3cff */
[C---:B------:R-:W-:Y:S02]  /*11da0*/  @!P0 LOP3.LUT R4, R5.reuse, R4, RZ, 0x3c, !PT ;  /* 0x0000000405048212 */ /* 0x040fe400078e3cff */
[----:B---3--:R-:W-:Y:S02]  /*11db0*/  PRMT R25, RZ, 0x7610, R25 ;  /* 0x00007610ff197816 */ /* 0x008fe40000000019 */
        /* <DEDUP_REMOVED lines=17> */
[----:B------:R-:W-:-:S02]  /*11ed0*/  PRMT R25, RZ, 0x7610, R25 ;  /* 0x00007610ff197816 */ /* 0x000fc40000000019 */
[----:B---3--:R-:W-:-:S04]  /*11ee0*/  @!P0 LOP3.LUT R5, R5, R4, RZ, 0x3c, !PT ;  /* 0x0000000405058212 */ /* 0x008fc800078e3cff */
[----:B------:R-:W-:-:S04]  /*11ef0*/  @!P0 LOP3.LUT R4, R5, R4, RZ, 0x3c, !PT ;  /* 0x0000000405048212 */ /* 0x000fc800078e3cff */
[----:B------:R-:W-:-:S05]  /*11f00*/  @!P0 LOP3.LUT R5, R5, R4, RZ, 0x3c, !PT ;  /* 0x0000000405058212 */ /* 0x000fca00078e3cff */
[----:B------:R-:W3:Y:S01]  /*11f10*/  @!P0 LDG.E.U16 R25, [R4.64] ;  /* 0x0000000604198981 */ /* 0x000ee2000c1e1500 */
[----:B------:R-:W-:-:S03]  /*11f20*/  PRMT R3, RZ, 0x7610, R3 ;  /* 0x00007610ff037816 */ /* 0x000fc60000000003 */
[----:B---3--:R0:W-:Y:S04]  /*11f30*/  STL [R1+0x24], R25 ;  /* 0x0000241901007387 */ /* 0x0081e80000100800 */
[----:B0-----:R-:W3:Y:S04]  /*11f40*/  LDL.LU R25, [R1+0x145c] ;  /* 0x00145c0001197983 */ /* 0x001ee80000300800 */
[----:B------:R-:W2:Y:S01]  /*11f50*/  LDL R5, [R1+0x780] ;  /* 0x0007800001057983 */ /* 0x000ea20000100800 */
[----:B------:R-:W-:Y:S01]  /*11f60*/  @!P0 IMAD.MOV.U32 R4, RZ, RZ, R7 ;  /* 0x000000ffff048224 */ /* 0x000fe200078e0007 */
[----:B------:R-:W-:-:S02]  /*11f70*/  PRMT R21, RZ, 0x7610, R21 ;  /* 0x00007610ff157816 */ /* 0x000fc40000000015 */
[----:B------:R-:W3:Y:S04]  /*11f80*/  LDL R7, [R1+0x838] ;  /* 0x0008380001077983 */ /* 0x000ee80000100800 */
[----:B--2---:R0:W2:Y:S04]  /*11f90*/  @!P0 LDG.E.U16 R3, [R4.64] ;  /* 0x0000000604038981 */ /* 0x0040a8000c1e1500 */
[----:B0-----:R-:W2:Y:S04]  /*11fa0*/  LDL R4, [R1+0x758] ;  /* 0x0007580001047983 */ /* 0x001ea80000100800 */
[----:B------:R-:W2:Y:S02]  /*11fb0*/  LDL R5, [R1+0x928] ;  /* 0x0009280001057983 */ /* 0x000ea40000100800 */
[----:B--2---:R-:W-:-:S04]  /*11fc0*/  @!P0 LOP3.LUT R5, R5, R4, RZ, 0x3c, !PT ;  /* 0x0000000405058212 */ /* 0x004fc800078e3cff */
[----:B------:R-:W-:-:S04]  /*11fd0*/  @!P0 LOP3.LUT R4, R5, R4, RZ, 0x3c, !PT ;  /* 0x0000000405048212 */ /* 0x000fc800078e3cff */
[----:B------:R-:W-:-:S05]  /*11fe0*/  @!P0 LOP3.LUT R5, R5, R4, RZ, 0x3c, !PT ;  /* 0x0000000405058212 */ /* 0x000fca00078e3cff */
[----:B------:R-:W2:Y:S04]  /*11ff0*/  @!P0 LDG.E.U16 R21, [R4.64] ;  /* 0x0000000604158981 */ /* 0x000ea8000c1e1500 */
[----:B------:R0:W-:Y:S04]  /*12000*/  STL [R1+0x20], R3 ;  /* 0x0000200301007387 */ /* 0x0001e80000100800 */
[----:B0-----:R-:W3:Y:S04]  /*12010*/  LDL R3, [R1+0x83c] ;  /* 0x00083c0001037983 */ /* 0x001ee80000100800 */
[----:B--2---:R0:W-:Y:S04]  /*12020*/  STL [R1], R21 ;  /* 0x0000001501007387 */ /* 0x0041e80000100800 */
[----:B0-----:R-:W2:Y:S04]  /*12030*/  LDL.LU R21, [R1+0x1458] ;  /* 0x0014580001157983 */ /* 0x001ea80000300800 */
[----:B------:R-:W2:Y:S04]  /*12040*/  LDL R4, [R1+0x740] ;  /* 0x0007400001047983 */ /* 0x000ea80000100800 */
[----:B------:R-:W2:Y:S01]  /*12050*/  LDL R5, [R1+0x8f0] ;  /* 0x0008f00001057983 */ /* 0x000ea20000100800 */
[----:B------:R-:W-:-:S02]  /*12060*/  PRMT R19, RZ, 0x7610, R19 ;  /* 0x00007610ff137816 */ /* 0x000fc40000000013 */
[----:B--2---:R-:W-:-:S04]  /*12070*/  @!P0 LOP3.LUT R5, R5, R4, RZ, 0x3c, !PT ;  /* 0x0000000405058212 */ /* 0x004fc800078e3cff */
[----:B------:R-:W-:-:S04]  /*12080*/  @!P0 LOP3.LUT R4, R5, R4, RZ, 0x3c, !PT ;  /* 0x0000000405048212 */ /* 0x000fc800078e3cff */
[----:B------:R-:W-:-:S05]  /*12090*/  @!P0 LOP3.LUT R5, R5, R4, RZ, 0x3c, !PT ;  /* 0x0000000405058212 */ /* 0x000fca00078e3cff */
[----:B------:R-:W2:Y:S04]  /*120a0*/  @!P0 LDG.E.U16 R19, [R4.64] ;  /* 0x0000000604138981 */ /* 0x000ea8000c1e1500 */
[----:B--2---:R0:W-:Y:S04]  /*120b0*/  STL [R1+0x18], R19 ;  /* 0x0000181301007387 */ /* 0x0041e80000100800 */
        /* <DEDUP_REMOVED lines=16> */
[----:B------:R3:W2:Y:S01]  /*121c0*/  @!P0 LDG.E.U16 R8, [R4.64] ;  /* 0x0000000604088981 */ /* 0x0006a2000c1e1500 */
[----:B------:R-:W-:Y:S01]  /*121d0*/  PRMT R6, RZ, 0x7610, R6 ;  /* 0x00007610ff067816 */ /* 0x000fe20000000006 */
[----:B---3--:R-:W-:Y:S02]  /*121e0*/  @!P0 IMAD.MOV.U32 R4, RZ, RZ, R3 ;  /* 0x000000ffff048224 */ /* 0x008fe400078e0003 */
[----:B------:R-:W-:Y:S01]  /*121f0*/  @!P0 IMAD.MOV.U32 R5, RZ, RZ, R7 ;  /* 0x000000ffff058224 */ /* 0x000fe200078e0007 */
[----:B------:R-:W3:Y:S04]  /*12200*/  LDL R3, [R1+0x77c] ;  /* 0x00077c0001037983 */ /* 0x000ee80000100800 */
[----:B------:R0:W3:Y:S04]  /*12210*/  @!P0 LDG.E.U16 R6, [R4.64] ;  /* 0x0000000604068981 */ /* 0x0000e8000c1e1500 */
[----:B--2---:R1:W-:Y:S04]  /*12220*/  STL [R1+0x10], R8 ;  /* 0x0000100801007387 */ /* 0x0043e80000100800 */
[----:B-1----:R-:W2:Y:S04]  /*12230*/  LDL.LU R8, [R1+0x2b0] ;  /* 0x0002b00001087983 */ /* 0x002ea80000300800 */
[----:B0-----:R-:W2:Y:S04]  /*12240*/  LDL R4, [R1+0x7f8] ;  /* 0x0007f80001047983 */ /* 0x001ea80000100800 */
[----:B------:R-:W2:Y:S01]  /*12250*/  LDL R5, [R1+0x7fc] ;  /* 0x0007fc0001057983 */ /* 0x000ea20000100800 */
[----:B------:R-:W-:-:S03]  /*12260*/  PRMT R11, RZ, 0x7610, R11 ;  /* 0x00007610ff0b7816 */ /* 0x000fc6000000000b */
[----:B------:R-:W3:Y:S01]  /*12270*/  LDL R7, [R1+0x754] ;  /* 0x0007540001077983 */ /* 0x000ee20000100800 */
[----:B--2---:R-:W-:-:S04]  /*12280*/  @!P0 LOP3.LUT R5, R5, R4, RZ, 0x3c, !PT ;  /* 0x0000000405058212 */ /* 0x004fc800078e3cff */
[----:B------:R-:W-:-:S04]  /*12290*/  @!P0 LOP3.LUT R4, R5, R4, RZ, 0x3c, !PT ;  /* 0x0000000405048212 */ /* 0x000fc800078e3cff */
[----:B------:R-:W-:-:S05]  /*122a0*/  @!P0 LOP3.LUT R5, R5, R4, RZ, 0x3c, !PT ;  /* 0x0000000405058212 */ /* 0x000fca00078e3cff */
[----:B------:R-:W2:Y:S04]  /*122b0*/  @!P0 LDG.E.U16 R11, [R4.64] ;  /* 0x00000006040b8981 */ /* 0x000ea8000c1e1500 */
[----:B---3--:R0:W-:Y:S04]  /*122c0*/  STL [R1+0xc], R6 ;  /* 0x00000c0601007387 */ /* 0x0081e80000100800 */
[----:B0-----:R-:W3:Y:S04]  /*122d0*/  LDL R6, [R1+0x924] ;  /* 0x0009240001067983 */ /* 0x001ee80000100800 */
        /* <DEDUP_REMOVED lines=9> */
[----:B------:R-:W-:Y:S04]  /*12370*/  STS.U16 [R9+0x3100], R27 ;  /* 0x0031001b09007388 */ /* 0x000fe80000000400 */
[----:B------:R-:W-:Y:S04]  /*12380*/  STS.U16 [R9+0x3900], R25 ;  /* 0x0039001909007388 */ /* 0x000fe80000000400 */
[----:B--2---:R-:W-:Y:S04]  /*12390*/  STL [R1+0x4], R29 ;  /* 0x0000041d01007387 */ /* 0x004fe80000100800 */
[----:B------:R-:W2:Y:S04]  /*123a0*/  LDL R4, [R1+0x778] ;  /* 0x0007780001047983 */ /* 0x000ea80000100800 */
[----:B------:R-:W-:Y:S04]  /*123b0*/  STS.U16 [R9+0x4100], R23 ;  /* 0x0041001709007388 */ /* 0x000fe80000000400 */
[----:B------:R-:W-:Y:S04]  /*123c0*/  STS.U16 [R9+0x4900], R21 ;  /* 0x0049001509007388 */ /* 0x000fe80000000400 */
[----:B------:R-:W-:Y:S04]  /*123d0*/  STS.U16 [R9+0x5100], R19 ;  /* 0x0051001309007388 */ /* 0x000fe80000000400 */
[----:B------:R-:W-:Y:S04]  /*123e0*/  STS.U16 [R9+0x5900], R17 ;  /* 0x0059001109007388 */ /* 0x000fe80000000400 */
[----:B----4-:R-:W-:Y:S01]  /*123f0*/  STS.U16 [R9+0x6100], R15 ;  /* 0x0061000f09007388 */ /* 0x010fe20000000400 */
[----:B------:R-:W-:-:S03]  /*12400*/  PRMT R16, RZ, 0x7610, R16 ;  /* 0x00007610ff107816 */ /* 0x000fc60000000010 */
[----:B------:R-:W-:Y:S04]  /*12410*/  STS.U16 [R9+0x6900], R13 ;  /* 0x0069000d09007388 */ /* 0x000fe80000000400 */
[----:B------:R-:W-:Y:S04]  /*12420*/  STS.U16 [R9+0x7100], R11 ;  /* 0x0071000b09007388 */ /* 0x000fe80000000400 */
[----:B------:R0:W-:Y:S04]  /*12430*/  STS.U16 [R9+0x7900], R2 ;  /* 0x0079000209007388 */ /* 0x0001e80000000400 */
[----:B------:R-:W4:Y:S01]  /*12440*/  LDL.LU R5, [R1+0x2d4] ;  /* 0x0002d40001057983 */ /* 0x000f220000300800 */
[----:B0-----:R-:W-:-:S02]  /*12450*/  @!P0 IMAD.MOV.U32 R2, RZ, RZ, R3 ;  /* 0x000000ffff028224 */ /* 0x001fc400078e0003 */
[----:B--2---:R-:W-:-:S05]  /*12460*/  @!P0 IMAD.MOV.U32 R3, RZ, RZ, R4 ;  /* 0x000000ffff038224 */ /* 0x004fca00078e0004 */
[----:B------:R0:W2:Y:S04]  /*12470*/  @!P0 LDG.E.U16 R16, [R2.64] ;  /* 0x0000000602108981 */ /* 0x0000a8000c1e1500 */
[----:B------:R-:W1:Y:S01]  /*12480*/  S2R R29, SR_TID.X ;  /* 0x00000000001d7919 */ /* 0x000e620000002100 */
[----:B---3--:R-:W-:Y:S01]  /*12490*/  @!P0 IMAD.MOV.U32 R4, RZ, RZ, R6 ;  /* 0x000000ffff048224 */ /* 0x008fe200078e0006 */
[----:B0-----:R-:W-:Y:S02]  /*124a0*/  PRMT R2, RZ, 0x7610, R2 ;  /* 0x00007610ff027816 */ /* 0x001fe40000000002 */
[----:B-1----:R-:W-:-:S05]  /*124b0*/  LOP3.LUT R29, R29, 0x7f, RZ, 0xc0, !PT ;  /* 0x0000007f1d1d7812 */ /* 0x002fca00078ec0ff */
[----:B------:R-:W-:-:S05]  /*124c0*/  IMAD.SHL.U32 R29, R29, 0x2, RZ ;  /* 0x000000021d1d7824 */ /* 0x000fca00078e00ff */
[----:B------:R-:W-:-:S05]  /*124d0*/  LOP3.LUT R9, R29, 0x20, RZ, 0x3c, !PT ;  /* 0x000000201d097812 */ /* 0x000fca00078e3cff */
[----:B----4-:R0:W-:Y:S02]  /*124e0*/  STS.U16 [R9+0x200], R5 ;  /* 0x0002000509007388 */ /* 0x0101e40000000400 */
[----:B0-----:R-:W-:-:S05]  /*124f0*/  @!P0 IMAD.MOV.U32 R5, RZ, RZ, R7 ;  /* 0x000000ffff058224 */ /* 0x001fca00078e0007 */
[----:B------:R0:W3:Y:S04]  /*12500*/  @!P0 LDG.E.U16 R2, [R4.64] ;  /* 0x0000000604028981 */ /* 0x0000e8000c1e1500 */
[----:B--2---:R1:W-:Y:S04]  /*12510*/  STL [R1+0x13d4], R16 ;  /* 0x0013d41001007387 */ /* 0x0043e80000100800 */
[----:B-1----:R-:W2:Y:S04]  /*12520*/  LDL.LU R16, [R1+0x280] ;  /* 0x0002800001107983 */ /* 0x002ea80000300800 */
[----:B0-----:R-:W4:Y:S04]  /*12530*/  LDL R4, [R1+0x73c] ;  /* 0x00073c0001047983 */ /* 0x001f280000100800 */
[----:B------:R-:W4:Y:S01]  /*12540*/  LDL R5, [R1+0x8ec] ;  /* 0x0008ec0001057983 */ /* 0x000f220000100800 */
[----:B------:R-:W-:-:S03]  /*12550*/  PRMT R28, RZ, 0x7610, R28 ;  /* 0x00007610ff1c7816 */ /* 0x000fc6000000001c */
[----:B------:R-:W2:Y:S04]  /*12560*/  LDL R7, [R1+0x870] ;  /* 0x0008700001077983 */ /* 0x000ea80000100800 */
[----:B------:R-:W2:Y:S04]  /*12570*/  LDL R6, [R1+0x874] ;  /* 0x0008740001067983 */ /* 0x000ea80000100800 */
[----:B---3--:R0:W-:Y:S04]  /*12580*/  STL [R1+0x13d0], R2 ;  /* 0x0013d00201007387 */ /* 0x0081e80000100800 */
[----:B0-----:R-:W3:Y:S01]  /*12590*/  LDL.LU R2, [R1+0x2c8] ;  /* 0x0002c80001027983 */ /* 0x001ee20000300800 */
[----:B----4-:R-:W-:-:S04]  /*125a0*/  @!P0 LOP3.LUT R5, R5, R4, RZ, 0x3c, !PT ;  /* 0x0000000405058212 */ /* 0x010fc800078e3cff */
[----:B------:R-:W-:-:S04]  /*125b0*/  @!P0 LOP3.LUT R4, R5, R4, RZ, 0x3c, !PT ;  /* 0x0000000405048212 */ /* 0x000fc800078e3cff */
[----:B------:R-:W-:-:S05]  /*125c0*/  @!P0 LOP3.LUT R5, R5, R4, RZ, 0x3c, !PT ;  /* 0x0000000405058212 */ /* 0x000fca00078e3cff */
[----:B------:R0:W4:Y:S04]  /*125d0*/  @!P0 LDG.E.U16 R28, [R4.64] ;  /* 0x00000006041c8981 */ /* 0x000128000c1e1500 */
[----:B0-----:R-:W2:Y:S04]  /*125e0*/  LDL R4, [R1+0x8b0] ;  /* 0x0008b00001047983 */ /* 0x001ea80000100800 */
[----:B------:R-:W2:Y:S01]  /*125f0*/  LDL R5, [R1+0x8b4] ;  /* 0x0008b40001057983 */ /* 0x000ea20000100800 */
[----:B------:R-:W-:-:S03]  /*12600*/  PRMT R27, RZ, 0x7610, R27 ;  /* 0x00007610ff1b7816 */ /* 0x000fc6000000001b */
[----:B---3--:R-:W-:Y:S04]  /*12610*/  STS.U16 [R9+0xa00], R2 ;  /* 0x000a000209007388 */ /* 0x008fe80000000400 */
[----:B------:R0:W-:Y:S04]  /*12620*/  STS.U16 [R9+0x1200], R8 ;  /* 0x0012000809007388 */ /* 0x0001e80000000400 */
[----:B----4-:R1:W-:Y:S04]  /*12630*/  STL [R1+0x13d8], R28 ;  /* 0x0013d81c01007387 */ /* 0x0103e80000100800 */
[----:B0-----:R-:W3:Y:S04]  /*12640*/  LDL R8, [R1+0x830] ;  /* 0x0008300001087983 */ /* 0x001ee80000100800 */
[----:B------:R-:W4:Y:S04]  /*12650*/  LDL R2, [R1+0x834] ;  /* 0x0008340001027983 */ /* 0x000f280000100800 */
[----:B-1----:R-:W3:Y:S01]  /*12660*/  LDL.LU R28, [R1+0x240] ;  /* 0x00024000011c7983 */ /* 0x002ee20000300800 */
[----:B--2---:R-:W-:-:S04]  /*12670*/  @!P0 LOP3.LUT R5, R5, R4, RZ, 0x3c, !PT ;  /* 0x0000000405058212 */ /* 0x004fc800078e3cff */
[----:B------:R-:W-:-:S04]  /*12680*/  @!P0 LOP3.LUT R4, R5, R4, RZ, 0x3c, !PT ;  /* 0x0000000405048212 */ /* 0x000fc800078e3cff */
[----:B------:R-:W-:-:S05]  /*12690*/  @!P0 LOP3.LUT R5, R5, R4, RZ, 0x3c, !PT ;  /* 0x0000000405058212 */ /* 0x000fca00078e3cff */
[----:B------:R0:W2:Y:S04]  /*126a0*/  @!P0 LDG.E.U16 R27, [R4.64] ;  /* 0x00000006041b8981 */ /* 0x0000a8000c1e1500 */
[----:B0-----:R-:W2:Y:S01]  /*126b0*/  LDL.LU R5, [R1+0x298] ;  /* 0x0002980001057983 */ /* 0x001ea20000300800 */
[----:B------:R-:W-:Y:S01]  /*126c0*/  PRMT R26, RZ, 0x7610, R26 ;  /* 0x00007610ff1a7816 */ /* 0x000fe2000000001a */
[----:B------:R-:W-:Y:S02]  /*126d0*/  @!P0 IMAD.MOV.U32 R4, RZ, RZ, R6 ;  /* 0x000000ffff048224 */ /* 0x000fe400078e0006 */
[----:B--2---:R0:W-:Y:S02]  /*126e0*/  STS.U16 [R9+0x1a00], R5 ;  /* 0x001a000509007388 */ /* 0x0041e40000000400 */
[----:B0-----:R-:W-:-:S05]  /*126f0*/  @!P0 IMAD.MOV.U32 R5, RZ, RZ, R7 ;  /* 0x000000ffff058224 */ /* 0x001fca00078e0007 */
[----:B------:R4:W2:Y:S01]  /*12700*/  @!P0 LDG.E.U16 R26, [R4.64] ;  /* 0x00000006041a8981 */ /* 0x0008a2000c1e1500 */
[----:B------:R-:W-:-:S03]  /*12710*/  PRMT R25, RZ, 0x7610, R25 ;  /* 0x00007610ff197816 */ /* 0x000fc60000000019 */
[----:B------:R0:W-:Y:S04]  /*12720*/  STL [R1+0x13dc], R27 ;  /* 0x0013dc1b01007387 */ /* 0x0001e80000100800 */
[----:B------:R-:W2:Y:S01]  /*12730*/  LDL R6, [R1+0x7b4] ;  /* 0x0007b40001067983 */ /* 0x000ea20000100800 */
[----:B----4-:R-:W-:Y:S02]  /*12740*/  @!P0 IMAD.MOV.U32 R4, RZ, RZ, R2 ;  /* 0x000000ffff048224 */ /* 0x010fe400078e0002 */
[----:B---3--:R-:W-:Y:S01]  /*12750*/  @!P0 IMAD.MOV.U32 R5, RZ, RZ, R8 ;  /* 0x000000ffff058224 */ /* 0x008fe200078e0008 */
[----:B0-----:R-:W3:Y:S04]  /*12760*/  LDL R27, [R1+0x7b0] ;  /* 0x0007b000011b7983 */ /* 0x001ee80000100800 */
[----:B------:R-:W4:Y:S04]  /*12770*/  LDL.LU R7, [R1+0x22c] ;  /* 0x00022c0001077983 */ /* 0x000f280000300800 */
[----:B------:R0:W-:Y:S04]  /*12780*/  STS.U16 [R9+0x2200], R16 ;  /* 0x0022001009007388 */ /* 0x0001e80000000400 */
[----:B------:R1:W3:Y:S04]  /*12790*/  @!P0 LDG.E.U16 R25, [R4.64] ;  /* 0x0000000604198981 */ /* 0x0002e8000c1e1500 */
[----:B--2---:R2:W-:Y:S04]  /*127a0*/  STL [R1+0x13e0], R26 ;  /* 0x0013e01a01007387 */ /* 0x0045e80000100800 */
[----:B0-----:R-:W4:Y:S04]  /*127b0*/  LDL R16, [R1+0x770] ;  /* 0x0007700001107983 */ /* 0x001f280000100800 */
[----:B------:R-:W4:Y:S04]  /*127c0*/  LDL R2, [R1+0x774] ;  /* 0x0007740001027983 */ /* 0x000f280000100800 */
[----:B--2---:R-:W2:Y:S04]  /*127d0*/  LDL R26, [R1+0x7f4] ;  /* 0x0007f400011a7983 */ /* 0x004ea80000100800 */
[----:B------:R-:W2:Y:S04]  /*127e0*/  LDL.LU R8, [R1+0x214] ;  /* 0x0002140001087983 */ /* 0x000ea80000300800 */
[----:B-1----:R-:W2:Y:S04]  /*127f0*/  LDL.LU R4, [R1+0x260] ;  /* 0x0002600001047983 */ /* 0x002ea80000300800 */
[----:B------:R-:W4:Y:S01]  /*12800*/  LDL R5, [R1+0x7f0] ;  /* 0x0007f00001057983 */ /* 0x000f220000100800 */
[----:B------:R-:W-:-:S02]  /*12810*/  PRMT R24, RZ, 0x7610, R24 ;  /* 0x00007610ff187816 */ /* 0x000fc40000000018 */
[----:B------:R-:W-:Y:S01]  /*12820*/  PRMT R23, RZ, 0x7610, R23 ;  /* 0x00007610ff177816 */ /* 0x000fe20000000017 */
[----:B---3--:R0:W-:Y:S04]  /*12830*/  STL [R1+0x13e4], R25 ;  /* 0x0013e41901007387 */ /* 0x0081e80000100800 */
[----:B0-----:R-:W3:Y:S04]  /*12840*/  LDL.LU R25, [R1+0x254] ;  /* 0x0002540001197983 */ /* 0x001ee80000300800 */
[----:B--2---:R0:W-:Y:S02]  /*12850*/  STS.U16 [R9+0x2a00], R4 ;  /* 0x002a000409007388 */ /* 0x0041e40000000400 */
[----:B0-----:R-:W-:Y:S01]  /*12860*/  @!P0 IMAD.MOV.U32 R4, RZ, RZ, R26 ;  /* 0x000000ffff048224 */ /* 0x001fe200078e001a */
[----:B------:R-:W-:Y:S01]  /*12870*/  PRMT R15, RZ, 0x7610, R15 ;  /* 0x00007610ff0f7816 */ /* 0x000fe2000000000f */
[----:B------:R-:W2:Y:S04]  /*12880*/  LDL.LU R26, [R1+0x200] ;  /* 0x00020000011a7983 */ /* 0x000ea80000300800 */
[----:B----4-:R0:W4:Y:S02]  /*12890*/  @!P0 LDG.E.U16 R24, [R4.64] ;  /* 0x0000000604188981 */ /* 0x010124000c1e1500 */
[----:B0-----:R-:W-:-:S02]  /*128a0*/  @!P0 IMAD.MOV.U32 R4, RZ, RZ, R6 ;  /* 0x000000ffff048224 */ /* 0x001fc400078e0006 */
[----:B------:R-:W-:-:S05]  /*128b0*/  @!P0 IMAD.MOV.U32 R5, RZ, RZ, R27 ;  /* 0x000000ffff058224 */ /* 0x000fca00078e001b */
[----:B------:R0:W2:Y:S04]  /*128c0*/  @!P0 LDG.E.U16 R23, [R4.64] ;  /* 0x0000000604178981 */ /* 0x0000a8000c1e1500 */
[----:B---3--:R1:W-:Y:S01]  /*128d0*/  STS.U16 [R9+0x3200], R25 ;  /* 0x0032001909007388 */ /* 0x0083e20000000400 */
[----:B0-----:R-:W-:Y:S02]  /*128e0*/  @!P0 IMAD.MOV.U32 R4, RZ, RZ, R2 ;  /* 0x000000ffff048224 */ /* 0x001fe400078e0002 */
[----:B------:R-:W-:-:S05]  /*128f0*/  @!P0 IMAD.MOV.U32 R5, RZ, RZ, R16 ;  /* 0x000000ffff058224 */ /* 0x000fca00078e0010 */
[----:B------:R-:W3:Y:S04]  /*12900*/  @!P0 LDG.E.U16 R15, [R4.64] ;  /* 0x00000006040f8981 */ /* 0x000ee8000c1e1500 */
[----:B----4-:R0:W-:Y:S04]  /*12910*/  STL [R1+0x13e8], R24 ;  /* 0x0013e81801007387 */ /* 0x0101e80000100800 */
[----:B-1----:R-:W4:Y:S04]  /*12920*/  LDL R25, [R1+0x900] ;  /* 0x0009000001197983 */ /* 0x002f280000100800 */
[----:B------:R-:W4:Y:S04]  /*12930*/  LDL R6, [R1+0x920] ;  /* 0x0009200001067983 */ /* 0x000f280000100800 */
[----:B------:R-:W4:Y:S04]  /*12940*/  LDL.LU R27, [R1+0x1e8] ;  /* 0x0001e800011b7983 */ /* 0x000f280000300800 */
[----:B--2---:R1:W-:Y:S04]  /*12950*/  STL [R1+0x13ec], R23 ;  /* 0x0013ec1701007387 */ /* 0x0043e80000100800 */
[----:B0-----:R-:W2:Y:S04]  /*12960*/  LDL R24, [R1+0x738] ;  /* 0x0007380001187983 */ /* 0x001ea80000100800 */
[----:B-1----:R-:W2:Y:S01]  /*12970*/  LDL R23, [R1+0x8e8] ;  /* 0x0008e80001177983 */ /* 0x002ea20000100800 */
[----:B------:R-:W-:-:S03]  /*12980*/  PRMT R3, RZ, 0x7610, R3 ;  /* 0x00007610ff037816 */ /* 0x000fc60000000003 */
[----:B------:R0:W-:Y:S01]  /*12990*/  STS.U16 [R9+0x3a00], R28 ;  /* 0x003a001c09007388 */ /* 0x0001e20000000400 */
[----:B------:R-:W-:-:S03]  /*129a0*/  PRMT R22, RZ, 0x7610, R22 ;  /* 0x00007610ff167816 */ /* 0x000fc60000000016 */
[----:B------:R1:W-:Y:S04]  /*129b0*/  STS.U16 [R9+0x4200], R7 ;  /* 0x0042000709007388 */ /* 0x0003e80000000400 */
[----:B0-----:R-:W2:Y:S04]  /*129c0*/  LDL.LU R28, [R1+0x1d0] ;  /* 0x0001d000011c7983 */ /* 0x001ea80000300800 */
[----:B---3--:R-:W-:Y:S04]  /*129d0*/  STL [R1+0x13f0], R15 ;  /* 0x0013f00f01007387 */ /* 0x008fe80000100800 */
[----:B-1----:R-:W3:Y:S04]  /*129e0*/  LDL R7, [R1+0x8a8] ;  /* 0x0008a80001077983 */ /* 0x002ee80000100800 */
[----:B------:R-:W3:Y:S01]  /*129f0*/  LDL R2, [R1+0x8ac] ;  /* 0x0008ac0001027983 */ /* 0x000ee20000100800 */
[----:B------:R-:W-:-:S03]  /*12a00*/  PRMT R21, RZ, 0x7610, R21 ;  /* 0x00007610ff157816 */ /* 0x000fc60000000015 */
[----:B------:R-:W3:Y:S01]  /*12a10*/  LDL.LU R16, [R1+0xc0] ;  /* 0x0000c00001107983 */ /* 0x000ee20000300800 */
[----:B----4-:R-:W-:Y:S02]  /*12a20*/  @!P0 IMAD.MOV.U32 R5, RZ, RZ, R25 ;  /* 0x000000ffff058224 */ /* 0x010fe400078e0019 */
[----:B------:R-:W-:Y:S01]  /*12a30*/  @!P0 IMAD.MOV.U32 R4, RZ, RZ, R6 ;  /* 0x000000ffff048224 */ /* 0x000fe200078e0006 */
[----:B------:R0:W-:Y:S04]  /*12a40*/  STS.U16 [R9+0x4a00], R8 ;  /* 0x004a000809007388 */ /* 0x0001e80000000400 */
[----:B------:R2:W4:Y:S04]  /*12a50*/  @!P0 LDG.E.U16 R3, [R4.64] ;  /* 0x0000000604038981 */ /* 0x000528000c1e1500 */
[----:B------:R-:W4:Y:S01]  /*12a60*/  LDL.LU R6, [R1+0xa8] ;  /* 0x0000a80001067983 */ /* 0x000f220000300800 */
[----:B--2---:R-:W-:-:S02]  /*12a70*/  @!P0 IMAD.MOV.U32 R5, RZ, RZ, R24 ;  /* 0x000000ffff058224 */ /* 0x004fc400078e0018 */
[----:B------:R-:W-:-:S05]  /*12a80*/  @!P0 IMAD.MOV.U32 R4, RZ, RZ, R23 ;  /* 0x000000ffff048224 */ /* 0x000fca00078e0017 */
[----:B------:R3:W2:Y:S02]  /*12a90*/  @!P0 LDG.E.U16 R22, [R4.64] ;  /* 0x0000000604168981 */ /* 0x0006a4000c1e1500 */
[----:B---3--:R-:W-:Y:S02]  /*12aa0*/  @!P0 IMAD.MOV.U32 R5, RZ, RZ, R7 ;  /* 0x000000ffff058224 */ /* 0x008fe400078e0007 */
[----:B------:R-:W-:-:S05]  /*12ab0*/  @!P0 IMAD.MOV.U32 R4, RZ, RZ, R2 ;  /* 0x000000ffff048224 */ /* 0x000fca00078e0002 */
[----:B------:R-:W3:Y:S04]  /*12ac0*/  @!P0 LDG.E.U16 R21, [R4.64] ;  /* 0x0000000604158981 */ /* 0x000ee8000c1e1500 */
[----:B----4-:R1:W-:Y:S04]  /*12ad0*/  STL [R1+0x13f4], R3 ;  /* 0x0013f40301007387 */ /* 0x0103e80000100800 */
[----:B0-----:R-:W4:Y:S04]  /*12ae0*/  LDL R8, [R1+0x868] ;  /* 0x0008680001087983 */ /* 0x001f280000100800 */
[----:B-1----:R-:W4:Y:S04]  /*12af0*/  LDL R3, [R1+0x86c] ;  /* 0x00086c0001037983 */ /* 0x002f280000100800 */
[----:B--2---:R0:W-:Y:S04]  /*12b00*/  STL [R1+0x13f8], R22 ;  /* 0x0013f81601007387 */ /* 0x0041e80000100800 */
[----:B------:R-:W2:Y:S04]  /*12b10*/  LDL R23, [R1+0x828] ;  /* 0x0008280001177983 */ /* 0x000ea80000100800 */
[----:B------:R-:W2:Y:S04]  /*12b20*/  LDL R15, [R1+0x7e8] ;  /* 0x0007e800010f7983 */ /* 0x000ea80000100800 */
[----:B0-----:R-:W2:Y:S04]  /*12b30*/  LDL R22, [R1+0x82c] ;  /* 0x00082c0001167983 */ /* 0x001ea80000100800 */
[----:B------:R-:W2:Y:S01]  /*12b40*/  LDL R2, [R1+0x7ec] ;  /* 0x0007ec0001027983 */ /* 0x000ea20000100800 */
[----:B------:R-:W-:-:S02]  /*12b50*/  PRMT R20, RZ, 0x7610, R20 ;  /* 0x00007610ff147816 */ /* 0x000fc40000000014 */
[----:B------:R-:W-:Y:S01]  /*12b60*/  PRMT R19, RZ, 0x7610, R19 ;  /* 0x00007610ff137816 */ /* 0x000fe20000000013 */
[----:B------:R-:W2:Y:S04]  /*12b70*/  LDL.LU R7, [R1+0x90] ;  /* 0x0000900001077983 */ /* 0x000ea80000300800 */
[----:B---3--:R-:W-:Y:S01]  /*12b80*/  STL [R1+0x13fc], R21 ;  /* 0x0013fc1501007387 */ /* 0x008fe20000100800 */
[----:B------:R-:W-:Y:S01]  /*12b90*/  PRMT R18, RZ, 0x7610, R18 ;  /* 0x00007610ff127816 */ /* 0x000fe20000000012 */
[----:B----4-:R-:W-:Y:S02]  /*12ba0*/  @!P0 IMAD.MOV.U32 R5, RZ, RZ, R8 ;  /* 0x000000ffff058224 */ /* 0x010fe400078e0008 */
[----:B------:R-:W3:Y:S01]  /*12bb0*/  LDL R8, [R1+0x7a8] ;  /* 0x0007a80001087983 */ /* 0x000ee20000100800 */
[----:B------:R-:W-:-:S03]  /*12bc0*/  @!P0 IMAD.MOV.U32 R4, RZ, RZ, R3 ;  /* 0x000000ffff048224 */ /* 0x000fc600078e0003 */
[----:B------:R-:W4:Y:S04]  /*12bd0*/  LDL R3, [R1+0x7ac] ;  /* 0x0007ac0001037983 */ /* 0x000f280000100800 */
[----:B------:R2:W4:Y:S02]  /*12be0*/  @!P0 LDG.E.U16 R20, [R4.64] ;  /* 0x0000000604148981 */ /* 0x000524000c1e1500 */
[----:B--2---:R-:W-:Y:S02]  /*12bf0*/  @!P0 IMAD.MOV.U32 R5, RZ, RZ, R23 ;  /* 0x000000ffff058224 */ /* 0x004fe400078e0017 */
[----:B------:R-:W-:-:S05]  /*12c00*/  @!P0 IMAD.MOV.U32 R4, RZ, RZ, R22 ;  /* 0x000000ffff048224 */ /* 0x000fca00078e0016 */
[----:B------:R0:W2:Y:S02]  /*12c10*/  @!P0 LDG.E.U16 R19, [R4.64] ;  /* 0x0000000604138981 */ /* 0x0000a4000c1e1500 */
[----:B0-----:R-:W-:Y:S02]  /*12c20*/  @!P0 IMAD.MOV.U32 R4, RZ, RZ, R2 ;  /* 0x000000ffff048224 */ /* 0x001fe400078e0002 */
[----:B------:R-:W-:-:S05]  /*12c30*/  @!P0 IMAD.MOV.U32 R5, RZ, RZ, R15 ;  /* 0x000000ffff058224 */ /* 0x000fca00078e000f */
[----:B------:R3:W2:Y:S01]  /*12c40*/  @!P0 LDG.E.U16 R18, [R4.64] ;  /* 0x0000000604128981 */ /* 0x0006a2000c1e1500 */
[----:B------:R-:W-:-:S03]  /*12c50*/  PRMT R17, RZ, 0x7610, R17 ;  /* 0x00007610ff117816 */ /* 0x000fc60000000011 */
[----:B------:R-:W-:Y:S04]  /*12c60*/  STS.U16 [R9+0x5200], R26 ;  /* 0x0052001a09007388 */ /* 0x000fe80000000400 */
[----:B------:R0:W-:Y:S04]  /*12c70*/  STS.U16 [R9+0x5a00], R27 ;  /* 0x005a001b09007388 */ /* 0x0001e80000000400 */
[----:B------:R-:W-:Y:S04]  /*12c80*/  STS.U16 [R9+0x6200], R28 ;  /* 0x0062001c09007388 */ /* 0x000fe80000000400 */
[----:B------:R-:W-:Y:S04]  /*12c90*/  STS.U16 [R9+0x6a00], R16 ;  /* 0x006a001009007388 */ /* 0x000fe80000000400 */
[----:B------:R1:W-:Y:S01]  /*12ca0*/  STS.U16 [R9+0x7200], R6 ;  /* 0x0072000609007388 */ /* 0x0003e20000000400 */
[----:B---3--:R-:W-:-:S02]  /*12cb0*/  @!P0 IMAD.MOV.U32 R5, RZ, RZ, R8 ;  /* 0x000000ffff058224 */ /* 0x008fc400078e0008 */
[----:B----4-:R-:W-:-:S05]  /*12cc0*/  @!P0 IMAD.MOV.U32 R4, RZ, RZ, R3 ;  /* 0x000000ffff048224 */ /* 0x010fca00078e0003 */
[----:B------:R3:W4:Y:S04]  /*12cd0*/  @!P0 LDG.E.U16 R17, [R4.64] ;  /* 0x0000000604118981 */ /* 0x000728000c1e1500 */
[----:B------:R0:W-:Y:S04]  /*12ce0*/  STL [R1+0x1400], R20 ;  /* 0x0014001401007387 */ /* 0x0001e80000100800 */
[----:B------:R-:W4:Y:S04]  /*12cf0*/  LDL.LU R25, [R1+0x318] ;  /* 0x0003180001197983 */ /* 0x000f280000300800 */
[----:B--2---:R2:W-:Y:S04]  /*12d00*/  STL [R1+0x1404], R19 ;  /* 0x0014041301007387 */ /* 0x0045e80000100800 */
[----:B0-----:R-:W4:Y:S04]  /*12d10*/  LDL.LU R27, [R1+0x304] ;  /* 0x00030400011b7983 */ /* 0x001f280000300800 */
[----:B------:R-:W-:Y:S04]  /*12d20*/  STL [R1+0x1408], R18 ;  /* 0x0014081201007387 */ /* 0x000fe80000100800 */
[----:B-1----:R-:W4:Y:S04]  /*12d30*/  LDL R6, [R1+0x76c] ;  /* 0x00076c0001067983 */ /* 0x002f280000100800 */
[----:B------:R-:W4:Y:S04]  /*12d40*/  LDL R2, [R1+0x904] ;  /* 0x0009040001027983 */ /* 0x000f280000100800 */
[----:B------:R-:W4:Y:S04]  /*12d50*/  LDL R20, [R1+0x908] ;  /* 0x0009080001147983 */ /* 0x000f280000100800 */
[----:B------:R-:W4:Y:S04]  /*12d60*/  LDL R8, [R1+0x91c] ;  /* 0x00091c0001087983 */ /* 0x000f280000100800 */
[----:B--2---:R-:W2:Y:S04]  /*12d70*/  LDL R19, [R1+0x8e0] ;  /* 0x0008e00001137983 */ /* 0x004ea80000100800 */
[----:B------:R-:W2:Y:S04]  /*12d80*/  LDL R3, [R1+0x8e4] ;  /* 0x0008e40001037983 */ /* 0x000ea80000100800 */
[----:B------:R-:W2:Y:S01]  /*12d90*/  LDL.LU R26, [R1+0x2f4] ;  /* 0x0002f400011a7983 */ /* 0x000ea20000300800 */
[----:B---3--:R-:W-:-:S02]  /*12da0*/  PRMT R4, RZ, 0x7610, R4 ;  /* 0x00007610ff047816 */ /* 0x008fc40000000004 */
[----:B------:R-:W-:Y:S02]  /*12db0*/  PRMT R5, RZ, 0x7610, R5 ;  /* 0x00007610ff057816 */ /* 0x000fe40000000005 */
[----:B------:R-:W-:Y:S01]  /*12dc0*/  PRMT R14, RZ, 0x7610, R14 ;  /* 0x00007610ff0e7816 */ /* 0x000fe2000000000e */
[----:B----4-:R0:W-:Y:S04]  /*12dd0*/  STL [R1+0x140c], R17 ;  /* 0x00140c1101007387 */ /* 0x0101e80000100800 */
[----:B------:R-:W3:Y:S04]  /*12de0*/  LDL.LU R28, [R1+0x2e0] ;  /* 0x0002e000011c7983 */ /* 0x000ee80000300800 */
[----:B------:R-:W4:Y:S01]  /*12df0*/  LDL.LU R9, [R1+0x2cc] ;  /* 0x0002cc0001097983 */ /* 0x000f220000300800 */
[----:B0-----:R-:W-:-:S05]  /*12e00*/  LOP3.LUT R17, R29, 0x20, RZ, 0x3c, !PT ;  /* 0x000000201d117812 */ /* 0x001fca00078e3cff */
[----:B------:R0:W-:Y:S04]  /*12e10*/  STS.U16 [R17+0x7a00], R7 ;  /* 0x007a000711007388 */ /* 0x0001e80000000400 */
[----:B------:R1:W-:Y:S04]  /*12e20*/  STL [R1+0x142c], R17 ;  /* 0x00142c1101007387 */ /* 0x0003e80000100800 */
[----:B------:R-:W3:Y:S01]  /*12e30*/  LDL R18, [R1+0x8a0] ;  /* 0x0008a00001127983 */ /* 0x000ee20000100800 */
[----:B0-----:R-:W-:Y:S02]  /*12e40*/  @!P0 IMAD.MOV.U32 R7, RZ, RZ, R6 ;  /* 0x000000ffff078224 */ /* 0x001fe400078e0006 */
[----:B------:R-:W-:-:S02]  /*12e50*/  @!P0 IMAD.MOV.U32 R6, RZ, RZ, R2 ;  /* 0x000000ffff068224 */ /* 0x000fc400078e0002 */
[----:B------:R-:W3:Y:S04]  /*12e60*/  LDL R2, [R1+0x8a4] ;  /* 0x0008a40001027983 */ /* 0x000ee80000100800 */
[----:B------:R0:W3:Y:S04]  /*12e70*/  @!P0 LDG.E.U16 R4, [R6.64] ;  /* 0x0000000606048981 */ /* 0x0000e8000c1e1500 */
[----:B------:R-:W4:Y:S01]  /*12e80*/  LDL.LU R16, [R1+0x2b8] ;  /* 0x0002b80001107983 */ /* 0x000f220000300800 */
[----:B0-----:R-:W-:Y:S02]  /*12e90*/  @!P0 IMAD.MOV.U32 R6, RZ, RZ, R8 ;  /* 0x000000ffff068224 */ /* 0x001fe400078e0008 */
[----:B------:R-:W-:-:S05]  /*12ea0*/  @!P0 IMAD.MOV.U32 R7, RZ, RZ, R20 ;  /* 0x000000ffff078224 */ /* 0x000fca00078e0014 */
[----:B------:R2:W4:Y:S02]  /*12eb0*/  @!P0 LDG.E.U16 R5, [R6.64] ;  /* 0x0000000606058981 */ /* 0x000524000c1e1500 */
[----:B--2---:R-:W-:Y:S02]  /*12ec0*/  @!P0 IMAD.MOV.U32 R6, RZ, RZ, R3 ;  /* 0x000000ffff068224 */ /* 0x004fe400078e0003 */
[----:B------:R-:W-:-:S05]  /*12ed0*/  @!P0 IMAD.MOV.U32 R7, RZ, RZ, R19 ;  /* 0x000000ffff078224 */ /* 0x000fca00078e0013 */
[----:B------:R0:W3:Y:S01]  /*12ee0*/  @!P0 LDG.E.U16 R14, [R6.64] ;  /* 0x00000006060e8981 */ /* 0x0000e2000c1e1500 */
[----:B------:R-:W-:-:S05]  /*12ef0*/  LOP3.LUT R15, R29, 0x30, RZ, 0x3c, !PT ;  /* 0x000000301d0f7812 */ /* 0x000fca00078e3cff */
[----:B------:R-:W-:Y:S04]  /*12f00*/  STS.U16 [R15+0x300], R25 ;  /* 0x000300190f007388 */ /* 0x000fe80000000400 */
[----:B------:R-:W-:Y:S04]  /*12f10*/  STS.U16 [R15+0xb00], R27 ;  /* 0x000b001b0f007388 */ /* 0x000fe80000000400 */
[----:B---3--:R3:W-:Y:S04]  /*12f20*/  STL [R1+0x1410], R4 ;  /* 0x0014100401007387 */ /* 0x0087e80000100800 */
[----:B-1----:R-:W2:Y:S04]  /*12f30*/  LDL R17, [R1+0x860] ;  /* 0x0008600001117983 */ /* 0x002ea80000100800 */
[----:B------:R-:W2:Y:S04]  /*12f40*/  LDL R8, [R1+0x864] ;  /* 0x0008640001087983 */ /* 0x000ea80000100800 */
[----:B----4-:R1:W-:Y:S04]  /*12f50*/  STL [R1+0x1414], R5 ;  /* 0x0014140501007387 */ /* 0x0103e80000100800 */
[----:B---3--:R-:W3:Y:S04]  /*12f60*/  LDL R4, [R1+0x820] ;  /* 0x0008200001047983 */ /* 0x008ee80000100800 */
[----:B------:R-:W4:Y:S01]  /*12f70*/  LDL R3, [R1+0x824] ;  /* 0x0008240001037983 */ /* 0x000f220000100800 */
[----:B0-----:R-:W-:-:S03]  /*12f80*/  @!P0 IMAD.MOV.U32 R6, RZ, RZ, R2 ;  /* 0x000000ffff068224 */ /* 0x001fc600078e0002 */
[----:B------:R-:W4:Y:S04]  /*12f90*/  LDL.LU R27, [R1+0x2ac] ;  /* 0x0002ac00011b7983 */ /* 0x000f280000300800 */
[----:B------:R-:W-:Y:S04]  /*12fa0*/  STL [R1+0x1418], R14 ;  /* 0x0014180e01007387 */ /* 0x000fe80000100800 */
[----:B-1----:R-:W4:Y:S04]  /*12fb0*/  LDL R5, [R1+0x7e0] ;  /* 0x0007e00001057983 */ /* 0x002f280000100800 */
[----:B------:R-:W4:Y:S01]  /*12fc0*/  LDL R2, [R1+0x7e4] ;  /* 0x0007e40001027983 */ /* 0x000f220000100800 */
[----:B------:R-:W-:Y:S01]  /*12fd0*/  PRMT R12, RZ, 0x7610, R12 ;  /* 0x00007610ff0c7816 */ /* 0x000fe2000000000c */
[----:B------:R-:W-:Y:S01]  /*12fe0*/  @!P0 IMAD.MOV.U32 R7, RZ, RZ, R18 ;  /* 0x000000ffff078224 */ /* 0x000fe200078e0012 */
[----:B------:R-:W-:-:S04]  /*12ff0*/  PRMT R10, RZ, 0x7610, R10 ;  /* 0x00007610ff0a7816 */ /* 0x000fc8000000000a */
[----:B------:R2:W4:Y:S04]  /*13000*/  @!P0 LDG.E.U16 R12, [R6.64] ;  /* 0x00000006060c8981 */ /* 0x000528000c1e1500 */
[----:B------:R-:W-:Y:S04]  /*13010*/  STS.U16 [R15+0x1300], R26 ;  /* 0x0013001a0f007388 */ /* 0x000fe80000000400 */
[----:B------:R-:W-:Y:S04]  /*13020*/  STS.U16 [R15+0x1b00], R28 ;  /* 0x001b001c0f007388 */ /* 0x000fe80000000400 */
[----:B------:R3:W-:Y:S01]  /*13030*/  STS.U16 [R15+0x2300], R9 ;  /* 0x002300090f007388 */ /* 0x0007e20000000400 */
[----:B--2---:R-:W-:-:S02]  /*13040*/  @!P0 IMAD.MOV.U32 R7, RZ, RZ, R17 ;  /* 0x000000ffff078224 */ /* 0x004fc400078e0011 */
[----:B------:R-:W-:-:S05]  /*13050*/  @!P0 IMAD.MOV.U32 R6, RZ, RZ, R8 ;  /* 0x000000ffff068224 */ /* 0x000fca00078e0008 */
[----:B------:R0:W2:Y:S01]  /*13060*/  @!P0 LDG.E.U16 R10, [R6.64] ;  /* 0x00000006060a8981 */ /* 0x0000a2000c1e1500 */
[----:B---3--:R-:W-:Y:S01]  /*13070*/  @!P0 IMAD.MOV.U32 R9, RZ, RZ, R4 ;  /* 0x000000ffff098224 */ /* 0x008fe200078e0004 */
[----:B0-----:R-:W-:Y:S01]  /*13080*/  PRMT R6, RZ, 0x7610, R6 ;  /* 0x00007610ff067816 */ /* 0x001fe20000000006 */
[----:B----4-:R-:W-:Y:S01]  /*13090*/  @!P0 IMAD.MOV.U32 R8, RZ, RZ, R3 ;  /* 0x000000ffff088224 */ /* 0x010fe200078e0003 */
[----:B------:R-:W-:-:S04]  /*130a0*/  PRMT R7, RZ, 0x7610, R7 ;  /* 0x00007610ff077816 */ /* 0x000fc80000000007 */
[----:B------:R0:W3:Y:S02]  /*130b0*/  @!P0 LDG.E.U16 R6, [R8.64] ;  /* 0x0000000608068981 */ /* 0x0000e4000c1e1500 */
[----:B0-----:R-:W-:Y:S02]  /*130c0*/  @!P0 IMAD.MOV.U32 R9, RZ, RZ, R5 ;  /* 0x000000ffff098224 */ /* 0x001fe400078e0005 */
[----:B------:R-:W-:-:S05]  /*130d0*/  @!P0 IMAD.MOV.U32 R8, RZ, RZ, R2 ;  /* 0x000000ffff088224 */ /* 0x000fca00078e0002 */
[----:B------:R-:W4:Y:S04]  /*130e0*/  @!P0 LDG.E.U16 R7, [R8.64] ;  /* 0x0000000608078981 */ /* 0x000f28000c1e1500 */
[----:B------:R-:W-:Y:S04]  /*130f0*/  STL [R1+0x141c], R12 ;  /* 0x00141c0c01007387 */ /* 0x000fe80000100800 */
[----:B------:R-:W-:Y:S04]  /*13100*/  STS.U16 [R15+0x2b00], R16 ;  /* 0x002b00100f007388 */ /* 0x000fe80000000400 */
[----:B--2---:R0:W-:Y:S04]  /*13110*/  STL [R1+0x1420], R10 ;  /* 0x0014200a01007387 */ /* 0x0041e80000100800 */
[----:B------:R-:W2:Y:S04]  /*13120*/  LDL R4, [R1+0x7a0] ;  /* 0x0007a00001047983 */ /* 0x000ea80000100800 */
[----:B------:R-:W2:Y:S04]  /*13130*/  LDL R3, [R1+0x7a4] ;  /* 0x0007a40001037983 */ /* 0x000ea80000100800 */
[----:B---3--:R1:W-:Y:S04]  /*13140*/  STL [R1+0x1424], R6 ;  /* 0x0014240601007387 */ /* 0x0083e80000100800 */
[----:B------:R-:W3:Y:S04]  /*13150*/  LDL.LU R28, [R1+0x28c] ;  /* 0x00028c00011c7983 */ /* 0x000ee80000300800 */
[----:B0-----:R-:W3:Y:S04]  /*13160*/  LDL.LU R10, [R1+0x27c] ;  /* 0x00027c00010a7983 */ /* 0x001ee80000300800 */
[----:B------:R-:W3:Y:S04]  /*13170*/  LDL.LU R12, [R1+0x25c] ;  /* 0x00025c00010c7983 */ /* 0x000ee80000300800 */
[----:B------:R-:W3:Y:S04]  /*13180*/  LDL.LU R14, [R1+0x244] ;  /* 0x00024400010e7983 */ /* 0x000ee80000300800 */
[----:B------:R-:W3:Y:S04]  /*13190*/  LDL.LU R5, [R1+0x228] ;  /* 0x0002280001057983 */ /* 0x000ee80000300800 */
[----:B------:R-:W3:Y:S04]  /*131a0*/  LDL.LU R2, [R1+0x210] ;  /* 0x0002100001027983 */ /* 0x000ee80000300800 */
[----:B------:R-:W3:Y:S04]  /*131b0*/  LDL.LU R25, [R1+0x1e4] ;  /* 0x0001e40001197983 */ /* 0x000ee80000300800 */
[----:B------:R-:W3:Y:S04]  /*131c0*/  LDL.LU R16, [R1+0x1cc] ;  /* 0x0001cc0001107983 */ /* 0x000ee80000300800 */
[----:B----4-:R0:W-:Y:S04]  /*131d0*/  STL [R1+0x1428], R7 ;  /* 0x0014280701007387 */ /* 0x0101e80000100800 */
[----:B------:R-:W4:Y:S04]  /*131e0*/  LDL.LU R26, [R1+0xc8] ;  /* 0x0000c800011a7983 */ /* 0x000f280000300800 */
[----:B-1----:R-:W3:Y:S04]  /*131f0*/  LDL R6, [R1+0x90c] ;  /* 0x00090c0001067983 */ /* 0x002ee80000100800 */
[----:B0-----:R-:W4:Y:S01]  /*13200*/  LDL R7, [R1+0x768] ;  /* 0x0007680001077983 */ /* 0x001f220000100800 */
[----:B------:R-:W-:-:S02]  /*13210*/  PRMT R11, RZ, 0x7610, R11 ;  /* 0x00007610ff0b7816 */ /* 0x000fc4000000000b */
[----:B------:R-:W-:Y:S01]  /*13220*/  PRMT R13, RZ, 0x7610, R13 ;  /* 0x00007610ff0d7816 */ /* 0x000fe2000000000d */
[----:B--2---:R-:W-:Y:S02]  /*13230*/  @!P0 IMAD.MOV.U32 R9, RZ, RZ, R4 ;  /* 0x000000ffff098224 */ /* 0x004fe400078e0004 */
[----:B------:R-:W2:Y:S01]  /*13240*/  LDL.LU R4, [R1+0x330] ;  /* 0x0003300001047983 */ /* 0x000ea20000300800 */
[----:B------:R-:W-:-:S03]  /*13250*/  @!P0 IMAD.MOV.U32 R8, RZ, RZ, R3 ;  /* 0x000000ffff088224 */ /* 0x000fc600078e0003 */
[----:B------:R-:W2:Y:S04]  /*13260*/  LDL.LU R17, [R1+0x320] ;  /* 0x0003200001117983 */ /* 0x000ea80000300800 */
[----:B------:R3:W2:Y:S04]  /*13270*/  @!P0 LDG.E.U16 R11, [R8.64] ;  /* 0x00000006080b8981 */ /* 0x0006a8000c1e1500 */
[----:B------:R-:W2:Y:S04]  /*13280*/  LDL.LU R18, [R1+0x30c] ;  /* 0x00030c0001127983 */ /* 0x000ea80000300800 */
[----:B------:R-:W2:Y:S04]  /*13290*/  LDL.LU R19, [R1+0x2f8] ;  /* 0x0002f80001137983 */ /* 0x000ea80000300800 */
[----:B------:R-:W2:Y:S04]  /*132a0*/  LDL.LU R20, [R1+0x2e4] ;  /* 0x0002e40001147983 */ /* 0x000ea80000300800 */
[----:B------:R-:W2:Y:S04]  /*132b0*/  LDL.LU R21, [R1+0x2c4] ;  /* 0x0002c40001157983 */ /* 0x000ea80000300800 */
[----:B------:R-:W2:Y:S04]  /*132c0*/  LDL.LU R22, [R1+0x2a8] ;  /* 0x0002a80001167983 */ /* 0x000ea80000300800 */
[----:B------:R-:W2:Y:S04]  /*132d0*/  LDL.LU R3, [R1+0x294] ;  /* 0x0002940001037983 */ /* 0x000ea80000300800 */
[----:B------:R-:W2:Y:S04]  /*132e0*/  LDL.LU R23, [R1+0x278] ;  /* 0x0002780001177983 */ /* 0x000ea80000300800 */
[----:B------:R0:W-:Y:S04]  /*132f0*/  STS.U16 [R15+0x3300], R27 ;  /* 0x0033001b0f007388 */ /* 0x0001e80000000400 */
[----:B------:R-:W2:Y:S04]  /*13300*/  LDL.LU R24, [R1+0x258] ;  /* 0x0002580001187983 */ /* 0x000ea80000300800 */
[----:B0-----:R-:W2:Y:S01]  /*13310*/  LDL.LU R27, [R1+0x23c] ;  /* 0x00023c00011b7983 */ /* 0x001ea20000300800 */
[----:B---3--:R-:W-:-:S02]  /*13320*/  @!P0 IMAD.MOV.U32 R8, RZ, RZ, R6 ;  /* 0x000000ffff088224 */ /* 0x008fc400078e0006 */
[----:B----4-:R-:W-:-:S05]  /*13330*/  @!P0 IMAD.MOV.U32 R9, RZ, RZ, R7 ;  /* 0x000000ffff098224 */ /* 0x010fca00078e0007 */
[----:B------:R-:W3:Y:S04]  /*13340*/  @!P0 LDG.E.U16 R13, [R8.64] ;  /* 0x00000006080d8981 */ /* 0x000ee8000c1e1500 */
[----:B------:R0:W-:Y:S04]  /*13350*/  STS.U16 [R15+0x3b00], R28 ;  /* 0x003b001c0f007388 */ /* 0x0001e80000000400 */
[----:B------:R-:W-:Y:S04]  /*13360*/  STS.U16 [R15+0x4300], R10 ;  /* 0x0043000a0f007388 */ /* 0x000fe80000000400 */
[----:B------:R-:W-:Y:S04]  /*13370*/  STS.U16 [R15+0x4b00], R12 ;  /* 0x004b000c0f007388 */ /* 0x000fe80000000400 */
[----:B------:R-:W-:Y:S04]  /*13380*/  STS.U16 [R15+0x5300], R14 ;  /* 0x0053000e0f007388 */ /* 0x000fe80000000400 */
[----:B------:R-:W-:Y:S04]  /*13390*/  STS.U16 [R15+0x5b00], R5 ;  /* 0x005b00050f007388 */ /* 0x000fe80000000400 */
[----:B------:R-:W-:Y:S04]  /*133a0*/  STS.U16 [R15+0x6300], R2 ;  /* 0x006300020f007388 */ /* 0x000fe80000000400 */
[----:B------:R-:W-:Y:S04]  /*133b0*/  STS.U16 [R15+0x6b00], R25 ;  /* 0x006b00190f007388 */ /* 0x000fe80000000400 */
[----:B------:R1:W-:Y:S04]  /*133c0*/  STS.U16 [R15+0x7300], R16 ;  /* 0x007300100f007388 */ /* 0x0003e80000000400 */
[----:B--2---:R-:W-:Y:S04]  /*133d0*/  STL [R1+0x1430], R11 ;  /* 0x0014300b01007387 */ /* 0x004fe80000100800 */
[----:B0-----:R-:W2:Y:S04]  /*133e0*/  LDL.LU R28, [R1+0x224] ;  /* 0x00022400011c7983 */ /* 0x001ea80000300800 */
[----:B---3--:R-:W-:Y:S04]  /*133f0*/  STL [R1+0x1434], R13 ;  /* 0x0014340d01007387 */ /* 0x008fe80000100800 */
[----:B-1----:R-:W3:Y:S01]  /*13400*/  LDL.LU R16, [R1+0x20c] ;  /* 0x00020c0001107983 */ /* 0x002ee20000300800 */
[----:B------:R-:W-:-:S03]  /*13410*/  LOP3.LUT R2, R29, 0x40, RZ, 0x3c, !PT ;  /* 0x000000401d027812 */ /* 0x000fc600078e3cff */
[----:B------:R0:W-:Y:S04]  /*13420*/  STS.U16 [R15+0x7b00], R26 ;  /* 0x007b001a0f007388 */ /* 0x0001e80000000400 */
[----:B------:R-:W-:Y:S04]  /*13430*/  STS.U16 [R2+0x400], R4 ;  /* 0x0004000402007388 */ /* 0x000fe80000000400 */
[----:B------:R-:W-:Y:S04]  /*13440*/  STS.U16 [R2+0xc00], R17 ;  /* 0x000c001102007388 */ /* 0x000fe80000000400 */
[----:B------:R-:W-:Y:S04]  /*13450*/  STS.U16 [R2+0x1400], R18 ;  /* 0x0014001202007388 */ /* 0x000fe80000000400 */
[----:B------:R-:W-:Y:S04]  /*13460*/  STS.U16 [R2+0x1c00], R19 ;  /* 0x001c001302007388 */ /* 0x000fe80000000400 */
[----:B------:R-:W-:Y:S04]  /*13470*/  STS.U16 [R2+0x2400], R20 ;  /* 0x0024001402007388 */ /* 0x000fe80000000400 */
[----:B------:R-:W-:Y:S04]  /*13480*/  STS.U16 [R2+0x2c00], R21 ;  /* 0x002c001502007388 */ /* 0x000fe80000000400 */
[----:B------:R-:W-:Y:S04]  /*13490*/  STS.U16 [R2+0x3400], R22 ;  /* 0x0034001602007388 */ /* 0x000fe80000000400 */
[----:B------:R-:W4:Y:S04]  /*134a0*/  LDL.LU R25, [R1+0x1e0] ;  /* 0x0001e00001197983 */ /* 0x000f280000300800 */
[----:B------:R-:W-:Y:S04]  /*134b0*/  STS.U16 [R2+0x3c00], R3 ;  /* 0x003c000302007388 */ /* 0x000fe80000000400 */
[----:B0-----:R-:W4:Y:S04]  /*134c0*/  LDL.LU R26, [R1+0x1c8] ;  /* 0x0001c800011a7983 */ /* 0x001f280000300800 */
[----:B------:R-:W-:Y:S04]  /*134d0*/  STS.U16 [R2+0x4400], R23 ;  /* 0x0044001702007388 */ /* 0x000fe80000000400 */
[----:B------:R0:W-:Y:S04]  /*134e0*/  STL [R1+0x1438], R15 ;  /* 0x0014380f01007387 */ /* 0x0001e80000100800 */
[----:B------:R-:W-:Y:S04]  /*134f0*/  STS.U16 [R2+0x4c00], R24 ;  /* 0x004c001802007388 */ /* 0x000fe80000000400 */
[----:B------:R1:W-:Y:S04]  /*13500*/  STS.U16 [R2+0x5400], R27 ;  /* 0x0054001b02007388 */ /* 0x0003e80000000400 */
[----:B0-----:R-:W4:Y:S04]  /*13510*/  LDL.LU R15, [R1+0xc4] ;  /* 0x0000c400010f7983 */ /* 0x001f280000300800 */
[----:B-1----:R-:W4:Y:S04]  /*13520*/  LDL.LU R27, [R1+0x32c] ;  /* 0x00032c00011b7983 */ /* 0x002f280000300800 */
[----:B------:R-:W4:Y:S04]  /*13530*/  LDL.LU R13, [R1+0x31c] ;  /* 0x00031c00010d7983 */ /* 0x000f280000300800 */
        /* <DEDUP_REMOVED lines=11> */
[----:B--2---:R0:W-:Y:S04]  /*135f0*/  STS.U16 [R2+0x5c00], R28 ;  /* 0x005c001c02007388 */ /* 0x0041e80000000400 */
[----:B0-----:R-:W2:Y:S04]  /*13600*/  LDL.LU R28, [R1+0x1dc] ;  /* 0x0001dc00011c7983 */ /* 0x001ea80000300800 */
[----:B---3--:R0:W-:Y:S04]  /*13610*/  STS.U16 [R2+0x6400], R16 ;  /* 0x0064001002007388 */ /* 0x0081e80000000400 */
[----:B0-----:R-:W3:Y:S01]  /*13620*/  LDL.LU R16, [R1+0x1c4] ;  /* 0x0001c40001107983 */ /* 0x001ee20000300800 */
[----:B------:R-:W-:-:S03]  /*13630*/  LOP3.LUT R4, R29, 0x50, RZ, 0x3c, !PT ;  /* 0x000000501d047812 */ /* 0x000fc600078e3cff */
[----:B------:R-:W3:Y:S04]  /*13640*/  LDL.LU R19, [R1+0x328] ;  /* 0x0003280001137983 */ /* 0x000ee80000300800 */
[----:B------:R-:W3:Y:S04]  /*13650*/  LDL.LU R20, [R1+0x314] ;  /* 0x0003140001147983 */ /* 0x000ee80000300800 */
[----:B------:R-:W3:Y:S04]  /*13660*/  LDL.LU R21, [R1+0x300] ;  /* 0x0003000001157983 */ /* 0x000ee80000300800 */
[----:B------:R-:W3:Y:S04]  /*13670*/  LDL.LU R22, [R1+0x2ec] ;  /* 0x0002ec0001167983 */ /* 0x000ee80000300800 */
[----:B------:R-:W3:Y:S04]  /*13680*/  LDL.LU R3, [R1+0x2d8] ;  /* 0x0002d80001037983 */ /* 0x000ee80000300800 */
[----:B------:R-:W3:Y:S04]  /*13690*/  LDL.LU R23, [R1+0x2bc] ;  /* 0x0002bc0001177983 */ /* 0x000ee80000300800 */
[----:B----4-:R0:W-:Y:S04]  /*136a0*/  STS.U16 [R2+0x6c00], R25 ;  /* 0x006c001902007388 */ /* 0x0101e80000000400 */
[----:B------:R-:W4:Y:S04]  /*136b0*/  LDL.LU R24, [R1+0x2a0] ;  /* 0x0002a00001187983 */ /* 0x000f280000300800 */
[----:B------:R1:W-:Y:S04]  /*136c0*/  STS.U16 [R2+0x7400], R26 ;  /* 0x0074001a02007388 */ /* 0x0003e80000000400 */
[----:B0-----:R-:W4:Y:S04]  /*136d0*/  LDL.LU R25, [R1+0x288] ;  /* 0x0002880001197983 */ /* 0x001f280000300800 */
[----:B-1----:R-:W4:Y:S04]  /*136e0*/  LDL.LU R26, [R1+0x26c] ;  /* 0x00026c00011a7983 */ /* 0x002f280000300800 */
[----:B------:R-:W-:Y:S04]  /*136f0*/  STS.U16 [R2+0x7c00], R15 ;  /* 0x007c000f02007388 */ /* 0x000fe80000000400 */
        /* <DEDUP_REMOVED lines=12> */
[----:B------:R-:W-:Y:S04]  /*137c0*/  STL [R1+0x143c], R2 ;  /* 0x00143c0201007387 */ /* 0x000fe80000100800 */
[----:B------:R-:W-:Y:S04]  /*137d0*/  STS.U16 [R4+0x6500], R18 ;  /* 0x0065001204007388 */ /* 0x000fe80000000400 */
[----:B0-----:R-:W4:Y:S04]  /*137e0*/  LDL.LU R27, [R1+0x24c] ;  /* 0x00024c00011b7983 */ /* 0x001f280000300800 */
[----:B--2---:R0:W-:Y:S04]  /*137f0*/  STS.U16 [R4+0x6d00], R28 ;  /* 0x006d001c04007388 */ /* 0x0041e80000000400 */
[----:B0-----:R-:W2:Y:S04]  /*13800*/  LDL.LU R28, [R1+0x234] ;  /* 0x00023400011c7983 */ /* 0x001ea80000300800 */
[----:B---3--:R-:W-:Y:S04]  /*13810*/  STS.U16 [R4+0x7500], R16 ;  /* 0x0075001004007388 */ /* 0x008fe80000000400 */
[----:B------:R0:W-:Y:S04]  /*13820*/  STS.U16 [R4+0x7d00], R0 ;  /* 0x007d000004007388 */ /* 0x0001e80000000400 */
[----:B0-----:R-:W3:Y:S04]  /*13830*/  LDL.LU R0, [R1+0x1448] ;  /* 0x0014480001007983 */ /* 0x001ee80000300800 */
[----:B------:R-:W3:Y:S01]  /*13840*/  LDL.LU R16, [R1+0x21c] ;  /* 0x00021c0001107983 */ /* 0x000ee20000300800 */
[----:B------:R-:W-:-:S03]  /*13850*/  LOP3.LUT R8, R29, 0x60, RZ, 0x3c, !PT ;  /* 0x000000601d087812 */ /* 0x000fc600078e3cff */
        /* <DEDUP_REMOVED lines=8> */
[----:B------:R0:W-:Y:S04]  /*138e0*/  STS.U16 [R8+0x600], R19 ;  /* 0x0006001308007388 */ /* 0x0001e80000000400 */
[----:B------:R-:W3:Y:S04]  /*138f0*/  LDL.LU R12, [R1+0x2b4] ;  /* 0x0002b400010c7983 */ /* 0x000ee80000300800 */
[----:B------:R1:W-:Y:S04]  /*13900*/  STS.U16 [R8+0xe00], R20 ;  /* 0x000e001408007388 */ /* 0x0003e80000000400 */
[----:B------:R-:W3:Y:S04]  /*13910*/  LDL.LU R14, [R1+0x29c] ;  /* 0x00029c00010e7983 */ /* 0x000ee80000300800 */
[----:B------:R0:W-:Y:S04]  /*13920*/  STS.U16 [R8+0x1600], R21 ;  /* 0x0016001508007388 */ /* 0x0001e80000000400 */
[----:B------:R-:W3:Y:S04]  /*13930*/  LDL.LU R5, [R1+0x284] ;  /* 0x0002840001057983 */ /* 0x000ee80000300800 */
[----:B------:R-:W-:Y:S04]  /*13940*/  STS.U16 [R8+0x1e00], R22 ;  /* 0x001e001608007388 */ /* 0x000fe80000000400 */
[----:B------:R-:W3:Y:S04]  /*13950*/  LDL.LU R4, [R1+0x268] ;  /* 0x0002680001047983 */ /* 0x000ee80000300800 */
[----:B------:R-:W-:Y:S04]  /*13960*/  STS.U16 [R8+0x2600], R3 ;  /* 0x0026000308007388 */ /* 0x000fe80000000400 */
[----:B------:R-:W3:Y:S04]  /*13970*/  LDL.LU R17, [R1+0x248] ;  /* 0x0002480001117983 */ /* 0x000ee80000300800 */
[----:B------:R-:W-:Y:S04]  /*13980*/  STS.U16 [R8+0x2e00], R23 ;  /* 0x002e001708007388 */ /* 0x000fe80000000400 */
[----:B------:R-:W3:Y:S04]  /*13990*/  LDL.LU R18, [R1+0x230] ;  /* 0x0002300001127983 */ /* 0x000ee80000300800 */
[----:B----4-:R-:W-:Y:S04]  /*139a0*/  STS.U16 [R8+0x3600], R24 ;  /* 0x0036001808007388 */ /* 0x010fe80000000400 */
[----:B0-----:R-:W4:Y:S04]  /*139b0*/  LDL.LU R19, [R1+0x218] ;  /* 0x0002180001137983 */ /* 0x001f280000300800 */
[----:B------:R-:W-:Y:S04]  /*139c0*/  STS.U16 [R8+0x3e00], R25 ;  /* 0x003e001908007388 */ /* 0x000fe80000000400 */
[----:B-1----:R-:W4:Y:S04]  /*139d0*/  LDL.LU R20, [R1+0x1ec] ;  /* 0x0001ec0001147983 */ /* 0x002f280000300800 */
[----:B------:R0:W-:Y:S04]  /*139e0*/  STS.U16 [R8+0x4600], R26 ;  /* 0x0046001a08007388 */ /* 0x0001e80000000400 */
[----:B------:R-:W4:Y:S04]  /*139f0*/  LDL.LU R21, [R1+0x1d4] ;  /* 0x0001d40001157983 */ /* 0x000f280000300800 */
[----:B------:R-:W-:Y:S04]  /*13a00*/  STS.U16 [R8+0x4e00], R27 ;  /* 0x004e001b08007388 */ /* 0x000fe80000000400 */
[----:B0-----:R-:W4:Y:S04]  /*13a10*/  LDL.LU R26, [R1+0xcc] ;  /* 0x0000cc00011a7983 */ /* 0x001f280000300800 */
[----:B------:R-:W4:Y:S04]  /*13a20*/  LDL.LU R22, [R1+0xb4] ;  /* 0x0000b40001167983 */ /* 0x000f280000300800 */
[----:B------:R-:W4:Y:S04]  /*13a30*/  LDL.LU R3, [R1+0xac] ;  /* 0x0000ac0001037983 */ /* 0x000f280000300800 */
[----:B--2---:R0:W-:Y:S04]  /*13a40*/  STS.U16 [R8+0x5600], R28 ;  /* 0x0056001c08007388 */ /* 0x0041e80000000400 */
[----:B0-----:R-:W2:Y:S04]  /*13a50*/  LDL.LU R28, [R1+0xa4] ;  /* 0x0000a400011c7983 */ /* 0x001ea80000300800 */
[----:B------:R-:W2:Y:S04]  /*13a60*/  LDL.LU R23, [R1+0xa0] ;  /* 0x0000a00001177983 */ /* 0x000ea80000300800 */
[----:B------:R-:W2:Y:S04]  /*13a70*/  LDL.LU R24, [R1+0x9c] ;  /* 0x00009c0001187983 */ /* 0x000ea80000300800 */
[----:B------:R-:W2:Y:S04]  /*13a80*/  LDL.LU R25, [R1+0x98] ;  /* 0x0000980001197983 */ /* 0x000ea80000300800 */
[----:B------:R-:W2:Y:S04]  /*13a90*/  LDL.LU R27, [R1+0x94] ;  /* 0x00009400011b7983 */ /* 0x000ea80000300800 */
[----:B---3--:R0:W-:Y:S04]  /*13aa0*/  STS.U16 [R8+0x5e00], R16 ;  /* 0x005e001008007388 */ /* 0x0081e80000000400 */
[----:B0-----:R-:W3:Y:S04]  /*13ab0*/  LDL.LU R16, [R1+0x8c] ;  /* 0x00008c0001107983 */ /* 0x001ee80000300800 */
[----:B------:R0:W-:Y:S04]  /*13ac0*/  STS.U16 [R8+0x6600], R0 ;  /* 0x0066000008007388 */ /* 0x0001e80000000400 */
[----:B------:R-:W-:Y:S01]  /*13ad0*/  STS.U16 [R8+0x6e00], R2 ;  /* 0x006e000208007388 */ /* 0x000fe20000000400 */
[----:B0-----:R-:W-:-:S03]  /*13ae0*/  LOP3.LUT R0, R29, 0x70, RZ, 0x3c, !PT ;  /* 0x000000701d007812 */ /* 0x001fc600078e3cff */
        /* <DEDUP_REMOVED lines=14> */
[----:B----4-:R-:W-:Y:S04]  /*13bd0*/  STS.U16 [R0+0x5f00], R19 ;  /* 0x005f001300007388 */ /* 0x010fe80000000400 */
[----:B------:R-:W-:Y:S04]  /*13be0*/  STS.U16 [R0+0x6700], R20 ;  /* 0x0067001400007388 */ /* 0x000fe80000000400 */
[----:B------:R-:W-:Y:S04]  /*13bf0*/  STS.U16 [R0+0x6f00], R21 ;  /* 0x006f001500007388 */ /* 0x000fe80000000400 */
[----:B------:R0:W-:Y:S04]  /*13c00*/  STS.U16 [R0+0x7700], R26 ;  /* 0x0077001a00007388 */ /* 0x0001e80000000400 */
[----:B------:R-:W-:Y:S04]  /*13c10*/  STS.U16 [R0+0x7f00], R22 ;  /* 0x007f001600007388 */ /* 0x000fe80000000400 */
[----:B0-----:R-:W4:Y:S04]  /*13c20*/  LDL.LU R26, [R1+0x88] ;  /* 0x00008800011a7983 */ /* 0x001f280000300800 */
[----:B------:R-:W-:Y:S04]  /*13c30*/  STL [R1+0x1444], R0 ;  /* 0x0014440001007387 */ /* 0x000fe80000100800 */
[----:B--2---:R0:W-:Y:S04]  /*13c40*/  STS.U16 [R29+0x8800], R28 ;  /* 0x0088001c1d007388 */ /* 0x0041e80000000400 */
[----:B0-----:R-:W2:Y:S04]  /*13c50*/  LDL.LU R28, [R1+0x84] ;  /* 0x00008400011c7983 */ /* 0x001ea80000300800 */
[----:B---3--:R0:W-:Y:S04]  /*13c60*/  STS.U16 [R29+0xb000], R16 ;  /* 0x00b000101d007388 */ /* 0x0081e80000000400 */
[----:B0-----:R-:W3:Y:S04]  /*13c70*/  LDL.LU R16, [R1+0x80] ;  /* 0x0000800001107983 */ /* 0x001ee80000300800 */
[----:B------:R-:W3:Y:S04]  /*13c80*/  LDL.LU R0, [R1+0x7c] ;  /* 0x00007c0001007983 */ /* 0x000ee80000300800 */
[----:B------:R-:W3:Y:S04]  /*13c90*/  LDL.LU R8, [R1+0x78] ;  /* 0x0000780001087983 */ /* 0x000ee80000300800 */
[----:B------:R-:W3:Y:S04]  /*13ca0*/  LDL.LU R2, [R1+0x74] ;  /* 0x0000740001027983 */ /* 0x000ee80000300800 */
[----:B------:R-:W3:Y:S01]  /*13cb0*/  LDL.LU R15, [R1+0x70] ;  /* 0x00007000010f7983 */ /* 0x000ee20000300800 */
[----:B------:R-:W3:Y:S03]  /*13cc0*/  LDL.LU R13, [R1+0x6c] ;  /* 0x00006c00010d7983 */ /* 0x000ee60000300800 */
[----:B------:R-:W3:Y:S04]  /*13cd0*/  LDL.LU R17, [R1+0x68] ;  /* 0x0000680001117983 */ /* 0x000ee80000300800 */
[----:B------:R0:W-:Y:S01]  /*13ce0*/  STS.U16 [R29+0xa800], R27 ;  /* 0x00a8001b1d007388 */ /* 0x0001e20000000400 */
[----:B------:R-:W3:Y:S02]  /*13cf0*/  LDL.LU R7, [R1+0x64] ;  /* 0x0000640001077983 */ /* 0x000ee40000300800 */
[----:B------:R-:W3:Y:S02]  /*13d00*/  LDL.LU R6, [R1+0x60] ;  /* 0x0000600001067983 */ /* 0x000ee40000300800 */
[----:B------:R-:W3:Y:S01]  /*13d10*/  LDL.LU R10, [R1+0x4c] ;  /* 0x00004c00010a7983 */ /* 0x000ee20000300800 */
[----:B------:R-:W3:Y:S01]  /*13d20*/  LDL.LU R12, [R1+0x48] ;  /* 0x00004800010c7983 */ /* 0x000ee20000300800 */
[----:B------:R-:W3:Y:S02]  /*13d30*/  LDL.LU R14, [R1+0x44] ;  /* 0x00004400010e7983 */ /* 0x000ee40000300800 */
[----:B------:R-:W3:Y:S02]  /*13d40*/  LDL.LU R5, [R1+0x40] ;  /* 0x0000400001057983 */ /* 0x000ee40000300800 */
[----:B------:R-:W3:Y:S01]  /*13d50*/  LDL.LU R4, [R1+0x3c] ;  /* 0x00003c0001047983 */ /* 0x000ee20000300800 */
[----:B------:R-:W3:Y:S04]  /*13d60*/  LDL.LU R18, [R1+0x1c] ;  /* 0x00001c0001127983 */ /* 0x000ee80000300800 */
[----:B0-----:R-:W0:Y:S01]  /*13d70*/  S2R R27, SR_TID.X ;  /* 0x00000000001b7919 */ /* 0x001e220000002100 */
[----:B------:R-:W3:Y:S02]  /*13d80*/  LDL.LU R19, [R1+0x38] ;  /* 0x0000380001137983 */ /* 0x000ee40000300800 */
[----:B------:R-:W3:Y:S02]  /*13d90*/  LDL.LU R20, [R1+0x34] ;  /* 0x0000340001147983 */ /* 0x000ee40000300800 */
[----:B------:R-:W3:Y:S01]  /*13da0*/  LDL.LU R21, [R1+0x30] ;  /* 0x0000300001157983 */ /* 0x000ee20000300800 */
[----:B------:R-:W3:Y:S04]  /*13db0*/  LDL.LU R9, [R1+0x2c] ;  /* 0x00002c0001097983 */ /* 0x000ee80000300800 */
[----:B------:R1:W-:Y:S01]  /*13dc0*/  STS.U16 [R29+0x8000], R3 ;  /* 0x008000031d007388 */ /* 0x0003e20000000400 */
[----:B------:R-:W3:Y:S03]  /*13dd0*/  LDL.LU R22, [R1+0x28] ;  /* 0x0000280001167983 */ /* 0x000ee60000300800 */
[----:B------:R-:W-:Y:S04]  /*13de0*/  STS.U16 [R29+0x9000], R23 ;  /* 0x009000171d007388 */ /* 0x000fe80000000400 */
[----:B------:R-:W-:Y:S04]  /*13df0*/  STS.U16 [R29+0x9800], R24 ;  /* 0x009800181d007388 */ /* 0x000fe80000000400 */
[----:B------:R-:W-:Y:S04]  /*13e00*/  STS.U16 [R29+0xa000], R25 ;  /* 0x00a000191d007388 */ /* 0x000fe80000000400 */
[----:B-1----:R-:W3:Y:S01]  /*13e10*/  LDL.LU R3, [R1+0x24] ;  /* 0x0000240001037983 */ /* 0x002ee20000300800 */
[----:B0-----:R-:W-:-:S05]  /*13e20*/  LOP3.LUT R27, R27, 0x7f, RZ, 0xc0, !PT ;  /* 0x0000007f1b1b7812 */ /* 0x001fca00078ec0ff */
[----:B------:R-:W-:-:S05]  /*13e30*/  IMAD.SHL.U32 R11, R27, 0x2, RZ ;  /* 0x000000021b0b7824 */ /* 0x000fca00078e00ff */
[----:B------:R-:W-:Y:S01]  /*13e40*/  LOP3.LUT R11, R11, 0x10, RZ, 0x3c, !PT ;  /* 0x000000100b0b7812 */ /* 0x000fe200078e3cff */
[----:B----4-:R0:W-:Y:S04]  /*13e50*/  STS.U16 [R29+0xb800], R26 ;  /* 0x00b8001a1d007388 */ /* 0x0101e80000000400 */
[----:B0-----:R-:W3:Y:S01]  /*13e60*/  LDL.LU R29, [R1+0x20] ;  /* 0x00002000011d7983 */ /* 0x001ee20000300800 */
[----:B------:R-:W3:Y:S02]  /*13e70*/  LDL.LU R23, [R1] ;  /* 0x0000000001177983 */ /* 0x000ee40000300800 */
[----:B------:R-:W3:Y:S02]  /*13e80*/  LDL.LU R24, [R1+0x18] ;  /* 0x0000180001187983 */ /* 0x000ee40000300800 */
[----:B------:R-:W3:Y:S01]  /*13e90*/  LDL.LU R25, [R1+0x14] ;  /* 0x0000140001197983 */ /* 0x000ee20000300800 */
[----:B------:R-:W3:Y:S01]  /*13ea0*/  LDL.LU R26, [R1+0x10] ;  /* 0x00001000011a7983 */ /* 0x000ee20000300800 */
[----:B------:R-:W3:Y:S03]  /*13eb0*/  LDL.LU R27, [R1+0xc] ;  /* 0x00000c00011b7983 */ /* 0x000ee60000300800 */
[----:B--2---:R0:W-:Y:S04]  /*13ec0*/  STS.U16 [R11+0x8100], R28 ;  /* 0x0081001c0b007388 */ /* 0x0041e80000000400 */
[----:B0-----:R-:W2:Y:S04]  /*13ed0*/  LDL.LU R28, [R1+0x8] ;  /* 0x00000800011c7983 */ /* 0x001ea80000300800 */
[----:B---3--:R0:W-:Y:S04]  /*13ee0*/  STS.U16 [R11+0x8900], R16 ;  /* 0x008900100b007388 */ /* 0x0081e80000000400 */
[----:B------:R1:W-:Y:S04]  /*13ef0*/  STS.U16 [R11+0x9100], R0 ;  /* 0x009100000b007388 */ /* 0x0003e80000000400 */
[----:B------:R3:W-:Y:S04]  /*13f00*/  STS.U16 [R11+0x9900], R8 ;  /* 0x009900080b007388 */ /* 0x0007e80000000400 */
[----:B0-----:R-:W2:Y:S04]  /*13f10*/  LDL.LU R16, [R1+0x4] ;  /* 0x0000040001107983 */ /* 0x001ea80000300800 */
[----:B------:R0:W-:Y:S04]  /*13f20*/  STS.U16 [R11+0xa100], R2 ;  /* 0x00a100020b007388 */ /* 0x0001e80000000400 */
[----:B-1----:R-:W2:Y:S04]  /*13f30*/  LDL.LU R0, [R1+0x1444] ;  /* 0x0014440001007983 */ /* 0x002ea80000300800 */
[----:B------:R1:W-:Y:S04]  /*13f40*/  STS.U16 [R11+0xa900], R15 ;  /* 0x00a9000f0b007388 */ /* 0x0003e80000000400 */
[----:B---3--:R-:W3:Y:S04]  /*13f50*/  LDL.LU R8, [R1+0x1440] ;  /* 0x0014400001087983 */ /* 0x008ee80000300800 */
[----:B------:R1:W-:Y:S04]  /*13f60*/  STS.U16 [R11+0xb100], R13 ;  /* 0x00b1000d0b007388 */ /* 0x0003e80000000400 */
[----:B0-----:R-:W2:Y:S01]  /*13f70*/  LDL.LU R2, [R1+0x143c] ;  /* 0x00143c0001027983 */ /* 0x001ea20000300800 */
[----:B------:R0:W-:Y:S03]  /*13f80*/  STS.U16 [R11+0xb900], R17 ;  /* 0x00b900110b007388 */ /* 0x0001e60000000400 */
[----:B-1----:R-:W2:Y:S01]  /*13f90*/  LDL.LU R15, [R1+0x1438] ;  /* 0x00143800010f7983 */ /* 0x002ea20000300800 */
[----:B------:R-:W2:Y:S03]  /*13fa0*/  LDL.LU R13, [R1+0x1434] ;  /* 0x00143400010d7983 */ /* 0x000ea60000300800 */
[----:B0-----:R-:W2:Y:S01]  /*13fb0*/  LDL.LU R11, [R1+0x1430] ;  /* 0x00143000010b7983 */ /* 0x001ea20000300800 */
[----:B------:R-:W2:Y:S03]  /*13fc0*/  LDL.LU R17, [R1+0x142c] ;  /* 0x00142c0001117983 */ /* 0x000ea60000300800 */
[----:B--2---:R0:W-:Y:S01]  /*13fd0*/  STS.U16 [R17+0x8200], R7 ;  /* 0x0082000711007388 */ /* 0x0041e20000000400 */
[----:B------:R1:W-:Y:S02]  /*13fe0*/  STS.U16 [R17+0x8a00], R6 ;  /* 0x008a000611007388 */ /* 0x0003e40000000400 */
[----:B------:R2:W-:Y:S02]  /*13ff0*/  STS.U16 [R17+0x9200], R10 ;  /* 0x0092000a11007388 */ /* 0x0005e40000000400 */
[----:B------:R3:W-:Y:S01]  /*14000*/  STS.U16 [R17+0x9a00], R12 ;  /* 0x009a000c11007388 */ /* 0x0007e20000000400 */
[----:B------:R3:W-:Y:S01]  /*14010*/  STS.U16 [R17+0xa200], R14 ;  /* 0x00a2000e11007388 */ /* 0x0007e20000000400 */
[----:B------:R3:W-:Y:S03]  /*14020*/  STS.U16 [R17+0xaa00], R5 ;  /* 0x00aa000511007388 */ /* 0x0007e60000000400 */
[----:B0-----:R-:W4:Y:S01]  /*14030*/  LDL.LU R7, [R1+0x1428] ;  /* 0x0014280001077983 */ /* 0x001f220000300800 */
[----:B-1----:R-:W4:Y:S02]  /*14040*/  LDL.LU R6, [R1+0x1424] ;  /* 0x0014240001067983 */ /* 0x002f240000300800 */
[----:B--2---:R-:W2:Y:S02]  /*14050*/  LDL.LU R10, [R1+0x1420] ;  /* 0x00142000010a7983 */ /* 0x004ea40000300800 */
[----:B---3--:R-:W3:Y:S01]  /*14060*/  LDL.LU R12, [R1+0x141c] ;  /* 0x00141c00010c7983 */ /* 0x008ee20000300800 */
[----:B------:R-:W2:Y:S01]  /*14070*/  LDL.LU R14, [R1+0x1418] ;  /* 0x00141800010e7983 */ /* 0x000ea20000300800 */
[----:B------:R-:W2:Y:S03]  /*14080*/  LDL.LU R5, [R1+0x1414] ;  /* 0x0014140001057983 */ /* 0x000ea60000300800 */
[----:B------:R0:W-:Y:S01]  /*14090*/  STS.U16 [R17+0xb200], R4 ;  /* 0x00b2000411007388 */ /* 0x0001e20000000400 */
[----:B------:R1:W-:Y:S02]  /*140a0*/  STS.U16 [R17+0xba00], R18 ;  /* 0x00ba001211007388 */ /* 0x0003e40000000400 */
[----:B------:R1:W-:Y:S02]  /*140b0*/  STS.U16 [R15+0x8300], R19 ;  /* 0x008300130f007388 */ /* 0x0003e40000000400 */
[----:B------:R1:W-:Y:S01]  /*140c0*/  STS.U16 [R15+0x8b00], R20 ;  /* 0x008b00140f007388 */ /* 0x0003e20000000400 */
[----:B------:R1:W-:Y:S01]  /*140d0*/  STS.U16 [R15+0x9300], R21 ;  /* 0x009300150f007388 */ /* 0x0003e20000000400 */
[----:B------:R1:W-:Y:S03]  /*140e0*/  STS.U16 [R15+0x9b00], R9 ;  /* 0x009b00090f007388 */ /* 0x0003e60000000400 */
[----:B0-----:R-:W2:Y:S01]  /*140f0*/  LDL.LU R4, [R1+0x1410] ;  /* 0x0014100001047983 */ /* 0x001ea20000300800 */
[----:B-1----:R-:W2:Y:S03]  /*14100*/  LDL.LU R17, [R1+0x140c] ;  /* 0x00140c0001117983 */ /* 0x002ea60000300800 */
[----:B------:R-:W2:Y:S01]  /*14110*/  LDL.LU R18, [R1+0x1408] ;  /* 0x0014080001127983 */ /* 0x000ea20000300800 */
[----:B------:R-:W2:Y:S03]  /*14120*/  LDL.LU R19, [R1+0x1404] ;  /* 0x0014040001137983 */ /* 0x000ea60000300800 */
[----:B------:R-:W2:Y:S01]  /*14130*/  LDL.LU R20, [R1+0x1400] ;  /* 0x0014000001147983 */ /* 0x000ea20000300800 */
[----:B------:R-:W2:Y:S03]  /*14140*/  LDL.LU R21, [R1+0x13fc] ;  /* 0x0013fc0001157983 */ /* 0x000ea60000300800 */
[----:B------:R0:W-:Y:S01]  /*14150*/  STS.U16 [R15+0xa300], R22 ;  /* 0x00a300160f007388 */ /* 0x0001e20000000400 */
[----:B------:R-:W2:Y:S02]  /*14160*/  LDL.LU R9, [R1+0xb0] ;  /* 0x0000b00001097983 */ /* 0x000ea40000300800 */
[----:B------:R1:W-:Y:S02]  /*14170*/  STS.U16 [R15+0xab00], R3 ;  /* 0x00ab00030f007388 */ /* 0x0003e40000000400 */
[----:B------:R-:W-:Y:S01]  /*14180*/  STS.U16 [R15+0xb300], R29 ;  /* 0x00b3001d0f007388 */ /* 0x000fe20000000400 */
[----:B------:R1:W-:Y:S01]  /*14190*/  STS.U16 [R15+0xbb00], R23 ;  /* 0x00bb00170f007388 */ /* 0x0003e20000000400 */
[----:B------:R1:W-:Y:S02]  /*141a0*/  STS.U16 [R2+0x8400], R24 ;  /* 0x0084001802007388 */ /* 0x0003e40000000400 */
[----:B------:R1:W-:Y:S01]  /*141b0*/  STS.U16 [R2+0x8c00], R25 ;  /* 0x008c001902007388 */ /* 0x0003e20000000400 */
[----:B0-----:R-:W2:Y:S01]  /*141c0*/  LDL.LU R22, [R1+0x13f8] ;  /* 0x0013f80001167983 */ /* 0x001ea20000300800 */
[----:B-1----:R-:W2:Y:S03]  /*141d0*/  LDL.LU R3, [R1+0x13f4] ;  /* 0x0013f40001037983 */ /* 0x002ea60000300800 */
[----:B------:R-:W2:Y:S01]  /*141e0*/  LDL.LU R15, [R1+0x13f0] ;  /* 0x0013f000010f7983 */ /* 0x000ea20000300800 */
[----:B------:R-:W2:Y:S02]  /*141f0*/  LDL.LU R23, [R1+0x13ec] ;  /* 0x0013ec0001177983 */ /* 0x000ea40000300800 */
[----:B------:R-:W2:Y:S02]  /*14200*/  LDL.LU R24, [R1+0x13e8] ;  /* 0x0013e80001187983 */ /* 0x000ea40000300800 */
[----:B------:R-:W2:Y:S01]  /*14210*/  LDL.LU R25, [R1+0x13e4] ;  /* 0x0013e40001197983 */ /* 0x000ea20000300800 */
[----:B------:R0:W-:Y:S01]  /*14220*/  STS.U16 [R2+0x9400], R26 ;  /* 0x0094001a02007388 */ /* 0x0001e20000000400 */
[----:B------:R1:W-:Y:S02]  /*14230*/  STS.U16 [R2+0x9c00], R27 ;  /* 0x009c001b02007388 */ /* 0x0003e40000000400 */
[----:B------:R1:W-:Y:S02]  /*14240*/  STS.U16 [R2+0xa400], R28 ;  /* 0x00a4001c02007388 */ /* 0x0003e40000000400 */
[----:B------:R1:W-:Y:S01]  /*14250*/  STS.U16 [R2+0xac00], R16 ;  /* 0x00ac001002007388 */ /* 0x0003e20000000400 */
[----:B0-----:R-:W2:Y:S01]  /*14260*/  LDL.LU R26, [R1+0x13e0] ;  /* 0x0013e000011a7983 */ /* 0x001ea20000300800 */
[----:B-1----:R-:W2:Y:S02]  /*14270*/  LDL.LU R27, [R1+0x13dc] ;  /* 0x0013dc00011b7983 */ /* 0x002ea40000300800 */
[----:B------:R-:W2:Y:S02]  /*14280*/  LDL.LU R28, [R1+0x13d8] ;  /* 0x0013d800011c7983 */ /* 0x000ea40000300800 */
[----:B------:R-:W2:Y:S01]  /*14290*/  LDL.LU R16, [R1+0x13d4] ;  /* 0x0013d40001107983 */ /* 0x000ea20000300800 */
[----:B------:R-:W0:Y:S04]  /*142a0*/  S2R R29, SR_TID.X ;  /* 0x00000000001d7919 */ /* 0x000e280000002100 */
[----:B--2---:R1:W-:Y:S04]  /*142b0*/  STS.U16 [R2+0xb400], R16 ;  /* 0x00b4001002007388 */ /* 0x0043e80000000400 */
[----:B-1----:R-:W2:Y:S04]  /*142c0*/  LDL.LU R2, [R1+0x13d0] ;  /* 0x0013d00001027983 */ /* 0x002ea80000300800 */
[----:B------:R-:W1:Y:S01]  /*142d0*/  S2R R16, SR_TID.X ;  /* 0x0000000000107919 */ /* 0x000e620000002100 */
[----:B0-----:R-:W-:-:S05]  /*142e0*/  LOP3.LUT R29, R29, 0x7f, RZ, 0xc0, !PT ;  /* 0x0000007f1d1d7812 */ /* 0x001fca00078ec0ff */
[----:B------:R-:W-:-:S05]  /*142f0*/  IMAD.SHL.U32 R29, R29, 0x2, RZ ;  /* 0x000000021d1d7824 */ /* 0x000fca00078e00ff */
[----:B------:R-:W-:Y:S02]  /*14300*/  LOP3.LUT R29, R29, 0x50, RZ, 0x3c, !PT ;  /* 0x000000501d1d7812 */ /* 0x000fe400078e3cff */
[----:B-1----:R-:W-:-:S05]  /*14310*/  LOP3.LUT R16, R16, 0x7f, RZ, 0xc0, !PT ;  /* 0x0000007f10107812 */ /* 0x002fca00078ec0ff */
[----:B------:R-:W-:-:S05]  /*14320*/  IMAD.SHL.U32 R16, R16, 0x2, RZ ;  /* 0x0000000210107824 */ /* 0x000fca00078e00ff */
[----:B------:R-:W-:-:S05]  /*14330*/  LOP3.LUT R16, R16, 0x40, RZ, 0x3c, !PT ;  /* 0x0000004010107812 */ /* 0x000fca00078e3cff */
[----:B--2---:R0:W-:Y:S01]  /*14340*/  STS.U16 [R16+0xbc00], R2 ;  /* 0x00bc000210007388 */ /* 0x0041e20000000400 */
[----:B------:R-:W-:Y:S02]  /*14350*/  STS.U16 [R29+0x8500], R28 ;  /* 0x0085001c1d007388 */ /* 0x000fe40000000400 */
[----:B------:R-:W-:Y:S02]  /*14360*/  STS.U16 [R29+0x8d00], R27 ;  /* 0x008d001b1d007388 */ /* 0x000fe40000000400 */
[----:B------:R-:W-:Y:S01]  /*14370*/  STS.U16 [R29+0x9500], R26 ;  /* 0x0095001a1d007388 */ /* 0x000fe20000000400 */
[----:B------:R-:W-:Y:S01]  /*14380*/  STS.U16 [R29+0x9d00], R25 ;  /* 0x009d00191d007388 */ /* 0x000fe20000000400 */
[----:B------:R-:W-:Y:S02]  /*14390*/  STS.U16 [R29+0xa500], R24 ;  /* 0x00a500181d007388 */ /* 0x000fe40000000400 */
[----:B------:R-:W-:Y:S02]  /*143a0*/  STS.U16 [R29+0xad00], R23 ;  /* 0x00ad00171d007388 */ /* 0x000fe40000000400 */
[----:B------:R-:W-:Y:S01]  /*143b0*/  STS.U16 [R29+0xb500], R15 ;  /* 0x00b5000f1d007388 */ /* 0x000fe20000000400 */
[----:B------:R1:W-:Y:S04]  /*143c0*/  STS.U16 [R29+0xbd00], R3 ;  /* 0x00bd00031d007388 */ /* 0x0003e80000000400 */
[----:B0-----:R-:W2:Y:S04]  /*143d0*/  LDL R2, [R1+0x954] ;  /* 0x0009540001027983 */ /* 0x001ea80000100800 */
[----:B-1----:R-:W2:Y:S01]  /*143e0*/  LDL R3, [R1+0x264] ;  /* 0x0002640001037983 */ /* 0x002ea20000100800 */
[----:B------:R-:W-:Y:S02]  /*143f0*/  STS.U16 [R8+0x8600], R22 ;  /* 0x0086001608007388 */ /* 0x000fe40000000400 */
[----:B------:R-:W-:Y:S02]  /*14400*/  STS.U16 [R8+0x8e00], R21 ;  /* 0x008e001508007388 */ /* 0x000fe40000000400 */
[----:B------:R-:W-:Y:S01]  /*14410*/  STS.U16 [R8+0x9600], R20 ;  /* 0x0096001408007388 */ /* 0x000fe20000000400 */
[----:B------:R-:W-:Y:S01]  /*14420*/  STS.U16 [R8+0x9e00], R19 ;  /* 0x009e001308007388 */ /* 0x000fe20000000400 */
[----:B------:R-:W-:Y:S02]  /*14430*/  STS.U16 [R8+0xa600], R18 ;  /* 0x00a6001208007388 */ /* 0x000fe40000000400 */
[----:B------:R-:W-:Y:S02]  /*14440*/  STS.U16 [R8+0xae00], R17 ;  /* 0x00ae001108007388 */ /* 0x000fe40000000400 */
[----:B------:R-:W-:Y:S01]  /*14450*/  STS.U16 [R8+0xb600], R4 ;  /* 0x00b6000408007388 */ /* 0x000fe20000000400 */
[----:B------:R-:W-:Y:S01]  /*14460*/  STS.U16 [R8+0xbe00], R5 ;  /* 0x00be000508007388 */ /* 0x000fe20000000400 */
[----:B------:R0:W-:Y:S02]  /*14470*/  STS.U16 [R0+0xbf00], R9 ;  /* 0x00bf000900007388 */ /* 0x0001e40000000400 */
[----:B------:R-:W-:Y:S01]  /*14480*/  STS.U16 [R0+0x8700], R14 ;  /* 0x0087000e00007388 */ /* 0x000fe20000000400 */
[----:B0-----:R-:W0:Y:S04]  /*14490*/  S2R R9, SR_TID.X ;  /* 0x0000000000097919 */ /* 0x001e280000002100 */
[----:B------:R-:W1:Y:S01]  /*144a0*/  S2R R8, SR_TID.X ;  /* 0x0000000000087919 */ /* 0x000e620000002100 */
[----:B---3--:R-:W-:Y:S02]  /*144b0*/  STS.U16 [R0+0x8f00], R12 ;  /* 0x008f000c00007388 */ /* 0x008fe40000000400 */
[----:B------:R-:W-:Y:S02]  /*144c0*/  STS.U16 [R0+0x9700], R10 ;  /* 0x0097000a00007388 */ /* 0x000fe40000000400 */
[----:B----4-:R-:W-:Y:S01]  /*144d0*/  STS.U16 [R0+0x9f00], R6 ;  /* 0x009f000600007388 */ /* 0x010fe20000000400 */
[----:B------:R-:W-:Y:S01]  /*144e0*/  STS.U16 [R0+0xa700], R7 ;  /* 0x00a7000700007388 */ /* 0x000fe20000000400 */
[----:B------:R-:W-:Y:S02]  /*144f0*/  STS.U16 [R0+0xaf00], R11 ;  /* 0x00af000b00007388 */ /* 0x000fe40000000400 */
[----:B------:R-:W-:Y:S02]  /*14500*/  STS.U16 [R0+0xb700], R13 ;  /* 0x00b7000d00007388 */ /* 0x000fe40000000400 */
[----:B------:R-:W-:Y:S02]  /*14510*/  BAR.SYNC.DEFER_BLOCKING 0x0 ;  /* 0x0000000000007b1d */ /* 0x000fe40000010000 */
[----:B0-----:R-:W-:Y:S01]  /*14520*/  IMAD.SHL.U32 R16, R9, 0x2, RZ ;  /* 0x0000000209107824 */ /* 0x001fe200078e00ff */
[----:B-1----:R-:W-:-:S02]  /*14530*/  LOP3.LUT R8, R8, 0x7, RZ, 0xc0, !PT ;  /* 0x0000000708087812 */ /* 0x002fc400078ec0ff */
[----:B------:R-:W-:Y:S02]  /*14540*/  SHF.R.U32.HI R29, RZ, 0x1, R9 ;  /* 0x00000001ff1d7819 */ /* 0x000fe40000011609 */
[----:B------:R-:W-:Y:S01]  /*14550*/  LOP3.LUT R28, R16, 0x10, RZ, 0xc0, !PT ;  /* 0x00000010101c7812 */ /* 0x000fe200078ec0ff */
[----:B------:R-:W-:-:S03]  /*14560*/  IMAD R8, R8, 0x110, RZ ;  /* 0x0000011008087824 */ /* 0x000fc600078e02ff */
[----:B------:R-:W-:Y:S01]  /*14570*/  LOP3.LUT R28, R28, 0x20, R29, 0xf8, !PT ;  /* 0x000000201c1c7812 */ /* 0x000fe200078ef81d */
[----:B------:R-:W-:-:S03]  /*14580*/  IMAD.SHL.U32 R9, R9, 0x80, RZ ;  /* 0x0000008009097824 */ /* 0x000fc600078e00ff */
[----:B------:R-:W-:-:S04]  /*14590*/  LOP3.LUT R28, R8, R28, RZ, 0x3c, !PT ;  /* 0x0000001c081c7212 */ /* 0x000fc800078e3cff */
[----:B------:R-:W-:-:S05]  /*145a0*/  LOP3.LUT R28, R28, 0x800, R9, 0xf8, !PT ;  /* 0x000008001c1c7812 */ /* 0x000fca00078ef809 */
[----:B------:R-:W-:Y:S04]  /*145b0*/  LDSM.16.MT88.4 R24, [R28] ;  /* 0x000000001c18783b */ /* 0x000fe80000004200 */
[----:B------:R-:W-:Y:S04]  /*145c0*/  LDSM.16.MT88.4 R16, [R28+0x1000] ;  /* 0x001000001c10783b */ /* 0x000fe80000004200 */
[----:B--2---:R-:W0:Y:S04]  /*145d0*/  LDSM.16.M88.4 R12, [R3+0x8000] ;  /* 0x00800000030c783b */ /* 0x004e280000000200 */
[----:B------:R-:W1:Y:S04]  /*145e0*/  LDSM.16.M88.4 R8, [R3+0x9000] ;  /* 0x009000000308783b */ /* 0x000e680000000200 */
[----:B------:R-:W2:Y:S04]  /*145f0*/  LDSM.16.M88.4 R20, [R3+0xa000] ;  /* 0x00a000000314783b */ /* 0x000ea80000000200 */
[----:B0-----:R-:W-:Y:S01]  /*14600*/  STL.64 [R1], R12 ;  /* 0x0000000c01007387 */ /* 0x001fe20000100a00 */
[----:B------:R-:W-:Y:S02]  /*14610*/  STL.64 [R1+0x8], R14 ;  /* 0x0000080e01007387 */ /* 0x000fe40000100a00 */
[----:B-1----:R-:W-:Y:S02]  /*14620*/  STL.64 [R1+0x30], R8 ;  /* 0x0000300801007387 */ /* 0x002fe40000100a00 */
[----:B------:R-:W-:Y:S01]  /*14630*/  IMAD.MOV.U32 R5, RZ, RZ, R8 ;  /* 0x000000ffff057224 */ /* 0x000fe200078e0008 */
[----:B------:R-:W-:Y:S01]  /*14640*/  STL.64 [R1+0x38], R10 ;  /* 0x0000380a01007387 */ /* 0x000fe20000100a00 */
[----:B------:R-:W-:-:S02]  /*14650*/  IMAD.MOV.U32 R4, RZ, RZ, R9 ;  /* 0x000000ffff047224 */ /* 0x000fc400078e0009 */
[----:B------:R-:W0:Y:S04]  /*14660*/  LDSM.16.M88.4 R8, [R3+0xb000] ;  /* 0x00b000000308783b */ /* 0x000e280000000200 */
[----:B--2---:R-:W-:Y:S01]  /*14670*/  IMAD.MOV.U32 R0, RZ, RZ, R23 ;  /* 0x000000ffff007224 */ /* 0x004fe200078e0017 */
[----:B------:R-:W-:Y:S04]  /*14680*/  LDSM.16.MT88.4 R12, [R2+0x80] ;  /* 0x00008000020c783b */ /* 0x000fe80000004200 */
[----:B------:R-:W-:Y:S04]  /*14690*/  STL [R1+0x1348], R0 ;  /* 0x0013480001007387 */ /* 0x000fe80000100800 */
[----:B0-----:R-:W-:Y:S01]  /*146a0*/  STL.64 [R1+0x10], R8 ;  /* 0x0000100801007387 */ /* 0x001fe20000100a00 */
[----:B------:R-:W-:Y:S02]  /*146b0*/  STL.64 [R1+0x18], R10 ;  /* 0x0000180a01007387 */ /* 0x000fe40000100a00 */
[----:B------:R-:W-:Y:S02]  /*146c0*/  STL.64 [R1+0x20], R20 ;  /* 0x0000201401007387 */ /* 0x000fe40000100a00 */
[----:B------:R-:W-:Y:S01]  /*146d0*/  STL.64 [R1+0x28], R22 ;  /* 0x0000281601007387 */ /* 0x000fe20000100a00 */
[----:B------:R0:W-:Y:S02]  /*146e0*/  STL.64 [R1+0x13a0], R20 ;  /* 0x0013a01401007387 */ /* 0x0001e40000100a00 */
[----:B0-----:R-:W-:-:S02]  /*146f0*/  IMAD.MOV.U32 R20, RZ, RZ, R5 ;  /* 0x000000ffff147224 */ /* 0x001fc400078e0005 */
[----:B------:R-:W-:Y:S02]  /*14700*/  IMAD.MOV.U32 R21, RZ, RZ, R4 ;  /* 0x000000ffff157224 */ /* 0x000fe400078e0004 */
[----:B------:R-:W0:Y:S04]  /*14710*/  LDSM.16.MT88.4 R4, [R28+0x80] ;  /* 0x000080001c04783b */ /* 0x000e280000004200 */
[----:B------:R1:W-:Y:S04]  /*14720*/  STL.64 [R1+0x13b8], R20 ;  /* 0x0013b81401007387 */ /* 0x0003e80000100a00 */
[----:B-1----:R-:W2:Y:S01]  /*14730*/  LDL.LU.64 R20, [R1+0x1b0] ;  /* 0x0001b00001147983 */ /* 0x002ea20000300a00 */
[----:B------:R-:W2:Y:S03]  /*14740*/  LDL.LU.64 R22, [R1+0x1b8] ;  /* 0x0001b80001167983 */ /* 0x000ea60000300a00 */
[----:B0-----:R-:W-:Y:S01]  /*14750*/  STL.64 [R1+0x13b0], R6 ;  /* 0x0013b00601007387 */ /* 0x001fe20000100a00 */
[----:B------:R0:W-:Y:S03]  /*14760*/  STL.64 [R1+0x13a8], R4 ;  /* 0x0013a80401007387 */ /* 0x0001e60000100a00 */
[----:B0-----:R-:W3:Y:S01]  /*14770*/  LDL.LU.64 R4, [R1+0x1a0] ;  /* 0x0001a00001047983 */ /* 0x001ee20000300a00 */
[----:B------:R-:W4:Y:S02]  /*14780*/  LDL.LU.64 R6, [R1+0x1a8] ;  /* 0x0001a80001067983 */ /* 0x000f240000300a00 */
[----:B------:R-:W-:-:S02]  /*14790*/  IMAD.MOV.U32 R3, RZ, RZ, R8 ;  /* 0x000000ffff037224 */ /* 0x000fc400078e0008 */
[----:B------:R-:W-:Y:S02]  /*147a0*/  IMAD.MOV.U32 R0, RZ, RZ, R9 ;  /* 0x000000ffff007224 */ /* 0x000fe400078e0009 */
[----:B------:R-:W0:Y:S04]  /*147b0*/  LDSM.16.MT88.4 R8, [R2] ;  /* 0x000000000208783b */ /* 0x000e280000004200 */
[----:B----4-:R-:W-:Y:S01]  /*147c0*/  STL.64 [R1+0x13c8], R6 ;  /* 0x0013c80601007387 */ /* 0x010fe20000100a00 */
[----:B---3--:R1:W-:Y:S03]  /*147d0*/  STL.64 [R1+0x13c0], R4 ;  /* 0x0013c00401007387 */ /* 0x0083e60000100a00 */
[----:B-1----:R-:W2:Y:S01]  /*147e0*/  LDL.64 R4, [R1] ;  /* 0x0000000001047983 */ /* 0x002ea20000100a00 */
[----:B0-----:R-:W-:Y:S02]  /*147f0*/  STL.64 [R1+0x1370], R10 ;  /* 0x0013700a01007387 */ /* 0x001fe40000100a00 */
[----:B------:R-:W-:Y:S02]  /*14800*/  STL.64 [R1+0x1368], R8 ;  /* 0x0013680801007387 */ /* 0x000fe40000100a00 */
[----:B------:R-:W-:Y:S01]  /*14810*/  STL.64 [R1+0x1338], R14 ;  /* 0x0013380e01007387 */ /* 0x000fe20000100a00 */
[----:B------:R0:W-:Y:S01]  /*14820*/  STL.64 [R1+0x1330], R12 ;  /* 0x0013300c01007387 */ /* 0x0001e20000100a00 */
[----:B------:R-:W-:Y:S02]  /*14830*/  STL.64 [R1+0x12e8], R18 ;  /* 0x0012e81201007387 */ /* 0x000fe40000100a00 */
[----:B------:R1:W-:Y:S02]  /*14840*/  STL.64 [R1+0x12e0], R16 ;  /* 0x0012e01001007387 */ /* 0x0003e40000100a00 */
[----:B0-----:R-:W-:Y:S01]  /*14850*/  IMAD.MOV.U32 R12, RZ, RZ, R3 ;  /* 0x000000ffff0c7224 */ /* 0x001fe200078e0003 */
[----:B-1----:R-:W3:Y:S01]  /*14860*/  LDL.LU.64 R16, [R1+0x190] ;  /* 0x0001900001107983 */ /* 0x002ee20000300a00 */
[----:B------:R-:W3:Y:S02]  /*14870*/  LDL.LU.64 R18, [R1+0x198] ;  /* 0x0001980001127983 */ /* 0x000ee40000300a00 */
[----:B------:R-:W4:Y:S01]  /*14880*/  LDL.LU.64 R6, [R1+0x13c8] ;  /* 0x0013c80001067983 */ /* 0x000f220000300a00 */
[----:B--2---:R-:W-:Y:S01]  /*14890*/  HMMA.16816.F32.BF16 R20, R24, R4, R20 ;  /* 0x000000041814723c */ /* 0x004fe20000041814 */
[----:B------:R-:W-:-:S02]  /*148a0*/  IMAD.MOV.U32 R8, RZ, RZ, R4 ;  /* 0x000000ffff087224 */ /* 0x000fc400078e0004 */
[----:B------:R-:W-:Y:S02]  /*148b0*/  IMAD.MOV.U32 R3, RZ, RZ, R5 ;  /* 0x000000ffff037224 */ /* 0x000fe400078e0005 */
[----:B------:R-:W4:Y:S11]  /*148c0*/  LDL.LU.64 R4, [R1+0x13c0] ;  /* 0x0013c00001047983 */ /* 0x000f360000300a00 */
[----:B------:R-:W-:Y:S07]  /*148d0*/  @!UPT UIADD3 URZ, URZ, URZ, URZ ;  /* 0x0000003f3f3ff290 */ /* 0x000fee000fffe03f */
[----:B------:R0:W-:Y:S01]  /*148e0*/  STL.64 [R1+0xc0], R20 ;  /* 0x0000c01401007387 */ /* 0x0001e20000100a00 */
[----:B------:R4:W-:Y:S03]  /*148f0*/  STL [R1+0xc8], R22 ;  /* 0x0000c81601007387 */ /* 0x0009e60000100800 */
[----:B0-----:R-:W4:Y:S01]  /*14900*/  LDL.LU.64 R20, [R1+0x13b8] ;  /* 0x0013b80001147983 */ /* 0x001f220000300a00 */
[----:B------:R-:W-:Y:S02]  /*14910*/  IMAD.MOV.U32 R13, RZ, RZ, R0 ;  /* 0x000000ffff0d7224 */ /* 0x000fe400078e0000 */
[----:B------:R-:W-:Y:S02]  /*14920*/  IMAD.MOV.U32 R0, RZ, RZ, R23 ;  /* 0x000000ffff007224 */ /* 0x000fe400078e0017 */
[C---:B----4-:R-:W-:Y:S01]  /*14930*/  HMMA.16816.F32.BF16 R20, R24.reuse, R20, R4 ;  /* 0x000000141814723c */ /* 0x050fe20000041804 */
[----:B------:R-:W2:Y:S01]  /*14940*/  LDL.LU.64 R6, [R1+0x13b0] ;  /* 0x0013b00001067983 */ /* 0x000ea20000300a00 */
[----:B------:R-:W2:Y:S11]  /*14950*/  LDL.LU.64 R4, [R1+0x13a8] ;  /* 0x0013a80001047983 */ /* 0x000eb60000300a00 */
[----:B------:R-:W-:Y:S10]  /*14960*/  @!UPT UIADD3 URZ, URZ, URZ, URZ ;  /* 0x0000003f3f3ff290 */ /* 0x000ff4000fffe03f */
[----:B------:R0:W-:Y:S01]  /*14970*/  STL.64 [R1+0xb0], R20 ;  /* 0x0000b01401007387 */ /* 0x0001e20000100a00 */
[----:B------:R3:W-:Y:S03]  /*14980*/  STL.64 [R1+0xb8], R22 ;  /* 0x0000b81601007387 */ /* 0x0007e60000100a00 */
[----:B0-----:R-:W3:Y:S02]  /*14990*/  LDL.LU.64 R20, [R1+0x13a0] ;  /* 0x0013a00001147983 */ /* 0x001ee40000300a00 */
[C---:B---3--:R-:W-:Y:S11]  /*149a0*/  HMMA.16816.F32.BF16 R20, R24.reuse, R20, R16 ;  /* 0x000000141814723c */ /* 0x048ff60000041810 */
[----:B------:R-:W-:Y:S11]  /*149b0*/  @!UPT UIADD3 URZ, URZ, URZ, URZ ;  /* 0x0000003f3f3ff290 */ /* 0x000ff6000fffe03f */
[----:B------:R-:W-:Y:S02]  /*149c0*/  @!UPT UIADD3 URZ, URZ, URZ, URZ ;  /* 0x0000003f3f3ff290 */ /* 0x000fe4000fffe03f */
[----:B------:R-:W-:Y:S02]  /*149d0*/  IMAD.MOV.U32 R19, RZ, RZ, R20 ;  /* 0x000000ffff137224 */ /* 0x000fe400078e0014 */
[----:B------:R-:W-:Y:S02]  /*149e0*/  IMAD.MOV.U32 R18, RZ, RZ, R21 ;  /* 0x000000ffff127224 */ /* 0x000fe400078e0015 */
[----:B------:R-:W-:Y:S02]  /*149f0*/  IMAD.MOV.U32 R17, RZ, RZ, R22 ;  /* 0x000000ffff117224 */ /* 0x000fe400078e0016 */
[----:B------:R-:W-:Y:S02]  /*14a00*/  IMAD.MOV.U32 R16, RZ, RZ, R23 ;  /* 0x000000ffff107224 */ /* 0x000fe400078e0017 */
[----:B------:R-:W0:Y:S04]  /*14a10*/  LDSM.16.MT88.4 R20, [R28+0x1080] ;  /* 0x001080001c14783b */ /* 0x000e280000004200 */
[----:B------:R-:W-:Y:S01]  /*14a20*/  STL.64 [R1+0x1358], R18 ;  /* 0x0013581201007387 */ /* 0x000fe20000100a00 */
[----:B------:R1:W-:Y:S03]  /*14a30*/  STL.64 [R1+0x1350], R16 ;  /* 0x0013501001007387 */ /* 0x0003e60000100a00 */
[----:B-1----:R-:W3:Y:S01]  /*14a40*/  LDL.LU.64 R16, [R1+0x180] ;  /* 0x0001800001107983 */ /* 0x002ee20000300a00 */
[----:B------:R-:W3:Y:S03]  /*14a50*/  LDL.LU.64 R18, [R1+0x188] ;  /* 0x0001880001127983 */ /* 0x000ee60000300a00 */
[----:B0-----:R-:W-:Y:S01]  /*14a60*/  STL.64 [R1+0x1288], R22 ;  /* 0x0012881601007387 */ /* 0x001fe20000100a00 */
[----:B------:R3:W-:Y:S02]  /*14a70*/  STL.64 [R1+0x1280], R20 ;  /* 0x0012801401007387 */ /* 0x0007e40000100a00 */
[----:B------:R-:W-:Y:S02]  /*14a80*/  STL [R1+0x1260], R28 ;  /* 0x0012601c01007387 */ /* 0x000fe40000100800 */
[----:B------:R0:W-:Y:S01]  /*14a90*/  STL.64 [R1+0x1388], R12 ;  /* 0x0013880c01007387 */ /* 0x0001e20000100a00 */
[----:B---3--:R-:W-:Y:S01]  /*14aa0*/  HMMA.16816.F32.BF16 R20, R24, R12, R16 ;  /* 0x0000000c1814723c */ /* 0x008fe20000041810 */
[----:B------:R-:W3:Y:S01]  /*14ab0*/  LDL.LU.64 R16, [R1+0x100] ;  /* 0x0001000001107983 */ /* 0x000ee20000300a00 */
[----:B------:R-:W4:Y:S03]  /*14ac0*/  LDL.LU.64 R18, [R1+0x108] ;  /* 0x0001080001127983 */ /* 0x000f260000300a00 */
[----:B------:R-:W1:Y:S02]  /*14ad0*/  LDSM.16.MT88.4 R24, [R2+0x1000] ;  /* 0x001000000218783b */ /* 0x000e640000004200 */
[----:B0-----:R-:W-:-:S02]  /*14ae0*/  IMAD.MOV.U32 R12, RZ, RZ, R8 ;  /* 0x000000ffff0c7224 */ /* 0x001fc400078e0008 */
[----:B----4-:R-:W-:Y:S01]  /*14af0*/  STL.64 [R1+0x1398], R18 ;  /* 0x0013981201007387 */ /* 0x010fe20000100a00 */
[----:B---3--:R0:W-:Y:S03]  /*14b00*/  STL.64 [R1+0x1390], R16 ;  /* 0x0013901001007387 */ /* 0x0081e60000100a00 */
[----:B0-----:R-:W2:Y:S01]  /*14b10*/  LDL.LU.64 R16, [R1+0x110] ;  /* 0x0001100001107983 */ /* 0x001ea20000300a00 */
[----:B------:R-:W2:Y:S02]  /*14b20*/  LDL.LU.64 R18, [R1+0x118] ;  /* 0x0001180001127983 */ /* 0x000ea40000300a00 */
[----:B------:R-:W3:Y:S02]  /*14b30*/  LDL.LU.64 R8, [R1+0xd0] ;  /* 0x0000d00001087983 */ /* 0x000ee40000300a00 */
[----:B------:R-:W4:Y:S02]  /*14b40*/  LDL.LU.64 R10, [R1+0xd8] ;  /* 0x0000d800010a7983 */ /* 0x000f240000300a00 */
[----:B------:R-:W-:Y:S01]  /*14b50*/  IMAD.MOV.U32 R13, RZ, RZ, R3 ;  /* 0x000000ffff0d7224 */ /* 0x000fe200078e0003 */
[----:B----4-:R-:W-:Y:S01]  /*14b60*/  STL.64 [R1+0x1380], R10 ;  /* 0x0013800a01007387 */ /* 0x010fe20000100a00 */
[----:B---3--:R0:W-:Y:S05]  /*14b70*/  STL.64 [R1+0x1378], R8 ;  /* 0x0013780801007387 */ /* 0x0081ea0000100a00 */
[C---:B--2---:R-:W-:Y:S01]  /*14b80*/  HMMA.16816.F32.BF16 R12, R4.reuse, R12, R16 ;  /* 0x0000000c040c723c */ /* 0x044fe20000041810 */
[----:B0-----:R-:W2:Y:S01]  /*14b90*/  LDL.LU.64 R8, [R1+0xf0] ;  /* 0x0000f00001087983 */ /* 0x001ea20000300a00 */
[----:B------:R-:W2:Y:S02]  /*14ba0*/  LDL.LU.64 R10, [R1+0xf8] ;  /* 0x0000f800010a7983 */ /* 0x000ea40000300a00 */
[----:B------:R-:W-:Y:S02]  /*14bb0*/  STL [R1+0x12a0], R20 ;  /* 0x0012a01401007387 */ /* 0x000fe40000100800 */
[----:B------:R0:W-:Y:S01]  /*14bc0*/  STL [R1+0x129c], R21 ;  /* 0x00129c1501007387 */ /* 0x0001e20000100800 */
[----:B------:R-:W-:Y:S01]  /*14bd0*/  STL [R1+0x1298], R22 ;  /* 0x0012981601007387 */ /* 0x000fe20000100800 */
[----:B------:R-:W-:Y:S03]  /*14be0*/  STL [R1+0x1294], R23 ;  /* 0x0012941701007387 */ /* 0x000fe60000100800 */
[----:B0-----:R-:W2:Y:S01]  /*14bf0*/  LDL.LU.64 R20, [R1+0x20] ;  /* 0x0000200001147983 */ /* 0x001ea20000300a00 */
[----:B------:R-:W-:Y:S02]  /*14c00*/  STL [R1+0x1290], R2 ;  /* 0x0012900201007387 */ /* 0x000fe40000100800 */
[----:B-1----:R-:W-:Y:S02]  /*14c10*/  STL.64 [R1+0x1238], R26 ;  /* 0x0012381a01007387 */ /* 0x002fe40000100a00 */
[----:B------:R0:W-:Y:S02]  /*14c20*/  STL.64 [R1+0x1230], R24 ;  /* 0x0012301801007387 */ /* 0x0001e40000100a00 */
[----:B0-----:R-:W3:Y:S01]  /*14c30*/  LDL.LU.64 R24, [R1+0x30] ;  /* 0x0000300001187983 */ /* 0x001ee20000300a00 */
[----:B------:R-:W3:Y:S02]  /*14c40*/  LDL.LU.64 R18, [R1+0x1398] ;  /* 0x0013980001127983 */ /* 0x000ee40000300a00 */
[----:B------:R-:W3:Y:S02]  /*14c50*/  LDL.LU.64 R16, [R1+0x1390] ;  /* 0x0013900001107983 */ /* 0x000ee40000300a00 */
[----:B------:R0:W-:Y:S01]  /*14c60*/  STL.64 [R1+0x90], R12 ;  /* 0x0000900c01007387 */ /* 0x0001e20000100a00 */
[----:B------:R1:W-:Y:S04]  /*14c70*/  STL.64 [R1+0x98], R14 ;  /* 0x0000980e01007387 */ /* 0x0003e80000100a00 */
[----:B0-----:R-:W4:Y:S01]  /*14c80*/  LDL.LU.64 R12, [R1+0x1388] ;  /* 0x00138800010c7983 */ /* 0x001f220000300a00 */
[C---:B--2---:R-:W-:Y:S08]  /*14c90*/  HMMA.16816.F32.BF16 R8, R4.reuse, R20, R8 ;  /* 0x000000140408723c */ /* 0x044ff00000041808 */
[----:B---3--:R-:W-:Y:S01]  /*14ca0*/  HMMA.16816.F32.BF16 R16, R4, R24, R16 ;  /* 0x000000180410723c */ /* 0x008fe20000041810 */
[----:B-1----:R-:W-:Y:S11]  /*14cb0*/  IMAD.MOV.U32 R14, RZ, RZ, R21 ;  /* 0x000000ffff0e7224 */ /* 0x002ff600078e0015 */
[----:B------:R-:W-:Y:S04]  /*14cc0*/  @!UPT UIADD3 URZ, URZ, URZ, URZ ;  /* 0x0000003f3f3ff290 */ /* 0x000fe8000fffe03f */
[----:B------:R-:W-:Y:S02]  /*14cd0*/  IMAD.MOV.U32 R23, RZ, RZ, R10 ;  /* 0x000000ffff177224 */ /* 0x000fe400078e000a */
[----:B------:R-:W-:Y:S02]  /*14ce0*/  IMAD.MOV.U32 R21, RZ, RZ, R8 ;  /* 0x000000ffff157224 */ /* 0x000fe400078e0008 */
[----:B------:R-:W-:-:S03]  /*14cf0*/  IMAD.MOV.U32 R22, RZ, RZ, R9 ;  /* 0x000000ffff167224 */ /* 0x000fc600078e0009 */
[----:B------:R0:W-:Y:S01]  /*14d00*/  STL [R1+0x80], R16 ;  /* 0x0000801001007387 */ /* 0x0001e20000100800 */
[----:B------:R-:W-:Y:S02]  /*14d10*/  IMAD.MOV.U32 R2, RZ, RZ, R17 ;  /* 0x000000ffff027224 */ /* 0x000fe400078e0011 */
[----:B------:R1:W-:Y:S02]  /*14d20*/  STL [R1+0x88], R18 ;  /* 0x0000881201007387 */ /* 0x0003e40000100800 */
[----:B------:R-:W-:Y:S01]  /*14d30*/  IMAD.MOV.U32 R29, RZ, RZ, R19 ;  /* 0x000000ffff1d7224 */ /* 0x000fe200078e0013 */
[----:B0-----:R-:W2:Y:S01]  /*14d40*/  LDL.LU.64 R16, [R1+0x170] ;  /* 0x0001700001107983 */ /* 0x001ea20000300a00 */
[----:B-1----:R-:W2:Y:S02]  /*14d50*/  LDL.LU.64 R18, [R1+0x178] ;  /* 0x0001780001127983 */ /* 0x002ea40000300a00 */
[----:B------:R0:W-:Y:S02]  /*14d60*/  STL.64 [R1+0x1360], R24 ;  /* 0x0013601801007387 */ /* 0x0001e40000100a00 */
[----:B0-----:R-:W3:Y:S01]  /*14d70*/  LDL.LU.64 R24, [R1] ;  /* 0x0000000001187983 */ /* 0x001ee20000300a00 */
[----:B------:R-:W-:Y:S02]  /*14d80*/  STL [R1+0x12a4], R2 ;  /* 0x0012a40201007387 */ /* 0x000fe40000100800 */
[----:B------:R0:W-:Y:S02]  /*14d90*/  STL [R1+0x7c], R11 ;  /* 0x00007c0b01007387 */ /* 0x0001e40000100800 */
[----:B0-----:R-:W4:Y:S01]  /*14da0*/  LDL.LU.64 R10, [R1+0x1380] ;  /* 0x00138000010a7983 */ /* 0x001f220000300a00 */
[----:B------:R-:W4:Y:S02]  /*14db0*/  LDL.LU.64 R8, [R1+0x1378] ;  /* 0x0013780001087983 */ /* 0x000f240000300a00 */
[----:B------:R-:W-:Y:S01]  /*14dc0*/  IMAD.MOV.U32 R15, RZ, RZ, R20 ;  /* 0x000000ffff0f7224 */ /* 0x000fe200078e0014 */
[----:B----4-:R-:W-:Y:S11]  /*14dd0*/  HMMA.16816.F32.BF16 R8, R4, R12, R8 ;  /* 0x0000000c0408723c */ /* 0x010ff60000041808 */
[----:B------:R-:W-:Y:S11]  /*14de0*/  @!UPT UIADD3 URZ, URZ, URZ, URZ ;  /* 0x0000003f3f3ff290 */ /* 0x000ff6000fffe03f */
[----:B------:R-:W-:Y:S02]  /*14df0*/  @!UPT UIADD3 URZ, URZ, URZ, URZ ;  /* 0x0000003f3f3ff290 */ /* 0x000fe4000fffe03f */
[----:B------:R-:W-:Y:S02]  /*14e00*/  IMAD.MOV.U32 R7, RZ, RZ, R10 ;  /* 0x000000ffff077224 */ /* 0x000fe400078e000a */
[----:B------:R-:W-:Y:S02]  /*14e10*/  IMAD.MOV.U32 R6, RZ, RZ, R11 ;  /* 0x000000ffff067224 */ /* 0x000fe400078e000b */
[----:B------:R-:W-:Y:S02]  /*14e20*/  IMAD.MOV.U32 R2, RZ, RZ, R8 ;  /* 0x000000ffff027224 */ /* 0x000fe400078e0008 */
[----:B------:R-:W-:Y:S01]  /*14e30*/  IMAD.MOV.U32 R20, RZ, RZ, R9 ;  /* 0x000000ffff147224 */ /* 0x000fe200078e0009 */
[----:B------:R-:W2:Y:S01]  /*14e40*/  LDL.LU.64 R10, [R1+0x1370] ;  /* 0x00137000010a7983 */ /* 0x000ea20000300a00 */
[----:B------:R-:W2:Y:S02]  /*14e50*/  LDL.LU.64 R8, [R1+0x1368] ;  /* 0x0013680001087983 */ /* 0x000ea40000300a00 */
[----:B------:R-:W-:Y:S02]  /*14e60*/  STL.64 [R1+0x12d8], R6 ;  /* 0x0012d80601007387 */ /* 0x000fe40000100a00 */
[----:B------:R-:W-:Y:S01]  /*14e70*/  STL.64 [R1+0x12b0], R22 ;  /* 0x0012b01601007387 */ /* 0x000fe20000100a00 */
[----:B------:R0:W-:Y:S01]  /*14e80*/  STL.64 [R1+0x12a8], R20 ;  /* 0x0012a81401007387 */ /* 0x0001e20000100a00 */
[----:B---3--:R-:W-:-:S02]  /*14e90*/  IMAD.MOV.U32 R5, RZ, RZ, R24 ;  /* 0x000000ffff057224 */ /* 0x008fc400078e0018 */
[----:B------:R-:W-:Y:S01]  /*14ea0*/  IMAD.MOV.U32 R4, RZ, RZ, R25 ;  /* 0x000000ffff047224 */ /* 0x000fe200078e0019 */
[----:B0-----:R-:W3:Y:S01]  /*14eb0*/  LDL.LU.64 R20, [R1+0x160] ;  /* 0x0001600001147983 */ /* 0x001ee20000300a00 */
[----:B------:R-:W3:Y:S01]  /*14ec0*/  LDL.LU.64 R22, [R1+0x168] ;  /* 0x0001680001167983 */ /* 0x000ee20000300a00 */
[C---:B--2---:R-:W-:Y:S02]  /*14ed0*/  HMMA.16816.F32.BF16 R16, R8.reuse, R24, R16 ;  /* 0x000000180810723c */ /* 0x044fe40000041810 */
[----:B------:R-:W3:Y:S11]  /*14ee0*/  LDL.LU.64 R24, [R1+0x1360] ;  /* 0x0013600001187983 */ /* 0x000ef60000300a00 */
[----:B------:R-:W-:Y:S10]  /*14ef0*/  @!UPT UIADD3 URZ, URZ, URZ, URZ ;  /* 0x0000003f3f3ff290 */ /* 0x000ff4000fffe03f */
[----:B------:R0:W-:Y:S01]  /*14f00*/  STL.64 [R1+0xd0], R16 ;  /* 0x0000d01001007387 */ /* 0x0001e20000100a00 */
[----:B------:R-:W-:Y:S02]  /*14f10*/  IMAD.MOV.U32 R28, RZ, RZ, R18 ;  /* 0x000000ffff1c7224 */ /* 0x000fe400078e0012 */
[----:B------:R-:W-:Y:S02]  /*14f20*/  IMAD.MOV.U32 R3, RZ, RZ, R19 ;  /* 0x000000ffff037224 */ /* 0x000fe400078e0013 */
[----:B------:R-:W2:Y:S04]  /*14f30*/  LDL.LU.64 R18, [R1+0x1358] ;  /* 0x0013580001127983 */ /* 0x000ea80000300a00 */
[----:B0-----:R-:W4:Y:S01]  /*14f40*/  LDL.LU.64 R16, [R1+0x1350] ;  /* 0x0013500001107983 */ /* 0x001f220000300a00 */
[----:B------:R0:W-:Y:S02]  /*14f50*/  STL [R1+0x127c], R3 ;  /* 0x00127c0301007387 */ /* 0x0001e40000100800 */
[----:B------:R-:W-:Y:S01]  /*14f60*/  STL [R1+0x1278], R28 ;  /* 0x0012781c01007387 */ /* 0x000fe20000100800 */
[----:B---3--:R-:W-:Y:S01]  /*14f70*/  HMMA.16816.F32.BF16 R20, R8, R24, R20 ;  /* 0x000000180814723c */ /* 0x008fe20000041814 */
[----:B------:R-:W-:-:S02]  /*14f80*/  IMAD.MOV.U32 R6, RZ, RZ, R24 ;  /* 0x000000ffff067224 */ /* 0x000fc400078e0018 */
[----:B0-----:R-:W-:Y:S11]  /*14f90*/  IMAD.MOV.U32 R3, RZ, RZ, R25 ;  /* 0x000000ffff037224 */ /* 0x001ff600078e0019 */
[----:B------:R-:W-:Y:S10]  /*14fa0*/  @!UPT UIADD3 URZ, URZ, URZ, URZ ;  /* 0x0000003f3f3ff290 */ /* 0x000ff4000fffe03f */
[----:B------:R-:W-:Y:S02]  /*14fb0*/  IMAD.MOV.U32 R25, RZ, RZ, R22 ;  /* 0x000000ffff197224 */ /* 0x000fe400078e0016 */
[----:B------:R-:W-:Y:S02]  /*14fc0*/  IMAD.MOV.U32 R24, RZ, RZ, R23 ;  /* 0x000000ffff187224 */ /* 0x000fe400078e0017 */
[----:B------:R-:W-:Y:S02]  /*14fd0*/  IMAD.MOV.U32 R27, RZ, RZ, R20 ;  /* 0x000000ffff1b7224 */ /* 0x000fe400078e0014 */
[----:B------:R-:W-:Y:S02]  /*14fe0*/  IMAD.MOV.U32 R26, RZ, RZ, R21 ;  /* 0x000000ffff1a7224 */ /* 0x000fe400078e0015 */
[----:B--2---:R-:W-:Y:S02]  /*14ff0*/  IMAD.MOV.U32 R20, RZ, RZ, R19 ;  /* 0x000000ffff147224 */ /* 0x004fe400078e0013 */
[----:B------:R-:W-:-:S02]  /*15000*/  IMAD.MOV.U32 R21, RZ, RZ, R18 ;  /* 0x000000ffff157224 */ /* 0x000fc400078e0012 */
[----:B----4-:R-:W-:Y:S02]  /*15010*/  IMAD.MOV.U32 R22, RZ, RZ, R17 ;  /* 0x000000ffff167224 */ /* 0x010fe400078e0011 */
[----:B------:R-:W-:Y:S02]  /*15020*/  IMAD.MOV.U32 R23, RZ, RZ, R16 ;  /* 0x000000ffff177224 */ /* 0x000fe400078e0010 */
[----:B------:R-:W2:Y:S01]  /*15030*/  LDL.LU.64 R16, [R1+0x150] ;  /* 0x0001500001107983 */ /* 0x000ea20000300a00 */
[----:B------:R-:W2:Y:S02]  /*15040*/  LDL.LU.64 R18, [R1+0x158] ;  /* 0x0001580001127983 */ /* 0x000ea40000300a00 */
[----:B------:R0:W-:Y:S02]  /*15050*/  STL.64 [R1+0x12c0], R22 ;  /* 0x0012c01601007387 */ /* 0x0001e40000100a00 */
[----:B------:R1:W-:Y:S01]  /*15060*/  STL.64 [R1+0x12b8], R20 ;  /* 0x0012b81401007387 */ /* 0x0003e20000100a00 */
[----:B0-----:R-:W3:Y:S04]  /*15070*/  LDL R22, [R1+0x38] ;  /* 0x0000380001167983 */ /* 0x001ee80000100800 */
[----:B------:R-:W3:Y:S01]  /*15080*/  LDL R23, [R1+0x3c] ;  /* 0x00003c0001177983 */ /* 0x000ee20000100800 */
[----:B-1----:R-:W-:-:S02]  /*15090*/  IMAD.MOV.U32 R20, RZ, RZ, R6 ;  /* 0x000000ffff147224 */ /* 0x002fc400078e0006 */
[----:B------:R-:W-:Y:S01]  /*150a0*/  IMAD.MOV.U32 R21, RZ, RZ, R3 ;  /* 0x000000ffff157224 */ /* 0x000fe200078e0003 */
[----:B---3--:R-:W-:Y:S04]  /*150b0*/  STL.64 [R1+0x1318], R22 ;  /* 0x0013181601007387 */ /* 0x008fe80000100a00 */
[----:B------:R0:W-:Y:S02]  /*150c0*/  STL.64 [R1+0x1310], R20 ;  /* 0x0013101401007387 */ /* 0x0001e40000100a00 */
[----:B0-----:R-:W-:Y:S02]  /*150d0*/  IMAD.MOV.U32 R20, RZ, RZ, R5 ;  /* 0x000000ffff147224 */ /* 0x001fe400078e0005 */
[----:B------:R-:W-:-:S05]  /*150e0*/  IMAD.MOV.U32 R21, RZ, RZ, R4 ;  /* 0x000000ffff157224 */ /* 0x000fca00078e0004 */
[----:B------:R0:W-:Y:S01]  /*150f0*/  STL.64 [R1+0x1340], R20 ;  /* 0x0013401401007387 */ /* 0x0001e20000100a00 */
[----:B------:R-:W3:Y:S02]  /*15100*/  LDL.LU R4, [R1+0xc0] ;  /* 0x0000c00001047983 */ /* 0x000ee40000300800 */
[----:B------:R-:W3:Y:S02]  /*15110*/  LDL.LU R5, [R1+0xc4] ;  /* 0x0000c40001057983 */ /* 0x000ee40000300800 */
[----:B------:R-:W4:Y:S02]  /*15120*/  LDL.LU R6, [R1+0xc8] ;  /* 0x0000c80001067983 */ /* 0x000f240000300800 */
[----:B------:R-:W-:Y:S02]  /*15130*/  IMAD.MOV.U32 R7, RZ, RZ, R0 ;  /* 0x000000ffff077224 */ /* 0x000fe400078e0000 */
[----:B------:R-:W2:Y:S04]  /*15140*/  LDL.LU R0, [R1+0x1348] ;  /* 0x0013480001007983 */ /* 0x000ea80000300800 */
[----:B0-----:R-:W2:Y:S01]  /*15150*/  LDL.LU.64 R20, [R1+0x140] ;  /* 0x0001400001147983 */ /* 0x001ea20000300a00 */
[----:B------:R-:W2:Y:S03]  /*15160*/  LDL.LU.64 R22, [R1+0x148] ;  /* 0x0001480001167983 */ /* 0x000ea60000300a00 */
[----:B----4-:R-:W-:Y:S01]  /*15170*/  STL.64 [R1+0x12f8], R6 ;  /* 0x0012f80601007387 */ /* 0x010fe20000100a00 */
[----:B---3--:R0:W-:Y:S03]  /*15180*/  STL.64 [R1+0x12f0], R4 ;  /* 0x0012f00401007387 */ /* 0x0081e60000100a00 */
[----:B0-----:R-:W3:Y:S01]  /*15190*/  LDL.LU.64 R4, [R1+0xe0] ;  /* 0x0000e00001047983 */ /* 0x001ee20000300a00 */
[----:B------:R-:W4:Y:S03]  /*151a0*/  LDL.LU.64 R6, [R1+0xe8] ;  /* 0x0000e80001067983 */ /* 0x000f260000300a00 */
[----:B----4-:R-:W-:Y:S01]  /*151b0*/  STL.64 [R1+0x1308], R6 ;  /* 0x0013080601007387 */ /* 0x010fe20000100a00 */
[----:B---3--:R0:W-:Y:S03]  /*151c0*/  STL.64 [R1+0x1300], R4 ;  /* 0x0013000401007387 */ /* 0x0081e60000100a00 */
[----:B0-----:R-:W3:Y:S01]  /*151d0*/  LDL.LU.64 R4, [R1+0x120] ;  /* 0x0001200001047983 */ /* 0x001ee20000300a00 */
[----:B------:R-:W4:Y:S03]  /*151e0*/  LDL.LU.64 R6, [R1+0x128] ;  /* 0x0001280001067983 */ /* 0x000f260000300a00 */
[----:B----4-:R-:W-:Y:S01]  /*151f0*/  STL.64 [R1+0x1328], R6 ;  /* 0x0013280601007387 */ /* 0x010fe20000100a00 */
[----:B---3--:R0:W-:Y:S03]  /*15200*/  STL.64 [R1+0x1320], R4 ;  /* 0x0013200401007387 */ /* 0x0081e60000100a00 */
[----:B0-----:R-:W3:Y:S01]  /*15210*/  LDL.LU.64 R4, [R1+0x130] ;  /* 0x0001300001047983 */ /* 0x001ee20000300a00 */
[----:B------:R-:W3:Y:S02]  /*15220*/  LDL.LU.64 R6, [R1+0x138] ;  /* 0x0001380001067983 */ /* 0x000ee40000300a00 */
[----:B------:R0:W-:Y:S02]  /*15230*/  STL.64 [R1+0x1248], R26 ;  /* 0x0012481a01007387 */ /* 0x0001e40000100a00 */
[----:B------:R1:W-:Y:S01]  /*15240*/  STL.64 [R1+0x1240], R24 ;  /* 0x0012401801007387 */ /* 0x0003e20000100a00 */
[----:B0-----:R-:W4:Y:S01]  /*15250*/  LDL R26, [R1+0x28] ;  /* 0x00002800011a7983 */ /* 0x001f220000100800 */
[----:B-1----:R-:W-:-:S02]  /*15260*/  IMAD.MOV.U32 R24, RZ, RZ, R15 ;  /* 0x000000ffff187224 */ /* 0x002fc400078e000f */
[----:B------:R-:W-:-:S07]  /*15270*/  IMAD.MOV.U32 R25, RZ, RZ, R14 ;  /* 0x000000ffff197224 */ /* 0x000fce00078e000e */
[----:B--2---:R-:W-:Y:S01]  /*15280*/  HMMA.16816.F32.BF16 R16, R8, R24, R16 ;  /* 0x000000180810723c */ /* 0x004fe20000041810 */
[----:B------:R-:W-:-:S07]  /*15290*/  IMAD.MOV.U32 R27, RZ, RZ, R0 ;  /* 0x000000ffff1b7224 */ /* 0x000fce00078e0000 */
[----:B------:R-:W-:Y:S11]  /*152a0*/  HMMA.16816.F32.BF16 R8, R8, R12, R20 ;  /* 0x0000000c0808723c */ /* 0x000ff60000041814 */
[----:B------:R-:W-:Y:S04]  /*152b0*/  @!UPT UIADD3 URZ, URZ, URZ, URZ ;  /* 0x0000003f3f3ff290 */ /* 0x000fe8000fffe03f */
[----:B------:R0:W-:Y:S01]  /*152c0*/  STL.64 [R1+0x110], R16 ;  /* 0x0001101001007387 */ /* 0x0001e20000100a00 */
[----:B------:R1:W-:Y:S03]  /*152d0*/  STL.64 [R1+0x118], R18 ;  /* 0x0001181201007387 */ /* 0x0003e60000100a00 */
[----:B0-----:R-:W2:Y:S01]  /*152e0*/  LDL.LU.64 R16, [R1+0x50] ;  /* 0x0000500001107983 */ /* 0x001ea20000300a00 */
[----:B-1----:R-:W2:Y:S02]  /*152f0*/  LDL.LU.64 R18, [R1+0x58] ;  /* 0x0000580001127983 */ /* 0x002ea40000300a00 */
[----:B------:R-:W2:Y:S02]  /*15300*/  LDL R0, [R1+0x270] ;  /* 0x0002700001007983 */ /* 0x000ea40000100800 */
[----:B------:R-:W3:Y:S01]  /*15310*/  LDL.LU.64 R20, [R1+0x1340] ;  /* 0x0013400001147983 */ /* 0x000ee20000300a00 */
[----:B------:R-:W3:Y:S01]  /*15320*/  LDL.LU.64 R14, [R1+0x1338] ;  /* 0x00133800010e7983 */ /* 0x000ee20000300a00 */
[----:B------:R-:W3:Y:S02]  /*15330*/  LDL.LU.64 R12, [R1+0x1330] ;  /* 0x00133000010c7983 */ /* 0x000ee40000300a00 */
[----:B------:R0:W-:Y:S02]  /*15340*/  STL.64 [R1+0x100], R8 ;  /* 0x0001000801007387 */ /* 0x0001e40000100a00 */
[----:B------:R-:W-:-:S02]  /*15350*/  IMAD.MOV.U32 R3, RZ, RZ, R10 ;  /* 0x000000ffff037224 */ /* 0x000fc400078e000a */
[----:B------:R-:W-:Y:S01]  /*15360*/  IMAD.MOV.U32 R28, RZ, RZ, R11 ;  /* 0x000000ffff1c7224 */ /* 0x000fe200078e000b */
[----:B0-----:R-:W2:Y:S01]  /*15370*/  LDL.LU.64 R8, [R1+0x10] ;  /* 0x0000100001087983 */ /* 0x001ea20000300a00 */
[----:B------:R-:W2:Y:S01]  /*15380*/  LDL.LU.64 R10, [R1+0x18] ;  /* 0x00001800010a7983 */ /* 0x000ea20000300a00 */
[C---:B---3--:R-:W-:Y:S02]  /*15390*/  HMMA.16816.F32.BF16 R20, R12.reuse, R20, R4 ;  /* 0x000000140c14723c */ /* 0x048fe40000041804 */
[----:B------:R-:W3:Y:S01]  /*153a0*/  LDL.LU.64 R6, [R1+0x1328] ;  /* 0x0013280001067983 */ /* 0x000ee20000300a00 */
[----:B------:R-:W3:Y:S11]  /*153b0*/  LDL.LU.64 R4, [R1+0x1320] ;  /* 0x0013200001047983 */ /* 0x000ef60000300a00 */
[----:B------:R-:W-:Y:S09]  /*153c0*/  @!UPT UIADD3 URZ, URZ, URZ, URZ ;  /* 0x0000003f3f3ff290 */ /* 0x000ff2000fffe03f */
[----:B------:R-:W-:Y:S01]  /*153d0*/  STL.64 [R1+0x130], R20 ;  /* 0x0001301401007387 */ /* 0x000fe20000100a00 */
[----:B------:R0:W-:Y:S03]  /*153e0*/  STL.64 [R1+0x138], R22 ;  /* 0x0001381601007387 */ /* 0x0001e60000100a00 */
[----:B0-----:R-:W2:Y:S01]  /*153f0*/  LDL.LU.64 R22, [R1+0x1318] ;  /* 0x0013180001167983 */ /* 0x001ea20000300a00 */
[----:B------:R-:W3:Y:S02]  /*15400*/  LDL.LU.64 R20, [R1+0x1310] ;  /* 0x0013100001147983 */ /* 0x000ee40000300a00 */
[C---:B---3--:R-:W-:Y:S11]  /*15410*/  HMMA.16816.F32.BF16 R4, R12.reuse, R20, R4 ;  /* 0x000000140c04723c */ /* 0x048ff60000041804 */
[----:B------:R-:W-:Y:S11]  /*15420*/  @!UPT UIADD3 URZ, URZ, URZ, URZ ;  /* 0x0000003f3f3ff290 */ /* 0x000ff6000fffe03f */
[----:B------:R-:W-:Y:S01]  /*15430*/  @!UPT UIADD3 URZ, URZ, URZ, URZ ;  /* 0x0000003f3f3ff290 */ /* 0x000fe2000fffe03f */
[----:B------:R-:W-:Y:S01]  /*15440*/  STL.64 [R1+0x1a0], R4 ;  /* 0x0001a00401007387 */ /* 0x000fe20000100a00 */
[----:B------:R0:W-:Y:S03]  /*15450*/  STL.64 [R1+0x1a8], R6 ;  /* 0x0001a80601007387 */ /* 0x0001e60000100a00 */
[----:B0-----:R-:W3:Y:S01]  /*15460*/  LDL.LU.64 R6, [R1+0x1308] ;  /* 0x0013080001067983 */ /* 0x001ee20000300a00 */
[----:B------:R-:W3:Y:S01]  /*15470*/  LDL.LU.64 R4, [R1+0x1300] ;  /* 0x0013000001047983 */ /* 0x000ee20000300a00 */
[C---:B--2---:R-:W-:Y:S01]  /*15480*/  HMMA.16816.F32.BF16 R16, R12.reuse, R8, R16 ;  /* 0x000000080c10723c */ /* 0x044fe20000041810 */
[----:B------:R0:W-:Y:S02]  /*15490*/  STL.64 [R1+0x12d0], R22 ;  /* 0x0012d01601007387 */ /* 0x0001e40000100a00 */
[----:B0-----:R-:W2:Y:S05]  /*154a0*/  LDL.LU.64 R22, [R1+0x8] ;  /* 0x0000080001167983 */ /* 0x001eaa0000300a00 */
[----:B---3--:R-:W-:Y:S11]  /*154b0*/  HMMA.16816.F32.BF16 R4, R12, R24, R4 ;  /* 0x000000180c04723c */ /* 0x008ff60000041804 */
[----:B------:R-:W-:Y:S05]  /*154c0*/  @!UPT UIADD3 URZ, URZ, URZ, URZ ;  /* 0x0000003f3f3ff290 */ /* 0x000fea000fffe03f */
[----:B------:R-:W-:Y:S02]  /*154d0*/  IMAD.MOV.U32 R13, RZ, RZ, R18 ;  /* 0x000000ffff0d7224 */ /* 0x000fe400078e0012 */
[----:B------:R-:W-:Y:S02]  /*154e0*/  IMAD.MOV.U32 R12, RZ, RZ, R19 ;  /* 0x000000ffff0c7224 */ /* 0x000fe400078e0013 */
[----:B------:R-:W-:Y:S02]  /*154f0*/  IMAD.MOV.U32 R15, RZ, RZ, R16 ;  /* 0x000000ffff0f7224 */ /* 0x000fe400078e0010 */
[----:B------:R-:W-:Y:S01]  /*15500*/  IMAD.MOV.U32 R14, RZ, RZ, R17 ;  /* 0x000000ffff0e7224 */ /* 0x000fe200078e0011 */
[----:B------:R-:W-:Y:S01]  /*15510*/  STL.64 [R1+0x190], R4 ;  /* 0x0001900401007387 */ /* 0x000fe20000100a00 */
[----:B------:R0:W-:Y:S03]  /*15520*/  STL.64 [R1+0x198], R6 ;  /* 0x0001980601007387 */ /* 0x0001e60000100a00 */
[----:B0-----:R-:W2:Y:S01]  /*15530*/  LDL.LU.64 R6, [R1+0x12f8] ;  /* 0x0012f80001067983 */ /* 0x001ea20000300a00 */
[----:B------:R-:W2:Y:S02]  /*15540*/  LDL.LU.64 R4, [R1+0x12f0] ;  /* 0x0012f00001047983 */ /* 0x000ea40000300a00 */
[----:B----4-:R0:W-:Y:S02]  /*15550*/  STL.64 [R1+0x12c8], R26 ;  /* 0x0012c81a01007387 */ /* 0x0101e40000100a00 */
[----:B------:R-:W3:Y:S01]  /*15560*/  LDL.LU R24, [R1+0xb0] ;  /* 0x0000b00001187983 */ /* 0x000ee20000300800 */
[----:B------:R-:W3:Y:S04]  /*15570*/  LDL.LU R25, [R1+0xb4] ;  /* 0x0000b40001197983 */ /* 0x000ee80000300800 */
[----:B0-----:R-:W3:Y:S01]  /*15580*/  LDL.LU R26, [R1+0xb8] ;  /* 0x0000b800011a7983 */ /* 0x001ee20000300800 */
[----:B------:R-:W3:Y:S02]  /*15590*/  LDL.LU R27, [R1+0xbc] ;  /* 0x0000bc00011b7983 */ /* 0x000ee40000300800 */
[----:B------:R-:W2:Y:S02]  /*155a0*/  LDL.LU.64 R18, [R1+0x12e8] ;  /* 0x0012e80001127983 */ /* 0x000ea40000300a00 */
[----:B------:R-:W2:Y:S01]  /*155b0*/  LDL.LU.64 R16, [R1+0x12e0] ;  /* 0x0012e00001107983 */ /* 0x000ea20000300a00 */
[----:B------:R-:W-:Y:S01]  /*155c0*/  STL.64 [R1+0x11f0], R14 ;  /* 0x0011f00e01007387 */ /* 0x000fe20000100a00 */
[----:B------:R0:W-:Y:S03]  /*155d0*/  STL.64 [R1+0x11e8], R12 ;  /* 0x0011e80c01007387 */ /* 0x0001e60000100a00 */
[----:B0-----:R-:W4:Y:S01]  /*155e0*/  LDL.LU R12, [R1+0x90] ;  /* 0x00009000010c7983 */ /* 0x001f220000300800 */
[----:B------:R-:W4:Y:S02]  /*155f0*/  LDL.LU R13, [R1+0x94] ;  /* 0x00009400010d7983 */ /* 0x000f240000300800 */
[----:B------:R-:W4:Y:S02]  /*15600*/  LDL.LU R14, [R1+0x98] ;  /* 0x00009800010e7983 */ /* 0x000f240000300800 */
[----:B------:R-:W4:Y:S01]  /*15610*/  LDL.LU R15, [R1+0x9c] ;  /* 0x00009c00010f7983 */ /* 0x000f220000300800 */
[C---:B--2---:R-:W-:Y:S11]  /*15620*/  HMMA.16816.F32.BF16 R4, R16.reuse, R22, R4 ;  /* 0x000000161004723c */ /* 0x044ff60000041804 */
[----:B------:R-:W-:Y:S11]  /*15630*/  @!UPT UIADD3 URZ, URZ, URZ, URZ ;  /* 0x0000003f3f3ff290 */ /* 0x000ff6000fffe03f */
[----:B------:R-:W-:Y:S01]  /*15640*/  @!UPT UIADD3 URZ, URZ, URZ, URZ ;  /* 0x0000003f3f3ff290 */ /* 0x000fe2000fffe03f */
[----:B------:R0:W-:Y:S01]  /*15650*/  STL.64 [R1+0x50], R4 ;  /* 0x0000500401007387 */ /* 0x0001e20000100a00 */
[----:B------:R1:W-:Y:S02]  /*15660*/  STL.64 [R1+0x58], R6 ;  /* 0x0000580601007387 */ /* 0x0003e40000100a00 */
[----:B0-----:R-:W-:Y:S01]  /*15670*/  IMAD.MOV.U32 R5, RZ, RZ, R22 ;  /* 0x000000ffff057224 */ /* 0x001fe200078e0016 */
[----:B-1----:R-:W2:Y:S01]  /*15680*/  LDL.LU.64 R6, [R1+0x12d8] ;  /* 0x0012d80001067983 */ /* 0x002ea20000300a00 */
[----:B------:R-:W-:Y:S02]  /*15690*/  IMAD.MOV.U32 R4, RZ, RZ, R23 ;  /* 0x000000ffff047224 */ /* 0x000fe400078e0017 */
[----:B------:R-:W3:Y:S02]  /*156a0*/  LDL.LU.64 R22, [R1+0x12d0] ;  /* 0x0012d00001167983 */ /* 0x000ee40000300a00 */
[C---:B---3--:R-:W-:Y:S01]  /*156b0*/  HMMA.16816.F32.BF16 R20, R16.reuse, R22, R24 ;  /* 0x000000161014723c */ /* 0x048fe20000041818 */
[----:B------:R-:W3:Y:S11]  /*156c0*/  LDL.LU.64 R26, [R1+0x12c8] ;  /* 0x0012c800011a7983 */ /* 0x000ef60000300a00 */
[----:B------:R-:W-:Y:S11]  /*156d0*/  @!UPT UIADD3 URZ, URZ, URZ, URZ ;  /* 0x0000003f3f3ff290 */ /* 0x000ff6000fffe03f */
[----:B------:R-:W-:Y:S01]  /*156e0*/  STL.64 [R1+0x180], R20 ;  /* 0x0001801401007387 */ /* 0x000fe20000100a00 */
[----:B------:R0:W-:Y:S03]  /*156f0*/  STL.64 [R1+0x188], R22 ;  /* 0x0001881601007387 */ /* 0x0001e60000100a00 */
[----:B0-----:R-:W3:Y:S01]  /*15700*/  LDL.LU.64 R22, [R1+0x12c0] ;  /* 0x0012c00001167983 */ /* 0x001ee20000300a00 */
[----:B------:R-:W3:Y:S02]  /*15710*/  LDL.LU.64 R20, [R1+0x12b8] ;  /* 0x0012b80001147983 */ /* 0x000ee40000300a00 */
[----:B---3--:R-:W-:Y:S01]  /*15720*/  HMMA.16816.F32.BF16 R24, R16, R26, R20 ;  /* 0x0000001a1018723c */ /* 0x008fe20000041814 */
[----:B------:R-:W3:Y:S01]  /*15730*/  LDL.LU.64 R22, [R1+0x12b0] ;  /* 0x0012b00001167983 */ /* 0x000ee20000300a00 */
[----:B------:R-:W3:Y:S11]  /*15740*/  LDL.LU.64 R20, [R1+0x12a8] ;  /* 0x0012a80001147983 */ /* 0x000ef60000300a00 */
[----:B------:R-:W-:Y:S10]  /*15750*/  @!UPT UIADD3 URZ, URZ, URZ, URZ ;  /* 0x0000003f3f3ff290 */ /* 0x000ff4000fffe03f */
[----:B------:R0:W-:Y:S01]  /*15760*/  STL.64 [R1+0x1e0], R24 ;  /* 0x0001e01801007387 */ /* 0x0001e20000100a00 */
[----:B------:R2:W-:Y:S02]  /*15770*/  STL.64 [R1+0x1e8], R26 ;  /* 0x0001e81a01007387 */ /* 0x0005e40000100a00 */
[----:B0-----:R-:W-:Y:S02]  /*15780*/  IMAD.MOV.U32 R24, RZ, RZ, R2 ;  /* 0x000000ffff187224 */ /* 0x001fe400078e0002 */
[----:B--2---:R-:W-:Y:S02]  /*15790*/  IMAD.MOV.U32 R26, RZ, RZ, R7 ;  /* 0x000000ffff1a7224 */ /* 0x004fe400078e0007 */
[----:B------:R-:W-:Y:S01]  /*157a0*/  IMAD.MOV.U32 R27, RZ, RZ, R6 ;  /* 0x000000ffff1b7224 */ /* 0x000fe200078e0006 */
[----:B------:R-:W2:Y:S01]  /*157b0*/  LDL.LU R2, [R1+0x12a4] ;  /* 0x0012a40001027983 */ /* 0x000ea20000300800 */
[----:B---3--:R-:W-:-:S03]  /*157c0*/  IMAD.MOV.U32 R25, RZ, RZ, R20 ;  /* 0x000000ffff197224 */ /* 0x008fc600078e0014 */
[----:B------:R-:W3:Y:S01]  /*157d0*/  LDL.LU R20, [R1+0x12a0] ;  /* 0x0012a00001147983 */ /* 0x000ee20000300800 */
[----:B------:R-:W-:Y:S02]  /*157e0*/  STL.64 [R1+0x1258], R26 ;  /* 0x0012581a01007387 */ /* 0x000fe40000100a00 */
[----:B------:R0:W-:Y:S02]  /*157f0*/  STL.64 [R1+0x1250], R24 ;  /* 0x0012501801007387 */ /* 0x0001e40000100a00 */
[----:B0-----:R-:W-:Y:S02]  /*15800*/  IMAD.MOV.U32 R24, RZ, RZ, R21 ;  /* 0x000000ffff187224 */ /* 0x001fe400078e0015 */
[----:B------:R-:W-:Y:S01]  /*15810*/  IMAD.MOV.U32 R25, RZ, RZ, R22 ;  /* 0x000000ffff197224 */ /* 0x000fe200078e0016 */
[----:B------:R-:W3:Y:S01]  /*15820*/  LDL.LU R21, [R1+0x129c] ;  /* 0x00129c0001157983 */ /* 0x000ee20000300800 */
[----:B------:R-:W3:Y:S02]  /*15830*/  LDL.LU R22, [R1+0x1298] ;  /* 0x0012980001167983 */ /* 0x000ee40000300800 */
[----:B------:R-:W-:-:S02]  /*15840*/  IMAD.MOV.U32 R26, RZ, RZ, R23 ;  /* 0x000000ffff1a7224 */ /* 0x000fc400078e0017 */
[----:B------:R-:W3:Y:S01]  /*15850*/  LDL.LU R23, [R1+0x1294] ;  /* 0x0012940001177983 */ /* 0x000ee20000300800 */
[----:B------:R-:W2:Y:S03]  /*15860*/  LDL.LU R27, [R1+0x7c] ;  /* 0x00007c00011b7983 */ /* 0x000ea60000300800 */
[----:B--2---:R-:W-:Y:S01]  /*15870*/  STL.64 [R1+0x1270], R26 ;  /* 0x0012701a01007387 */ /* 0x004fe20000100a00 */
[----:B------:R0:W-:Y:S03]  /*15880*/  STL.64 [R1+0x1268], R24 ;  /* 0x0012681801007387 */ /* 0x0001e60000100a00 */
[----:B0-----:R-:W2:Y:S01]  /*15890*/  LDL.LU R24, [R1+0x80] ;  /* 0x0000800001187983 */ /* 0x001ea20000300800 */
[----:B------:R-:W-:Y:S02]  /*158a0*/  IMAD.MOV.U32 R25, RZ, RZ, R2 ;  /* 0x000000ffff197224 */ /* 0x000fe400078e0002 */
[----:B------:R-:W2:Y:S02]  /*158b0*/  LDL.LU R2, [R1+0x1290] ;  /* 0x0012900001027983 */ /* 0x000ea40000300800 */
[----:B------:R-:W4:Y:S01]  /*158c0*/  LDL.LU R26, [R1+0x88] ;  /* 0x00008800011a7983 */ /* 0x000f220000300800 */
[----:B---3--:R-:W-:Y:S01]  /*158d0*/  HMMA.16816.F32.BF16 R16, R16, R10, R20 ;  /* 0x0000000a1010723c */ /* 0x008fe20000041814 */
[----:B------:R-:W4:Y:S01]  /*158e0*/  LDL.LU.64 R22, [R1+0x1288] ;  /* 0x0012880001167983 */ /* 0x000f220000300a00 */
[----:B------:R-:W4:Y:S11]  /*158f0*/  LDL.LU.64 R20, [R1+0x1280] ;  /* 0x0012800001147983 */ /* 0x000f360000300a00 */
[----:B------:R-:W-:Y:S10]  /*15900*/  @!UPT UIADD3 URZ, URZ, URZ, URZ ;  /* 0x0000003f3f3ff290 */ /* 0x000ff4000fffe03f */
[----:B------:R-:W-:Y:S01]  /*15910*/  STL.64 [R1+0x170], R16 ;  /* 0x0001701001007387 */ /* 0x000fe20000100a00 */
[----:B------:R0:W-:Y:S02]  /*15920*/  STL.64 [R1+0x178], R18 ;  /* 0x0001781201007387 */ /* 0x0001e40000100a00 */
[----:B0-----:R-:W-:Y:S02]  /*15930*/  IMAD.MOV.U32 R18, RZ, RZ, R5 ;  /* 0x000000ffff127224 */ /* 0x001fe400078e0005 */
[----:B------:R-:W-:Y:S02]  /*15940*/  IMAD.MOV.U32 R19, RZ, RZ, R4 ;  /* 0x000000ffff137224 */ /* 0x000fe400078e0004 */
[----:B--2---:R-:W0:Y:S05]  /*15950*/  LDSM.16.MT88.4 R4, [R2+0x1080] ;  /* 0x001080000204783b */ /* 0x004e2a0000004200 */
[----:B----4-:R-:W-:Y:S01]  /*15960*/  HMMA.16816.F32.BF16 R12, R20, R18, R12 ;  /* 0x00000012140c723c */ /* 0x010fe2000004180c */
[----:B0-----:R-:W-:Y:S01]  /*15970*/  STL.64 [R1+0x1200], R6 ;  /* 0x0012000601007387 */ /* 0x001fe20000100a00 */
[----:B------:R0:W-:Y:S11]  /*15980*/  STL.64 [R1+0x11f8], R4 ;  /* 0x0011f80401007387 */ /* 0x0001f60000100a00 */
[----:B------:R-:W-:Y:S10]  /*15990*/  @!UPT UIADD3 URZ, URZ, URZ, URZ ;  /* 0x0000003f3f3ff290 */ /* 0x000ff4000fffe03f */
[----:B------:R-:W-:Y:S02]  /*159a0*/  STL.64 [R1+0x1d0], R12 ;  /* 0x0001d00c01007387 */ /* 0x000fe40000100a00 */
[----:B------:R-:W-:Y:S01]  /*159b0*/  STL [R1+0x1d8], R14 ;  /* 0x0001d80e01007387 */ /* 0x000fe20000100800 */
[----:B0-----:R-:W2:Y:S01]  /*159c0*/  LDL.LU R4, [R1+0x110] ;  /* 0x0001100001047983 */ /* 0x001ea20000300800 */
[----:B------:R-:W2:Y:S02]  /*159d0*/  LDL.LU R5, [R1+0x114] ;  /* 0x0001140001057983 */ /* 0x000ea40000300800 */
[----:B------:R-:W3:Y:S02]  /*159e0*/  LDL.LU R6, [R1+0x118] ;  /* 0x0001180001067983 */ /* 0x000ee40000300800 */
[----:B------:R-:W3:Y:S02]  /*159f0*/  LDL.LU R7, [R1+0x11c] ;  /* 0x00011c0001077983 */ /* 0x000ee40000300800 */
[----:B------:R-:W-:Y:S01]  /*15a00*/  IMAD.MOV.U32 R27, RZ, RZ, R29 ;  /* 0x000000ffff1b7224 */ /* 0x000fe200078e001d */
[----:B---3--:R0:W-:Y:S01]  /*15a10*/  STL.64 [R1+0x1220], R6 ;  /* 0x0012200601007387 */ /* 0x0081e20000100a00 */
[----:B--2---:R-:W-:Y:S03]  /*15a20*/  STL.64 [R1+0x1218], R4 ;  /* 0x0012180401007387 */ /* 0x004fe60000100a00 */
[----:B0-----:R-:W2:Y:S01]  /*15a30*/  LDL.LU.64 R6, [R1+0x38] ;  /* 0x0000380001067983 */ /* 0x001ea20000300a00 */
[----:B------:R-:W3:Y:S02]  /*15a40*/  LDL.LU R12, [R1+0x100] ;  /* 0x00010000010c7983 */ /* 0x000ee40000300800 */
[----:B------:R-:W3:Y:S02]  /*15a50*/  LDL.LU R13, [R1+0x104] ;  /* 0x00010400010d7983 */ /* 0x000ee40000300800 */
[----:B------:R-:W-:-:S02]  /*15a60*/  IMAD.MOV.U32 R29, RZ, RZ, R15 ;  /* 0x000000ffff1d7224 */ /* 0x000fc400078e000f */
[----:B------:R-:W-:Y:S02]  /*15a70*/  IMAD.MOV.U32 R14, RZ, RZ, R3 ;  /* 0x000000ffff0e7224 */ /* 0x000fe400078e0003 */
[----:B------:R-:W-:Y:S01]  /*15a80*/  IMAD.MOV.U32 R15, RZ, RZ, R28 ;  /* 0x000000ffff0f7224 */ /* 0x000fe200078e001c */
[----:B------:R-:W4:Y:S01]  /*15a90*/  LDL.LU R3, [R1+0x127c] ;  /* 0x00127c0001037983 */ /* 0x000f220000300800 */
[----:B------:R-:W4:Y:S03]  /*15aa0*/  LDL.LU R28, [R1+0x1278] ;  /* 0x00127800011c7983 */ /* 0x000f260000300800 */
[----:B------:R0:W-:Y:S01]  /*15ab0*/  STL.64 [R1+0x1210], R14 ;  /* 0x0012100e01007387 */ /* 0x0001e20000100a00 */
[----:B--2---:R-:W-:Y:S03]  /*15ac0*/  HMMA.16816.F32.BF16 R24, R20, R6, R24 ;  /* 0x000000061418723c */ /* 0x004fe60000041818 */
[----:B---3--:R-:W-:Y:S01]  /*15ad0*/  STL.64 [R1+0x1208], R12 ;  /* 0x0012080c01007387 */ /* 0x008fe20000100a00 */
[----:B0-----:R-:W2:Y:S02]  /*15ae0*/  LDL.LU.64 R14, [R1+0x28] ;  /* 0x00002800010e7983 */ /* 0x001ea40000300a00 */
[----:B------:R-:W-:Y:S11]  /*15af0*/  STL [R1+0x1178], R29 ;  /* 0x0011781d01007387 */ /* 0x000ff60000100800 */
[----:B------:R-:W-:Y:S06]  /*15b00*/  @!UPT UIADD3 URZ, URZ, URZ, URZ ;  /* 0x0000003f3f3ff290 */ /* 0x000fec000fffe03f */
[----:B------:R-:W-:Y:S01]  /*15b10*/  STL.64 [R1+0x1c0], R24 ;  /* 0x0001c01801007387 */ /* 0x000fe20000100a00 */
[----:B------:R0:W-:Y:S03]  /*15b20*/  STL.64 [R1+0x1c8], R26 ;  /* 0x0001c81a01007387 */ /* 0x0001e60000100a00 */
[----:B0-----:R-:W2:Y:S01]  /*15b30*/  LDL.LU.64 R26, [R1+0x1270] ;  /* 0x00127000011a7983 */ /* 0x001ea20000300a00 */
[----:B------:R-:W2:Y:S02]  /*15b40*/  LDL.LU.64 R24, [R1+0x1268] ;  /* 0x0012680001187983 */ /* 0x000ea40000300a00 */
[----:B------:R4:W-:Y:S02]  /*15b50*/  STL.64 [R1+0x1228], R6 ;  /* 0x0012280601007387 */ /* 0x0009e40000100a00 */
[----:B------:R-:W3:Y:S01]  /*15b60*/  LDL.LU R4, [R1+0xd0] ;  /* 0x0000d00001047983 */ /* 0x000ee20000300800 */
[----:B------:R-:W3:Y:S01]  /*15b70*/  LDL.LU R5, [R1+0xd4] ;  /* 0x0000d40001057983 */ /* 0x000ee20000300800 */
[----:B----4-:R-:W-:-:S03]  /*15b80*/  IMAD.MOV.U32 R6, RZ, RZ, R28 ;  /* 0x000000ffff067224 */ /* 0x010fc600078e001c */
[----:B------:R-:W4:Y:S01]  /*15b90*/  LDL.LU R28, [R1+0x1260] ;  /* 0x00126000011c7983 */ /* 0x000f220000300800 */
[C---:B--2---:R-:W-:Y:S11]  /*15ba0*/  HMMA.16816.F32.BF16 R24, R20.reuse, R14, R24 ;  /* 0x0000000e1418723c */ /* 0x044ff60000041818 */
[----:B------:R-:W-:Y:S11]  /*15bb0*/  @!UPT UIADD3 URZ, URZ, URZ, URZ ;  /* 0x0000003f3f3ff290 */ /* 0x000ff6000fffe03f */
[----:B------:R-:W-:Y:S01]  /*15bc0*/  @!UPT UIADD3 URZ, URZ, URZ, URZ ;  /* 0x0000003f3f3ff290 */ /* 0x000fe2000fffe03f */
[----:B------:R-:W-:Y:S01]  /*15bd0*/  STL.64 [R1+0x1b0], R24 ;  /* 0x0001b01801007387 */ /* 0x000fe20000100a00 */
[----:B------:R0:W-:Y:S03]  /*15be0*/  STL.64 [R1+0x1b8], R26 ;  /* 0x0001b81a01007387 */ /* 0x0001e60000100a00 */
[----:B0-----:R-:W2:Y:S01]  /*15bf0*/  LDL.LU.64 R26, [R1+0x1258] ;  /* 0x00125800011a7983 */ /* 0x001ea20000300a00 */
[----:B------:R-:W2:Y:S02]  /*15c00*/  LDL.LU.64 R24, [R1+0x1250] ;  /* 0x0012500001187983 */ /* 0x000ea40000300a00 */
[----:B------:R-:W-:Y:S01]  /*15c10*/  IMAD.MOV.U32 R7, RZ, RZ, R3 ;  /* 0x000000ffff077224 */ /* 0x000fe200078e0003 */
[----:B--2---:R-:W-:Y:S01]  /*15c20*/  HMMA.16816.F32.BF16 R20, R20, R10, R24 ;  /* 0x0000000a1414723c */ /* 0x004fe20000041818 */
[----:B------:R-:W2:Y:S01]  /*15c30*/  LDL.LU.64 R26, [R1+0x1248] ;  /* 0x00124800011a7983 */ /* 0x000ea20000300a00 */
[----:B------:R-:W3:Y:S02]  /*15c40*/  LDL.LU.64 R24, [R1+0x1240] ;  /* 0x0012400001187983 */ /* 0x000ee40000300a00 */
[----:B------:R-:W-:-:S02]  /*15c50*/  IMAD.MOV.U32 R12, RZ, RZ, R10 ;  /* 0x000000ffff0c7224 */ /* 0x000fc400078e000a */
[----:B------:R-:W-:Y:S02]  /*15c60*/  IMAD.MOV.U32 R3, RZ, RZ, R11 ;  /* 0x000000ffff037224 */ /* 0x000fe400078e000b */
[----:B----4-:R-:W0:Y:S11]  /*15c70*/  LDSM.16.MT88.4 R8, [R28+0x2000] ;  /* 0x002000001c08783b */ /* 0x010e360000004200 */
[----:B------:R-:W-:Y:S04]  /*15c80*/  @!UPT UIADD3 URZ, URZ, URZ, URZ ;  /* 0x0000003f3f3ff290 */ /* 0x000fe8000fffe03f */
[----:B------:R2:W-:Y:S01]  /*15c90*/  STL.64 [R1+0x140], R20 ;  /* 0x0001401401007387 */ /* 0x0005e20000100a00 */
[----:B------:R3:W-:Y:S03]  /*15ca0*/  STL.64 [R1+0x148], R22 ;  /* 0x0001481601007387 */ /* 0x0007e60000100a00 */
[----:B0-----:R-:W-:Y:S01]  /*15cb0*/  STL.64 [R1+0x11a0], R10 ;  /* 0x0011a00a01007387 */ /* 0x001fe20000100a00 */
[----:B------:R-:W-:Y:S02]  /*15cc0*/  STL.64 [R1+0x1198], R8 ;  /* 0x0011980801007387 */ /* 0x000fe40000100a00 */
[----:B--2---:R-:W-:Y:S02]  /*15cd0*/  IMAD.MOV.U32 R20, RZ, RZ, R27 ;  /* 0x000000ffff147224 */ /* 0x004fe400078e001b */
[----:B------:R-:W-:Y:S02]  /*15ce0*/  IMAD.MOV.U32 R21, RZ, RZ, R26 ;  /* 0x000000ffff157224 */ /* 0x000fe400078e001a */
[----:B---3--:R-:W-:-:S02]  /*15cf0*/  IMAD.MOV.U32 R22, RZ, RZ, R25 ;  /* 0x000000ffff167224 */ /* 0x008fc400078e0019 */
[----:B------:R-:W-:Y:S02]  /*15d00*/  IMAD.MOV.U32 R23, RZ, RZ, R24 ;  /* 0x000000ffff177224 */ /* 0x000fe400078e0018 */
[----:B------:R-:W0:Y:S04]  /*15d10*/  LDSM.16.M88.4 R24, [R0+0x8000] ;  /* 0x008000000018783b */ /* 0x000e280000000200 */
[----:B0-----:R-:W-:Y:S01]  /*15d20*/  STL.64 [R1+0xa0], R24 ;  /* 0x0000a01801007387 */ /* 0x001fe20000100a00 */
[----:B------:R0:W-:Y:S02]  /*15d30*/  STL.64 [R1+0xa8], R26 ;  /* 0x0000a81a01007387 */ /* 0x0001e40000100a00 */
[----:B------:R-:W-:Y:S02]  /*15d40*/  IMAD.MOV.U32 R17, RZ, RZ, R24 ;  /* 0x000000ffff117224 */ /* 0x000fe400078e0018 */
[----:B------:R-:W-:Y:S01]  /*15d50*/  IMAD.MOV.U32 R16, RZ, RZ, R25 ;  /* 0x000000ffff107224 */ /* 0x000fe200078e0019 */
[----:B0-----:R-:W2:Y:S01]  /*15d60*/  LDL.LU.64 R26, [R1+0x1238] ;  /* 0x00123800011a7983 */ /* 0x001ea20000300a00 */
[----:B------:R-:W2:Y:S02]  /*15d70*/  LDL.LU.64 R24, [R1+0x1230] ;  /* 0x0012300001187983 */ /* 0x000ea40000300a00 */
[----:B------:R-:W-:Y:S01]  /*15d80*/  IMAD.MOV.U32 R11, RZ, RZ, R3 ;  /* 0x000000ffff0b7224 */ /* 0x000fe200078e0003 */
[C---:B--2---:R-:W-:Y:S11]  /*15d90*/  HMMA.16816.F32.BF16 R4, R24.reuse, R18, R4 ;  /* 0x000000121804723c */ /* 0x044ff60000041804 */
[----:B------:R-:W-:Y:S11]  /*15da0*/  @!UPT UIADD3 URZ, URZ, URZ, URZ ;  /* 0x0000003f3f3ff290 */ /* 0x000ff6000fffe03f */
[----:B------:R-:W-:Y:S01]  /*15db0*/  @!UPT UIADD3 URZ, URZ, URZ, URZ ;  /* 0x0000003f3f3ff290 */ /* 0x000fe2000fffe03f */
[----:B------:R-:W-:Y:S01]  /*15dc0*/  STL.64 [R1+0x160], R4 ;  /* 0x0001600401007387 */ /* 0x000fe20000100a00 */
[----:B------:R-:W-:Y:S02]  /*15dd0*/  STL [R1+0x168], R6 ;  /* 0x0001680601007387 */ /* 0x000fe40000100800 */
[----:B------:R-:W-:Y:S02]  /*15de0*/  IMAD.MOV.U32 R3, RZ, RZ, R7 ;  /* 0x000000ffff037224 */ /* 0x000fe400078e0007 */
[----:B------:R-:W0:Y:S04]  /*15df0*/  LDSM.16.M88.4 R4, [R0+0x9000] ;  /* 0x009000000004783b */ /* 0x000e280000000200 */
[----:B------:R-:W-:Y:S04]  /*15e00*/  STL [R1+0x1150], R3 ;  /* 0x0011500301007387 */ /* 0x000fe80000100800 */
[----:B0-----:R-:W-:Y:S01]  /*15e10*/  STL.64 [R1+0x90], R4 ;  /* 0x0000900401007387 */ /* 0x001fe20000100a00 */
[----:B------:R0:W-:Y:S03]  /*15e20*/  STL.64 [R1+0x98], R6 ;  /* 0x0000980601007387 */ /* 0x0001e60000100a00 */
[----:B0-----:R-:W2:Y:S02]  /*15e30*/  LDL.LU.64 R6, [R1+0x1228] ;  /* 0x0012280001067983 */ /* 0x001ea40000300a00 */
[----:B--2---:R-:W-:Y:S01]  /*15e40*/  HMMA.16816.F32.BF16 R20, R24, R6, R20 ;  /* 0x000000061814723c */ /* 0x004fe20000041814 */
[----:B------:R-:W-:-:S02]  /*15e50*/  IMAD.MOV.U32 R9, RZ, RZ, R6 ;  /* 0x000000ffff097224 */ /* 0x000fc400078e0006 */
[----:B------:R-:W-:Y:S02]  /*15e60*/  IMAD.MOV.U32 R8, RZ, RZ, R7 ;  /* 0x000000ffff087224 */ /* 0x000fe400078e0007 */
[----:B------:R-:W2:Y:S01]  /*15e70*/  LDL.LU.64 R6, [R1+0x1220] ;  /* 0x0012200001067983 */ /* 0x000ea20000300a00 */
[----:B------:R-:W2:Y:S11]  /*15e80*/  LDL.LU.64 R4, [R1+0x1218] ;  /* 0x0012180001047983 */ /* 0x000eb60000300a00 */
[----:B------:R-:W-:Y:S06]  /*15e90*/  @!UPT UIADD3 URZ, URZ, URZ, URZ ;  /* 0x0000003f3f3ff290 */ /* 0x000fec000fffe03f */
[----:B------:R-:W-:Y:S01]  /*15ea0*/  STL.64 [R1+0x150], R20 ;  /* 0x0001501401007387 */ /* 0x000fe20000100a00 */
[----:B------:R-:W-:Y:S02]  /*15eb0*/  STL [R1+0x15c], R23 ;  /* 0x00015c1701007387 */ /* 0x000fe40000100800 */
[----:B------:R-:W-:Y:S02]  /*15ec0*/  IMAD.MOV.U32 R3, RZ, RZ, R22 ;  /* 0x000000ffff037224 */ /* 0x000fe400078e0016 */
[----:B------:R-:W0:Y:S04]  /*15ed0*/  LDSM.16.M88.4 R20, [R0+0xa000] ;  /* 0x00a000000014783b */ /* 0x000e280000000200 */
[----:B------:R-:W-:Y:S01]  /*15ee0*/  STL [R1+0x1164], R3 ;  /* 0x0011640301007387 */ /* 0x000fe20000100800 */
[----:B------:R-:W-:-:S02]  /*15ef0*/  IMAD.MOV.U32 R10, RZ, RZ, R12 ;  /* 0x000000ffff0a7224 */ /* 0x000fc400078e000c */
[----:B0-----:R-:W-:Y:S01]  /*15f00*/  IMAD.MOV.U32 R29, RZ, RZ, R21 ;  /* 0x000000ffff1d7224 */ /* 0x001fe200078e0015 */
[----:B------:R0:W-:Y:S01]  /*15f10*/  STL.64 [R1+0x40], R20 ;  /* 0x0000401401007387 */ /* 0x0001e20000100a00 */
[----:B------:R-:W-:Y:S03]  /*15f20*/  STL.64 [R1+0x48], R22 ;  /* 0x0000481601007387 */ /* 0x000fe60000100a00 */
[----:B------:R-:W-:Y:S01]  /*15f30*/  STL [R1+0x1190], R29 ;  /* 0x0011901d01007387 */ /* 0x000fe20000100800 */
[----:B0-----:R-:W-:Y:S02]  /*15f40*/  IMAD.MOV.U32 R21, RZ, RZ, R14 ;  /* 0x000000ffff157224 */ /* 0x001fe400078e000e */
[----:B------:R-:W-:Y:S01]  /*15f50*/  IMAD.MOV.U32 R20, RZ, RZ, R15 ;  /* 0x000000ffff147224 */ /* 0x000fe200078e000f */
[C---:B--2---:R-:W-:Y:S01]  /*15f60*/  HMMA.16816.F32.BF16 R4, R24.reuse, R14, R4 ;  /* 0x0000000e1804723c */ /* 0x044fe20000041804 */
[----:B------:R-:W2:Y:S01]  /*15f70*/  LDL.LU.64 R14, [R1+0x1210] ;  /* 0x00121000010e7983 */ /* 0x000ea20000300a00 */
[----:B------:R-:W2:Y:S11]  /*15f80*/  LDL.LU.64 R12, [R1+0x1208] ;  /* 0x00120800010c7983 */ /* 0x000eb60000300a00 */
[----:B------:R-:W-:Y:S10]  /*15f90*/  @!UPT UIADD3 URZ, URZ, URZ, URZ ;  /* 0x0000003f3f3ff290 */ /* 0x000ff4000fffe03f */
[----:B------:R-:W-:Y:S01]  /*15fa0*/  STL.64 [R1+0x110], R4 ;  /* 0x0001100401007387 */ /* 0x000fe20000100a00 */
[----:B------:R-:W-:Y:S02]  /*15fb0*/  STL [R1+0x118], R6 ;  /* 0x0001180601007387 */ /* 0x000fe40000100800 */
[----:B------:R-:W-:Y:S02]  /*15fc0*/  IMAD.MOV.U32 R3, RZ, RZ, R7 ;  /* 0x000000ffff037224 */ /* 0x000fe400078e0007 */
[----:B------:R-:W0:Y:S04]  /*15fd0*/  LDSM.16.M88.4 R4, [R0+0xb000] ;  /* 0x00b000000004783b */ /* 0x000e280000000200 */
[----:B0-----:R-:W-:Y:S01]  /*15fe0*/  STL [R1+0xb0], R4 ;  /* 0x0000b00401007387 */ /* 0x001fe20000100800 */
[----:B------:R0:W-:Y:S02]  /*15ff0*/  STL.64 [R1+0xb8], R6 ;  /* 0x0000b80601007387 */ /* 0x0001e40000100a00 */
[----:B------:R-:W-:Y:S01]  /*16000*/  IMAD.MOV.U32 R29, RZ, RZ, R5 ;  /* 0x000000ffff1d7224 */ /* 0x000fe200078e0005 */
[----:B0-----:R-:W3:Y:S01]  /*16010*/  LDL.LU.64 R6, [R1+0x1200] ;  /* 0x0012000001067983 */ /* 0x001ee20000300a00 */
[----:B------:R-:W3:Y:S02]  /*16020*/  LDL.LU.64 R4, [R1+0x11f8] ;  /* 0x0011f80001047983 */ /* 0x000ee40000300a00 */
[----:B------:R-:W-:Y:S01]  /*16030*/  STL [R1+0xdb8], R0 ;  /* 0x000db80001007387 */ /* 0x000fe20000100800 */
[----:B--2---:R-:W-:Y:S01]  /*16040*/  HMMA.16816.F32.BF16 R24, R24, R10, R12 ;  /* 0x0000000a1818723c */ /* 0x004fe2000004180c */
[----:B------:R-:W2:Y:S01]  /*16050*/  LDL.LU.64 R14, [R1+0x11f0] ;  /* 0x0011f000010e7983 */ /* 0x000ea20000300a00 */
[----:B------:R-:W4:Y:S02]  /*16060*/  LDL.LU.64 R12, [R1+0x11e8] ;  /* 0x0011e800010c7983 */ /* 0x000f240000300a00 */
[----:B------:R0:W-:Y:S03]  /*16070*/  STL.64 [R1+0x11b0], R10 ;  /* 0x0011b00a01007387 */ /* 0x0001e60000100a00 */
[----:B0-----:R-:W-:-:S02]  /*16080*/  IMAD.MOV.U32 R10, RZ, RZ, R21 ;  /* 0x000000ffff0a7224 */ /* 0x001fc400078e0015 */
[----:B------:R-:W-:Y:S02]  /*16090*/  IMAD.MOV.U32 R11, RZ, RZ, R20 ;  /* 0x000000ffff0b7224 */ /* 0x000fe400078e0014 */
[----:B------:R-:W-:Y:S11]  /*160a0*/  LDSM.16.MT88.4 R20, [R2+0x2000] ;  /* 0x002000000214783b */ /* 0x000ff60000004200 */
[----:B------:R-:W-:Y:S01]  /*160b0*/  @!UPT UIADD3 URZ, URZ, URZ, URZ ;  /* 0x0000003f3f3ff290 */ /* 0x000fe2000fffe03f */
[----:B------:R0:W-:Y:S01]  /*160c0*/  STL.64 [R1+0x100], R24 ;  /* 0x0001001801007387 */ /* 0x0001e20000100a00 */
[----:B------:R-:W-:Y:S02]  /*160d0*/  STL.64 [R1+0x108], R26 ;  /* 0x0001081a01007387 */ /* 0x000fe40000100a00 */
[----:B------:R1:W-:Y:S01]  /*160e0*/  STL.64 [R1+0x11c8], R10 ;  /* 0x0011c80a01007387 */ /* 0x0003e20000100a00 */
[----:B0-----:R-:W2:Y:S01]  /*160f0*/  LDL.64 R24, [R1+0x90] ;  /* 0x0000900001187983 */ /* 0x001ea20000100a00 */
[----:B-1----:R-:W-:Y:S02]  /*16100*/  IMAD.MOV.U32 R10, RZ, RZ, R9 ;  /* 0x000000ffff0a7224 */ /* 0x002fe400078e0009 */
[----:B------:R-:W-:Y:S02]  /*16110*/  IMAD.MOV.U32 R11, RZ, RZ, R8 ;  /* 0x000000ffff0b7224 */ /* 0x000fe400078e0008 */
[----:B----4-:R-:W-:Y:S02]  /*16120*/  IMAD.MOV.U32 R26, RZ, RZ, R13 ;  /* 0x000000ffff1a7224 */ /* 0x010fe400078e000d */
[----:B------:R-:W-:Y:S01]  /*16130*/  IMAD.MOV.U32 R27, RZ, RZ, R12 ;  /* 0x000000ffff1b7224 */ /* 0x000fe200078e000c */
[----:B--2---:R0:W-:Y:S01]  /*16140*/  STL.64 [R1+0x11a8], R24 ;  /* 0x0011a81801007387 */ /* 0x0041e20000100a00 */
[----:B------:R1:W-:Y:S02]  /*16150*/  STL.64 [R1+0x11e0], R10 ;  /* 0x0011e00a01007387 */ /* 0x0003e40000100a00 */
[----:B------:R-:W3:Y:S02]  /*16160*/  LDL.LU R8, [R1+0x130] ;  /* 0x0001300001087983 */ /* 0x000ee40000300800 */
[----:B------:R-:W3:Y:S02]  /*16170*/  LDL.LU R9, [R1+0x134] ;  /* 0x0001340001097983 */ /* 0x000ee40000300800 */
[----:B0-----:R-:W-:-:S02]  /*16180*/  IMAD.MOV.U32 R24, RZ, RZ, R15 ;  /* 0x000000ffff187224 */ /* 0x001fc400078e000f */
[----:B------:R-:W-:Y:S01]  /*16190*/  IMAD.MOV.U32 R25, RZ, RZ, R14 ;  /* 0x000000ffff197224 */ /* 0x000fe200078e000e */
[----:B-1----:R-:W3:Y:S01]  /*161a0*/  LDL.LU R10, [R1+0x138] ;  /* 0x00013800010a7983 */ /* 0x002ee20000300800 */
[----:B------:R-:W3:Y:S02]  /*161b0*/  LDL.LU R11, [R1+0x13c] ;  /* 0x00013c00010b7983 */ /* 0x000ee40000300800 */
[----:B------:R-:W-:Y:S01]  /*161c0*/  STL.64 [R1+0x11c0], R26 ;  /* 0x0011c01a01007387 */ /* 0x000fe20000100a00 */
[----:B------:R-:W0:Y:S04]  /*161d0*/  LDSM.16.MT88.4 R12, [R28+0x2080] ;  /* 0x002080001c0c783b */ /* 0x000e280000004200 */
[----:B------:R1:W-:Y:S04]  /*161e0*/  STL.64 [R1+0x11b8], R24 ;  /* 0x0011b81801007387 */ /* 0x0003e80000100a00 */
[----:B-1----:R-:W2:Y:S01]  /*161f0*/  LDL.LU R24, [R1+0x190] ;  /* 0x0001900001187983 */ /* 0x002ea20000300800 */
[----:B------:R-:W2:Y:S02]  /*16200*/  LDL.LU R25, [R1+0x194] ;  /* 0x0001940001197983 */ /* 0x000ea40000300800 */
[----:B------:R-:W4:Y:S02]  /*16210*/  LDL.LU R26, [R1+0x198] ;  /* 0x00019800011a7983 */ /* 0x000f240000300800 */
[----:B------:R-:W4:Y:S02]  /*16220*/  LDL.LU R27, [R1+0x19c] ;  /* 0x00019c00011b7983 */ /* 0x000f240000300800 */
[----:B----4-:R-:W-:Y:S01]  /*16230*/  STL.64 [R1+0x11d8], R26 ;  /* 0x0011d81a01007387 */ /* 0x010fe20000100a00 */
[----:B--2---:R1:W-:Y:S03]  /*16240*/  STL.64 [R1+0x11d0], R24 ;  /* 0x0011d01801007387 */ /* 0x0043e60000100a00 */
[----:B-1----:R-:W2:Y:S01]  /*16250*/  LDL.LU R24, [R1+0x1a0] ;  /* 0x0001a00001187983 */ /* 0x002ea20000300800 */
[----:B------:R-:W2:Y:S02]  /*16260*/  LDL.LU R25, [R1+0x1a4] ;  /* 0x0001a40001197983 */ /* 0x000ea40000300800 */
[----:B------:R-:W2:Y:S02]  /*16270*/  LDL.LU R26, [R1+0x1a8] ;  /* 0x0001a800011a7983 */ /* 0x000ea40000300800 */
[----:B------:R-:W2:Y:S01]  /*16280*/  LDL.LU R27, [R1+0x1ac] ;  /* 0x0001ac00011b7983 */ /* 0x000ea20000300800 */
[----:B0-----:R-:W-:Y:S01]  /*16290*/  STL.64 [R1+0x1170], R14 ;  /* 0x0011700e01007387 */ /* 0x001fe20000100a00 */
[----:B------:R0:W-:Y:S03]  /*162a0*/  STL.64 [R1+0x1168], R12 ;  /* 0x0011680c01007387 */ /* 0x0001e60000100a00 */
[----:B0-----:R-:W4:Y:S01]  /*162b0*/  LDL.LU R12, [R1+0x1e0] ;  /* 0x0001e000010c7983 */ /* 0x001f220000300800 */
[----:B------:R-:W4:Y:S02]  /*162c0*/  LDL.LU R13, [R1+0x1e4] ;  /* 0x0001e400010d7983 */ /* 0x000f240000300800 */
[----:B------:R-:W2:Y:S02]  /*162d0*/  LDL.LU R14, [R1+0x1e8] ;  /* 0x0001e800010e7983 */ /* 0x000ea40000300800 */
[----:B------:R-:W2:Y:S02]  /*162e0*/  LDL.LU R15, [R1+0x1ec] ;  /* 0x0001ec00010f7983 */ /* 0x000ea40000300800 */
[----:B--2---:R-:W-:Y:S01]  /*162f0*/  STL.64 [R1+0x1188], R14 ;  /* 0x0011880e01007387 */ /* 0x004fe20000100a00 */
[----:B----4-:R0:W-:Y:S03]  /*16300*/  STL.64 [R1+0x1180], R12 ;  /* 0x0011800c01007387 */ /* 0x0101e60000100a00 */
[----:B0-----:R-:W2:Y:S01]  /*16310*/  LDL.LU R12, [R1+0x180] ;  /* 0x00018000010c7983 */ /* 0x001ea20000300800 */
[----:B------:R-:W2:Y:S02]  /*16320*/  LDL.LU R13, [R1+0x184] ;  /* 0x00018400010d7983 */ /* 0x000ea40000300800 */
[----:B------:R-:W2:Y:S02]  /*16330*/  LDL.LU R14, [R1+0x188] ;  /* 0x00018800010e7983 */ /* 0x000ea40000300800 */
[----:B------:R-:W2:Y:S01]  /*16340*/  LDL.LU R15, [R1+0x18c] ;  /* 0x00018c00010f7983 */ /* 0x000ea20000300800 */
[----:B------:R-:W-:Y:S01]  /*16350*/  STL.64 [R1+0x1140], R22 ;  /* 0x0011401601007387 */ /* 0x000fe20000100a00 */
[----:B------:R0:W-:Y:S02]  /*16360*/  STL.64 [R1+0x1138], R20 ;  /* 0x0011381401007387 */ /* 0x0001e40000100a00 */
[----:B0-----:R-:W-:-:S02]  /*16370*/  IMAD.MOV.U32 R20, RZ, RZ, R17 ;  /* 0x000000ffff147224 */ /* 0x001fc400078e0011 */
[----:B------:R-:W-:Y:S02]  /*16380*/  IMAD.MOV.U32 R21, RZ, RZ, R16 ;  /* 0x000000ffff157224 */ /* 0x000fe400078e0010 */
[C---:B---3--:R-:W-:Y:S01]  /*16390*/  HMMA.16816.F32.BF16 R16, R4.reuse, R18, R8 ;  /* 0x000000120410723c */ /* 0x048fe20000041808 */
[----:B------:R-:W3:Y:S11]  /*163a0*/  LDL.LU.64 R10, [R1+0x11e0] ;  /* 0x0011e000010a7983 */ /* 0x000ef60000300a00 */
[----:B------:R-:W-:Y:S11]  /*163b0*/  @!UPT UIADD3 URZ, URZ, URZ, URZ ;  /* 0x0000003f3f3ff290 */ /* 0x000ff6000fffe03f */
[----:B------:R-:W-:Y:S01]  /*163c0*/  STL.64 [R1+0xf0], R16 ;  /* 0x0000f01001007387 */ /* 0x000fe20000100a00 */
[----:B------:R-:W-:Y:S02]  /*163d0*/  STL.64 [R1+0xf8], R18 ;  /* 0x0000f81201007387 */ /* 0x000fe40000100a00 */
[----:B------:R-:W0:Y:S02]  /*163e0*/  LDSM.16.MT88.4 R16, [R2+0x2080] ;  /* 0x002080000210783b */ /* 0x000e240000004200 */
[----:B0-----:R-:W-:Y:S02]  /*163f0*/  STL [R1+0x10fc], R17 ;  /* 0x0010fc1101007387 */ /* 0x001fe40000100800 */
[----:B------:R-:W-:Y:S02]  /*16400*/  STL [R1+0x10f8], R18 ;  /* 0x0010f81201007387 */ /* 0x000fe40000100800 */
[----:B------:R-:W-:Y:S02]  /*16410*/  STL [R1+0x10f4], R19 ;  /* 0x0010f41301007387 */ /* 0x000fe40000100800 */
[----:B------:R0:W-:Y:S02]  /*16420*/  STL [R1+0x1160], R16 ;  /* 0x0011601001007387 */ /* 0x0001e40000100800 */
[----:B0-----:R-:W4:Y:S01]  /*16430*/  LDL.LU R16, [R1+0x170] ;  /* 0x0001700001107983 */ /* 0x001f220000300800 */
[----:B------:R-:W4:Y:S02]  /*16440*/  LDL.LU R17, [R1+0x174] ;  /* 0x0001740001117983 */ /* 0x000f240000300800 */
[----:B------:R-:W4:Y:S02]  /*16450*/  LDL.LU R18, [R1+0x178] ;  /* 0x0001780001127983 */ /* 0x000f240000300800 */
[----:B------:R-:W4:Y:S01]  /*16460*/  LDL.LU R19, [R1+0x17c] ;  /* 0x00017c0001137983 */ /* 0x000f220000300800 */
[C---:B---3--:R-:W-:Y:S01]  /*16470*/  HMMA.16816.F32.BF16 R8, R4.reuse, R10, R24 ;  /* 0x0000000a0408723c */ /* 0x048fe20000041818 */
[----:B------:R-:W3:Y:S01]  /*16480*/  LDL.LU.64 R26, [R1+0x11d8] ;  /* 0x0011d800011a7983 */ /* 0x000ee20000300a00 */
[----:B------:R-:W3:Y:S11]  /*16490*/  LDL.LU.64 R24, [R1+0x11d0] ;  /* 0x0011d00001187983 */ /* 0x000ef60000300a00 */
[----:B------:R-:W-:Y:S10]  /*164a0*/  @!UPT UIADD3 URZ, URZ, URZ, URZ ;  /* 0x0000003f3f3ff290 */ /* 0x000ff4000fffe03f */
[----:B------:R-:W-:Y:S01]  /*164b0*/  STL.64 [R1+0xe0], R8 ;  /* 0x0000e00801007387 */ /* 0x000fe20000100a00 */
[----:B------:R0:W-:Y:S03]  /*164c0*/  STL.64 [R1+0xe8], R10 ;  /* 0x0000e80a01007387 */ /* 0x0001e60000100a00 */
[----:B0-----:R-:W3:Y:S02]  /*164d0*/  LDL.LU.64 R10, [R1+0x11c8] ;  /* 0x0011c800010a7983 */ /* 0x001ee40000300a00 */
[C---:B---3--:R-:W-:Y:S02]  /*164e0*/  HMMA.16816.F32.BF16 R8, R4.reuse, R10, R24 ;  /* 0x0000000a0408723c */ /* 0x048fe40000041818 */
[----:B------:R-:W3:Y:S01]  /*164f0*/  LDL.LU.64 R26, [R1+0x11c0] ;  /* 0x0011c000011a7983 */ /* 0x000ee20000300a00 */
[----:B------:R-:W3:Y:S11]  /*16500*/  LDL.LU.64 R24, [R1+0x11b8] ;  /* 0x0011b80001187983 */ /* 0x000ef60000300a00 */
[----:B------:R-:W-:Y:S09]  /*16510*/  @!UPT UIADD3 URZ, URZ, URZ, URZ ;  /* 0x0000003f3f3ff290 */ /* 0x000ff2000fffe03f */
[----:B------:R-:W-:Y:S01]  /*16520*/  STL.64 [R1+0xd0], R8 ;  /* 0x0000d00801007387 */ /* 0x000fe20000100a00 */
[----:B------:R0:W-:Y:S03]  /*16530*/  STL.64 [R1+0xd8], R10 ;  /* 0x0000d80a01007387 */ /* 0x0001e60000100a00 */
[----:B0-----:R-:W3:Y:S02]  /*16540*/  LDL.LU.64 R10, [R1+0x11b0] ;  /* 0x0011b000010a7983 */ /* 0x001ee40000300a00 */
[----:B---3--:R-:W-:Y:S02]  /*16550*/  HMMA.16816.F32.BF16 R4, R4, R10, R24 ;  /* 0x0000000a0404723c */ /* 0x008fe40000041818 */
[----:B------:R-:W3:Y:S01]  /*16560*/  LDL.LU.64 R24, [R1+0x11a8] ;  /* 0x0011a80001187983 */ /* 0x000ee20000300a00 */
[----:B------:R-:W2:Y:S02]  /*16570*/  LDL.LU.64 R10, [R1+0x11a0] ;  /* 0x0011a000010a7983 */ /* 0x000ea40000300a00 */
[----:B------:R-:W2:Y:S11]  /*16580*/  LDL.LU.64 R8, [R1+0x1198] ;  /* 0x0011980001087983 */ /* 0x000eb60000300a00 */
[----:B------:R-:W-:Y:S07]  /*16590*/  @!UPT UIADD3 URZ, URZ, URZ, URZ ;  /* 0x0000003f3f3ff290 */ /* 0x000fee000fffe03f */
[----:B------:R0:W-:Y:S01]  /*165a0*/  STL.64 [R1+0xc0], R4 ;  /* 0x0000c00401007387 */ /* 0x0001e20000100a00 */
[----:B------:R1:W-:Y:S03]  /*165b0*/  STL.64 [R1+0xc8], R6 ;  /* 0x0000c80601007387 */ /* 0x0003e60000100a00 */
[----:B0-----:R-:W4:Y:S01]  /*165c0*/  LDL.LU R4, [R1+0x50] ;  /* 0x0000500001047983 */ /* 0x001f220000300800 */
[----:B------:R-:W4:Y:S02]  /*165d0*/  LDL.LU R5, [R1+0x54] ;  /* 0x0000540001057983 */ /* 0x000f240000300800 */
[----:B-1----:R-:W4:Y:S02]  /*165e0*/  LDL.LU R6, [R1+0x58] ;  /* 0x0000580001067983 */ /* 0x002f240000300800 */
[----:B------:R-:W4:Y:S02]  /*165f0*/  LDL.LU R7, [R1+0x5c] ;  /* 0x00005c0001077983 */ /* 0x000f240000300800 */
[----:B---3--:R-:W-:-:S02]  /*16600*/  IMAD.MOV.U32 R22, RZ, RZ, R24 ;  /* 0x000000ffff167224 */ /* 0x008fc400078e0018 */
[----:B------:R-:W-:Y:S01]  /*16610*/  IMAD.MOV.U32 R0, RZ, RZ, R25 ;  /* 0x000000ffff007224 */ /* 0x000fe200078e0019 */
[C---:B--2---:R-:W-:Y:S01]  /*16620*/  HMMA.16816.F32.BF16 R12, R8.reuse, R24, R12 ;  /* 0x00000018080c723c */ /* 0x044fe2000004180c */
[----:B------:R-:W-:Y:S07]  /*16630*/  LDSM.16.MT88.4 R24, [R28+0x3080] ;  /* 0x003080001c18783b */ /* 0x000fee0000004200 */
[----:B----4-:R-:W-:Y:S11]  /*16640*/  HMMA.16816.F32.BF16 R4, R8, R20, R4 ;  /* 0x000000140804723c */ /* 0x010ff60000041804 */
[----:B------:R-:W-:Y:S11]  /*16650*/  @!UPT UIADD3 URZ, URZ, URZ, URZ ;  /* 0x0000003f3f3ff290 */ /* 0x000ff6000fffe03f */
[----:B------:R-:W-:Y:S01]  /*16660*/  @!UPT UIADD3 URZ, URZ, URZ, URZ ;  /* 0x0000003f3f3ff290 */ /* 0x000fe2000fffe03f */
[----:B------:R-:W-:Y:S01]  /*16670*/  STL.64 [R1+0x80], R4 ;  /* 0x0000800401007387 */ /* 0x000fe20000100a00 */
[----:B------:R-:W-:Y:S02]  /*16680*/  STL.64 [R1+0x88], R6 ;  /* 0x0000880601007387 */ /* 0x000fe40000100a00 */
[----:B------:R-:W0:Y:S02]  /*16690*/  LDSM.16.MT88.4 R4, [R28+0x3000] ;  /* 0x003000001c04783b */ /* 0x000e240000004200 */
[----:B0-----:R-:W-:Y:S02]  /*166a0*/  STL.64 [R1+0x10a0], R6 ;  /* 0x0010a00601007387 */ /* 0x001fe40000100a00 */
[----:B------:R0:W-:Y:S02]  /*166b0*/  STL.64 [R1+0x1098], R4 ;  /* 0x0010980401007387 */ /* 0x0001e40000100a00 */
[----:B0-----:R-:W2:Y:S01]  /*166c0*/  LDL.LU R4, [R1+0xb0] ;  /* 0x0000b00001047983 */ /* 0x001ea20000300800 */
[----:B------:R-:W-:-:S02]  /*166d0*/  IMAD.MOV.U32 R5, RZ, RZ, R29 ;  /* 0x000000ffff057224 */ /* 0x000fc400078e001d */
[----:B------:R-:W3:Y:S02]  /*166e0*/  LDL.LU R29, [R1+0x1190] ;  /* 0x00119000011d7983 */ /* 0x000ee40000300800 */
[----:B------:R-:W-:Y:S01]  /*166f0*/  STL.64 [R1+0x70], R12 ;  /* 0x0000700c01007387 */ /* 0x000fe20000100a00 */
[----:B------:R0:W-:Y:S04]  /*16700*/  STL.64 [R1+0x78], R14 ;  /* 0x0000780e01007387 */ /* 0x0001e80000100a00 */
[----:B0-----:R-:W4:Y:S01]  /*16710*/  LDL.LU.64 R14, [R1+0x1188] ;  /* 0x00118800010e7983 */ /* 0x001f220000300a00 */
[----:B------:R-:W4:Y:S02]  /*16720*/  LDL.LU.64 R12, [R1+0x1180] ;  /* 0x00118000010c7983 */ /* 0x000f240000300a00 */
[----:B------:R-:W-:Y:S02]  /*16730*/  STL.64 [R1+0x1058], R26 ;  /* 0x0010581a01007387 */ /* 0x000fe40000100a00 */
[----:B------:R0:W-:Y:S02]  /*16740*/  STL.64 [R1+0x1050], R24 ;  /* 0x0010501801007387 */ /* 0x0001e40000100a00 */
[----:B0-----:R-:W4:Y:S01]  /*16750*/  LDL R24, [R1+0x40] ;  /* 0x0000400001187983 */ /* 0x001f220000100800 */
[----:B---3--:R-:W-:-:S03]  /*16760*/  IMAD.MOV.U32 R25, RZ, RZ, R29 ;  /* 0x000000ffff197224 */ /* 0x008fc600078e001d */
[----:B------:R-:W3:Y:S01]  /*16770*/  LDL.LU R29, [R1+0x1178] ;  /* 0x00117800011d7983 */ /* 0x000ee20000300800 */
[----:B------:R-:W-:Y:S03]  /*16780*/  STL [R1+0x1020], R28 ;  /* 0x0010201c01007387 */ /* 0x000fe60000100800 */
[C---:B----4-:R-:W-:Y:S01]  /*16790*/  HMMA.16816.F32.BF16 R24, R8.reuse, R24, R12 ;  /* 0x000000180818723c */ /* 0x050fe2000004180c */
[----:B------:R-:W4:Y:S01]  /*167a0*/  LDL.LU.64 R14, [R1+0x1170] ;  /* 0x00117000010e7983 */ /* 0x000f220000300a00 */
[----:B------:R-:W4:Y:S11]  /*167b0*/  LDL.LU.64 R12, [R1+0x1168] ;  /* 0x00116800010c7983 */ /* 0x000f360000300a00 */
[----:B------:R-:W-:Y:S10]  /*167c0*/  @!UPT UIADD3 URZ, URZ, URZ, URZ ;  /* 0x0000003f3f3ff290 */ /* 0x000ff4000fffe03f */
[----:B------:R-:W-:Y:S01]  /*167d0*/  STL.64 [R1+0x60], R24 ;  /* 0x0000601801007387 */ /* 0x000fe20000100a00 */
[----:B------:R2:W-:Y:S02]  /*167e0*/  STL.64 [R1+0x68], R26 ;  /* 0x0000681a01007387 */ /* 0x0005e40000100a00 */
[----:B--2---:R-:W-:Y:S01]  /*167f0*/  HMMA.16816.F32.BF16 R24, R8, R4, R16 ;  /* 0x000000040818723c */ /* 0x004fe20000041810 */
[----:B------:R-:W2:Y:S01]  /*16800*/  LDL.LU R16, [R1+0x1c0] ;  /* 0x0001c00001107983 */ /* 0x000ea20000300800 */
[----:B------:R-:W2:Y:S02]  /*16810*/  LDL.LU R17, [R1+0x1c4] ;  /* 0x0001c40001117983 */ /* 0x000ea40000300800 */
[----:B------:R-:W2:Y:S02]  /*16820*/  LDL.LU R18, [R1+0x1c8] ;  /* 0x0001c80001127983 */ /* 0x000ea40000300800 */
[----:B------:R-:W2:Y:S01]  /*16830*/  LDL.LU R19, [R1+0x1cc] ;  /* 0x0001cc0001137983 */ /* 0x000ea20000300800 */
[----:B------:R0:W-:Y:S04]  /*16840*/  STL.64 [R1+0x1148], R4 ;  /* 0x0011480401007387 */ /* 0x0001e80000100a00 */
[----:B------:R-:W1:Y:S04]  /*16850*/  LDSM.16.MT88.4 R8, [R2+0x3000] ;  /* 0x003000000208783b */ /* 0x000e680000004200 */
[----:B0-----:R-:W4:Y:S01]  /*16860*/  LDL.LU R4, [R1+0x1d0] ;  /* 0x0001d00001047983 */ /* 0x001f220000300800 */
[----:B------:R-:W4:Y:S02]  /*16870*/  LDL.LU R5, [R1+0x1d4] ;  /* 0x0001d40001057983 */ /* 0x000f240000300800 */
[----:B------:R-:W4:Y:S05]  /*16880*/  LDL.LU R6, [R1+0x1d8] ;  /* 0x0001d80001067983 */ /* 0x000f2a0000300800 */
[----:B------:R-:W-:Y:S01]  /*16890*/  STL.64 [R1+0x1068], R26 ;  /* 0x0010681a01007387 */ /* 0x000fe20000100a00 */
[----:B------:R0:W-:Y:S03]  /*168a0*/  STL.64 [R1+0x1060], R24 ;  /* 0x0010601801007387 */ /* 0x0001e60000100a00 */
[----:B0-----:R-:W2:Y:S01]  /*168b0*/  LDL.LU.64 R24, [R1+0x40] ;  /* 0x0000400001187983 */ /* 0x001ea20000300a00 */
[----:B---3--:R-:W-:-:S07]  /*168c0*/  IMAD.MOV.U32 R7, RZ, RZ, R29 ;  /* 0x000000ffff077224 */ /* 0x008fce00078e001d */
[----:B----4-:R-:W-:Y:S01]  /*168d0*/  HMMA.16816.F32.BF16 R4, R12, R20, R4 ;  /* 0x000000140c04723c */ /* 0x010fe20000041804 */
[----:B--2---:R-:W-:Y:S01]  /*168e0*/  STL.64 [R1+0x1158], R24 ;  /* 0x0011581801007387 */ /* 0x004fe20000100a00 */
[----:B------:R-:W-:Y:S02]  /*168f0*/  STL [R1+0x10f0], R2 ;  /* 0x0010f00201007387 */ /* 0x000fe40000100800 */
[----:B-1----:R0:W-:Y:S02]  /*16900*/  STL.64 [R1+0x1008], R10 ;  /* 0x0010080a01007387 */ /* 0x0021e40000100a00 */
[----:B------:R-:W-:Y:S11]  /*16910*/  STL.64 [R1+0x1000], R8 ;  /* 0x0010000801007387 */ /* 0x000ff60000100a00 */
[----:B------:R-:W-:Y:S06]  /*16920*/  @!UPT UIADD3 URZ, URZ, URZ, URZ ;  /* 0x0000003f3f3ff290 */ /* 0x000fec000fffe03f */
[----:B------:R1:W-:Y:S01]  /*16930*/  STL.64 [R1+0x30], R4 ;  /* 0x0000300401007387 */ /* 0x0003e20000100a00 */
[----:B------:R-:W-:Y:S02]  /*16940*/  IMAD.MOV.U32 R29, RZ, RZ, R6 ;  /* 0x000000ffff1d7224 */ /* 0x000fe400078e0006 */
[----:B0-----:R-:W-:Y:S01]  /*16950*/  IMAD.MOV.U32 R11, RZ, RZ, R7 ;  /* 0x000000ffff0b7224 */ /* 0x001fe200078e0007 */
[----:B-1----:R-:W2:Y:S01]  /*16960*/  LDL.LU R4, [R1+0x1b0] ;  /* 0x0001b00001047983 */ /* 0x002ea20000300800 */
[----:B------:R-:W2:Y:S02]  /*16970*/  LDL.LU R5, [R1+0x1b4] ;  /* 0x0001b40001057983 */ /* 0x000ea40000300800 */
[----:B------:R-:W2:Y:S02]  /*16980*/  LDL.LU R6, [R1+0x1b8] ;  /* 0x0001b80001067983 */ /* 0x000ea40000300800 */
[----:B------:R-:W2:Y:S01]  /*16990*/  LDL.LU R7, [R1+0x1bc] ;  /* 0x0001bc0001077983 */ /* 0x000ea20000300800 */
[----:B------:R-:W3:Y:S01]  /*169a0*/  LDL.LU R20, [R1+0x140] ;  /* 0x0001400001147983 */ /* 0x000ee20000300800 */
[----:B------:R-:W-:-:S02]  /*169b0*/  IMAD.MOV.U32 R24, RZ, RZ, R22 ;  /* 0x000000ffff187224 */ /* 0x000fc400078e0016 */
[----:B------:R-:W3:Y:S02]  /*169c0*/  LDL.LU R21, [R1+0x144] ;  /* 0x0001440001157983 */ /* 0x000ee40000300800 */
[----:B------:R-:W3:Y:S01]  /*169d0*/  LDL.LU R22, [R1+0x148] ;  /* 0x0001480001167983 */ /* 0x000ee20000300800 */
[----:B------:R-:W3:Y:S01]  /*169e0*/  LDL.LU R23, [R1+0x14c] ;  /* 0x00014c0001177983 */ /* 0x000ee20000300800 */
[----:B------:R-:W-:Y:S02]  /*169f0*/  STL [R1+0x1110], R29 ;  /* 0x0011101d01007387 */ /* 0x000fe40000100800 */
[----:B------:R0:W-:Y:S02]  /*16a00*/  STL [R1+0x10c8], R11 ;  /* 0x0010c80b01007387 */ /* 0x0001e40000100800 */
[----:B------:R-:W4:Y:S01]  /*16a10*/  LDL.LU R8, [R1+0x110] ;  /* 0x0001100001087983 */ /* 0x000f220000300800 */
[----:B------:R-:W4:Y:S01]  /*16a20*/  LDL.LU R9, [R1+0x114] ;  /* 0x0001140001097983 */ /* 0x000f220000300800 */
[----:B------:R-:W2:Y:S02]  /*16a30*/  LDL.LU R10, [R1+0x118] ;  /* 0x00011800010a7983 */ /* 0x000ea40000300800 */
[----:B------:R-:W-:-:S02]  /*16a40*/  IMAD.MOV.U32 R25, RZ, RZ, R0 ;  /* 0x000000ffff197224 */ /* 0x000fc400078e0000 */
[----:B0-----:R-:W-:Y:S02]  /*16a50*/  IMAD.MOV.U32 R11, RZ, RZ, R3 ;  /* 0x000000ffff0b7224 */ /* 0x001fe400078e0003 */
[----:B------:R-:W3:Y:S03]  /*16a60*/  LDL.LU R3, [R1+0x1164] ;  /* 0x0011640001037983 */ /* 0x000ee60000300800 */
[----:B------:R-:W-:Y:S01]  /*16a70*/  HMMA.16816.F32.BF16 R24, R12, R24, R16 ;  /* 0x000000180c18723c */ /* 0x000fe20000041810 */
[----:B--2---:R-:W-:Y:S01]  /*16a80*/  STL.64 [R1+0x1120], R10 ;  /* 0x0011200a01007387 */ /* 0x004fe20000100a00 */
[----:B----4-:R0:W-:Y:S03]  /*16a90*/  STL.64 [R1+0x1118], R8 ;  /* 0x0011180801007387 */ /* 0x0101e60000100a00 */
[----:B0-----:R-:W2:Y:S01]  /*16aa0*/  LDL.LU.64 R8, [R1+0xa0] ;  /* 0x0000a00001087983 */ /* 0x001ea20000300a00 */
[----:B------:R-:W4:Y:S11]  /*16ab0*/  LDL.LU R16, [R1+0x1160] ;  /* 0x0011600001107983 */ /* 0x000f360000300800 */
[----:B------:R-:W-:Y:S07]  /*16ac0*/  @!UPT UIADD3 URZ, URZ, URZ, URZ ;  /* 0x0000003f3f3ff290 */ /* 0x000fee000fffe03f */
[----:B------:R-:W-:Y:S02]  /*16ad0*/  IMAD.MOV.U32 R17, RZ, RZ, R24 ;  /* 0x000000ffff117224 */ /* 0x000fe400078e0018 */
[----:B------:R-:W-:Y:S02]  /*16ae0*/  IMAD.MOV.U32 R18, RZ, RZ, R25 ;  /* 0x000000ffff127224 */ /* 0x000fe400078e0019 */
[----:B------:R-:W2:Y:S01]  /*16af0*/  LDL.LU.64 R24, [R1+0x1158] ;  /* 0x0011580001187983 */ /* 0x000ea20000300a00 */
[----:B------:R-:W-:Y:S02]  /*16b00*/  IMAD.MOV.U32 R2, RZ, RZ, R27 ;  /* 0x000000ffff027224 */ /* 0x000fe400078e001b */
[----:B------:R-:W-:-:S03]  /*16b10*/  IMAD.MOV.U32 R19, RZ, RZ, R26 ;  /* 0x000000ffff137224 */ /* 0x000fc600078e001a */
[----:B------:R-:W-:Y:S02]  /*16b20*/  STL [R1+0x1114], R2 ;  /* 0x0011140201007387 */ /* 0x000fe40000100800 */
[----:B------:R3:W-:Y:S02]  /*16b30*/  STL.64 [R1+0x1108], R18 ;  /* 0x0011081201007387 */ /* 0x0007e40000100a00 */
[----:B---3--:R-:W-:Y:S01]  /*16b40*/  IMAD.MOV.U32 R18, RZ, RZ, R3 ;  /* 0x000000ffff127224 */ /* 0x008fe200078e0003 */
[----:B----4-:R0:W-:Y:S04]  /*16b50*/  STL.64 [R1+0x1100], R16 ;  /* 0x0011001001007387 */ /* 0x0101e80000100a00 */
[----:B0-----:R-:W3:Y:S01]  /*16b60*/  LDL.LU R16, [R1+0x150] ;  /* 0x0001500001107983 */ /* 0x001ee20000300800 */
[----:B------:R-:W3:Y:S02]  /*16b70*/  LDL.LU R17, [R1+0x154] ;  /* 0x0001540001117983 */ /* 0x000ee40000300800 */
[----:B------:R-:W4:Y:S02]  /*16b80*/  LDL.LU R3, [R1+0x1150] ;  /* 0x0011500001037983 */ /* 0x000f240000300800 */
[----:B------:R-:W3:Y:S01]  /*16b90*/  LDL.LU R19, [R1+0x15c] ;  /* 0x00015c0001137983 */ /* 0x000ee20000300800 */
[C---:B--2---:R-:W-:Y:S01]  /*16ba0*/  HMMA.16816.F32.BF16 R4, R12.reuse, R24, R4 ;  /* 0x000000180c04723c */ /* 0x044fe20000041804 */
[----:B---3--:R-:W-:Y:S01]  /*16bb0*/  STL.64 [R1+0x1130], R18 ;  /* 0x0011301201007387 */ /* 0x008fe20000100a00 */
[----:B------:R0:W-:Y:S03]  /*16bc0*/  STL.64 [R1+0x1128], R16 ;  /* 0x0011281001007387 */ /* 0x0001e60000100a00 */
[----:B0-----:R-:W2:Y:S01]  /*16bd0*/  LDL.LU R16, [R1+0x160] ;  /* 0x0001600001107983 */ /* 0x001ea20000300800 */
[----:B------:R-:W2:Y:S02]  /*16be0*/  LDL.LU R17, [R1+0x164] ;  /* 0x0001640001117983 */ /* 0x000ea40000300800 */
[----:B------:R-:W2:Y:S11]  /*16bf0*/  LDL.LU R18, [R1+0x168] ;  /* 0x0001680001127983 */ /* 0x000eb60000300800 */
[----:B------:R-:W-:Y:S04]  /*16c00*/  @!UPT UIADD3 URZ, URZ, URZ, URZ ;  /* 0x0000003f3f3ff290 */ /* 0x000fe8000fffe03f */
[----:B------:R0:W-:Y:S02]  /*16c10*/  STL.64 [R1], R4 ;  /* 0x0000000401007387 */ /* 0x0001e40000100a00 */
[----:B0-----:R-:W3:Y:S01]  /*16c20*/  LDL.LU.64 R4, [R1+0x1148] ;  /* 0x0011480001047983 */ /* 0x001ee20000300a00 */
[----:B----4-:R-:W-:Y:S01]  /*16c30*/  IMAD.MOV.U32 R19, RZ, RZ, R3 ;  /* 0x000000ffff137224 */ /* 0x010fe200078e0003 */
[----:B---3--:R-:W-:Y:S02]  /*16c40*/  HMMA.16816.F32.BF16 R12, R12, R4, R20 ;  /* 0x000000040c0c723c */ /* 0x008fe40000041814 */
[----:B------:R-:W2:Y:S01]  /*16c50*/  LDL.LU.64 R22, [R1+0x1140] ;  /* 0x0011400001167983 */ /* 0x000ea20000300a00 */
[----:B------:R-:W2:Y:S02]  /*16c60*/  LDL.LU.64 R20, [R1+0x1138] ;  /* 0x0011380001147983 */ /* 0x000ea40000300a00 */
[----:B------:R-:W-:Y:S02]  /*16c70*/  IMAD.MOV.U32 R3, RZ, RZ, R6 ;  /* 0x000000ffff037224 */ /* 0x000fe400078e0006 */
[----:B------:R-:W-:-:S02]  /*16c80*/  IMAD.MOV.U32 R0, RZ, RZ, R7 ;  /* 0x000000ffff007224 */ /* 0x000fc400078e0007 */
[----:B------:R-:W-:Y:S02]  /*16c90*/  IMAD.MOV.U32 R7, RZ, RZ, R8 ;  /* 0x000000ffff077224 */ /* 0x000fe400078e0008 */
[----:B------:R-:W-:Y:S11]  /*16ca0*/  IMAD.MOV.U32 R6, RZ, RZ, R9 ;  /* 0x000000ffff067224 */ /* 0x000ff600078e0009 */
[----:B------:R-:W-:Y:S01]  /*16cb0*/  @!UPT UIADD3 URZ, URZ, URZ, URZ ;  /* 0x0000003f3f3ff290 */ /* 0x000fe2000fffe03f */
[----:B------:R-:W-:Y:S01]  /*16cc0*/  STL.64 [R1+0x1030], R14 ;  /* 0x0010300e01007387 */ /* 0x000fe20000100a00 */
[----:B------:R0:W-:Y:S03]  /*16cd0*/  STL.64 [R1+0x1028], R12 ;  /* 0x0010280c01007387 */ /* 0x0001e60000100a00 */
[----:B0-----:R-:W3:Y:S01]  /*16ce0*/  LDL.LU.64 R12, [R1+0x90] ;  /* 0x00009000010c7983 */ /* 0x001ee20000300a00 */
[----:B------:R-:W4:Y:S01]  /*16cf0*/  LDL.LU.64 R14, [R1+0x98] ;  /* 0x00009800010e7983 */ /* 0x000f220000300a00 */
[----:B--2---:R-:W-:Y:S11]  /*16d00*/  HMMA.16816.F32.BF16 R16, R20, R8, R16 ;  /* 0x000000081410723c */ /* 0x004ff60000041810 */
[----:B------:R-:W-:Y:S11]  /*16d10*/  @!UPT UIADD3 URZ, URZ, URZ, URZ ;  /* 0x0000003f3f3ff290 */ /* 0x000ff6000fffe03f */
[----:B------:R-:W-:Y:S01]  /*16d20*/  @!UPT UIADD3 URZ, URZ, URZ, URZ ;  /* 0x0000003f3f3ff290 */ /* 0x000fe2000fffe03f */
[----:B------:R-:W-:Y:S01]  /*16d30*/  STL.64 [R1+0x120], R16 ;  /* 0x0001201001007387 */ /* 0x000fe20000100a00 */
[----:B------:R0:W-:Y:S03]  /*16d40*/  STL.64 [R1+0x128], R18 ;  /* 0x0001281201007387 */ /* 0x0001e60000100a00 */
[----:B0-----:R-:W3:Y:S01]  /*16d50*/  LDL.LU.64 R18, [R1+0x1130] ;  /* 0x0011300001127983 */ /* 0x001ee20000300a00 */
[----:B------:R-:W3:Y:S02]  /*16d60*/  LDL.LU.64 R16, [R1+0x1128] ;  /* 0x0011280001107983 */ /* 0x000ee40000300a00 */
[----:B------:R-:W2:Y:S02]  /*16d70*/  LDL.LU.64 R10, [R1+0x1120] ;  /* 0x00112000010a7983 */ /* 0x000ea40000300a00 */
[----:B------:R-:W2:Y:S02]  /*16d80*/  LDL.LU.64 R8, [R1+0x1118] ;  /* 0x0011180001087983 */ /* 0x000ea40000300a00 */
[----:B------:R-:W-:-:S02]  /*16d90*/  IMAD.MOV.U32 R2, RZ, RZ, R24 ;  /* 0x000000ffff027224 */ /* 0x000fc400078e0018 */
[----:B------:R-:W-:Y:S01]  /*16da0*/  IMAD.MOV.U32 R29, RZ, RZ, R25 ;  /* 0x000000ffff1d7224 */ /* 0x000fe200078e0019 */
[C---:B---3--:R-:W-:Y:S08]  /*16db0*/  HMMA.16816.F32.BF16 R16, R20.reuse, R12, R16 ;  /* 0x0000000c1410723c */ /* 0x048ff00000041810 */
[C---:B--2---:R-:W-:Y:S11]  /*16dc0*/  HMMA.16816.F32.BF16 R8, R20.reuse, R24, R8 ;  /* 0x000000181408723c */ /* 0x044ff60000041808 */
[----:B------:R-:W-:Y:S04]  /*16dd0*/  @!UPT UIADD3 URZ, URZ, URZ, URZ ;  /* 0x0000003f3f3ff290 */ /* 0x000fe8000fffe03f */
[----:B------:R-:W-:Y:S01]  /*16de0*/  STL [R1+0x150], R16 ;  /* 0x0001501001007387 */ /* 0x000fe20000100800 */
[----:B------:R-:W-:Y:S02]  /*16df0*/  STL.64 [R1+0x158], R18 ;  /* 0x0001581201007387 */ /* 0x000fe40000100a00 */
[----:B----4-:R-:W-:Y:S02]  /*16e00*/  STL.64 [R1+0x10e8], R14 ;  /* 0x0010e80e01007387 */ /* 0x010fe40000100a00 */
[----:B------:R-:W-:Y:S03]  /*16e10*/  STL.64 [R1+0x10e0], R12 ;  /* 0x0010e00c01007387 */ /* 0x000fe60000100a00 */
[----:B------:R0:W-:Y:S01]  /*16e20*/  STL.64 [R1+0x160], R8 ;  /* 0x0001600801007387 */ /* 0x0001e20000100a00 */
[----:B------:R1:W-:Y:S02]  /*16e30*/  STL.64 [R1+0x168], R10 ;  /* 0x0001680a01007387 */ /* 0x0003e40000100a00 */
[----:B------:R-:W2:Y:S02]  /*16e40*/  LDL.LU R24, [R1+0x60] ;  /* 0x0000600001187983 */ /* 0x000ea40000300800 */
[----:B------:R-:W2:Y:S01]  /*16e50*/  LDL.LU R25, [R1+0x64] ;  /* 0x0000640001197983 */ /* 0x000ea20000300800 */
[----:B------:R-:W3:Y:S01]  /*16e60*/  LDL.LU R26, [R1+0x68] ;  /* 0x00006800011a7983 */ /* 0x000ee20000300800 */
[----:B------:R-:W3:Y:S03]  /*16e70*/  LDL.LU R27, [R1+0x6c] ;  /* 0x00006c00011b7983 */ /* 0x000ee60000300800 */
[----:B0-----:R-:W4:Y:S01]  /*16e80*/  LDL.LU R8, [R1+0xd0] ;  /* 0x0000d00001087983 */ /* 0x001f220000300800 */
[----:B------:R-:W4:Y:S02]  /*16e90*/  LDL.LU R9, [R1+0xd4] ;  /* 0x0000d40001097983 */ /* 0x000f240000300800 */
[----:B-1----:R-:W2:Y:S02]  /*16ea0*/  LDL.LU R10, [R1+0xd8] ;  /* 0x0000d800010a7983 */ /* 0x002ea40000300800 */
[----:B------:R-:W2:Y:S02]  /*16eb0*/  LDL.LU R11, [R1+0xdc] ;  /* 0x0000dc00010b7983 */ /* 0x000ea40000300800 */
[----:B------:R-:W-:Y:S01]  /*16ec0*/  IMAD.MOV.U32 R28, RZ, RZ, R17 ;  /* 0x000000ffff1c7224 */ /* 0x000fe200078e0011 */
[----:B------:R-:W3:Y:S01]  /*16ed0*/  LDL.LU R16, [R1+0x100] ;  /* 0x0001000001107983 */ /* 0x000ee20000300800 */
[----:B------:R-:W3:Y:S02]  /*16ee0*/  LDL.LU R17, [R1+0x104] ;  /* 0x0001040001117983 */ /* 0x000ee40000300800 */
[----:B------:R-:W3:Y:S02]  /*16ef0*/  LDL.LU R18, [R1+0x108] ;  /* 0x0001080001127983 */ /* 0x000ee40000300800 */
[----:B------:R-:W3:Y:S01]  /*16f00*/  LDL.LU R19, [R1+0x10c] ;  /* 0x00010c0001137983 */ /* 0x000ee20000300800 */
[----:B--2---:R-:W-:Y:S01]  /*16f10*/  STL.64 [R1+0x10d8], R10 ;  /* 0x0010d80a01007387 */ /* 0x004fe20000100a00 */
[----:B----4-:R0:W-:Y:S03]  /*16f20*/  STL.64 [R1+0x10d0], R8 ;  /* 0x0010d00801007387 */ /* 0x0101e60000100a00 */
[----:B0-----:R-:W2:Y:S01]  /*16f30*/  LDL.LU R8, [R1+0xe0] ;  /* 0x0000e00001087983 */ /* 0x001ea20000300800 */
[----:B------:R-:W2:Y:S02]  /*16f40*/  LDL.LU R9, [R1+0xe4] ;  /* 0x0000e40001097983 */ /* 0x000ea40000300800 */
[----:B------:R-:W2:Y:S02]  /*16f50*/  LDL.LU R10, [R1+0xe8] ;  /* 0x0000e800010a7983 */ /* 0x000ea40000300800 */
[----:B------:R-:W2:Y:S01]  /*16f60*/  LDL.LU R11, [R1+0xec] ;  /* 0x0000ec00010b7983 */ /* 0x000ea20000300800 */
[----:B------:R-:W4:Y:S01]  /*16f70*/  LDL.LU R12, [R1+0xf0] ;  /* 0x0000f000010c7983 */ /* 0x000f220000300800 */
[----:B------:R-:W4:Y:S02]  /*16f80*/  LDL.LU R13, [R1+0xf4] ;  /* 0x0000f400010d7983 */ /* 0x000f240000300800 */
[----:B------:R-:W4:Y:S02]  /*16f90*/  LDL.LU R14, [R1+0xf8] ;  /* 0x0000f800010e7983 */ /* 0x000f240000300800 */
[----:B------:R-:W4:Y:S01]  /*16fa0*/  LDL.LU R15, [R1+0xfc] ;  /* 0x0000fc00010f7983 */ /* 0x000f220000300800 */
[----:B---3--:R-:W-:Y:S01]  /*16fb0*/  STL.64 [R1+0x1080], R26 ;  /* 0x0010801a01007387 */ /* 0x008fe20000100a00 */
[----:B------:R0:W-:Y:S03]  /*16fc0*/  STL.64 [R1+0x1078], R24 ;  /* 0x0010781801007387 */ /* 0x0001e60000100a00 */
[----:B0-----:R-:W3:Y:S01]  /*16fd0*/  LDL.LU R24, [R1+0x70] ;  /* 0x0000700001187983 */ /* 0x001ee20000300800 */
[----:B------:R-:W3:Y:S02]  /*16fe0*/  LDL.LU R25, [R1+0x74] ;  /* 0x0000740001197983 */ /* 0x000ee40000300800 */
[----:B------:R-:W2:Y:S02]  /*16ff0*/  LDL.LU R26, [R1+0x78] ;  /* 0x00007800011a7983 */ /* 0x000ea40000300800 */
[----:B------:R-:W2:Y:S02]  /*17000*/  LDL.LU R27, [R1+0x7c] ;  /* 0x00007c00011b7983 */ /* 0x000ea40000300800 */
[----:B--2---:R-:W-:Y:S01]  /*17010*/  STL.64 [R1+0x1090], R26 ;  /* 0x0010901a01007387 */ /* 0x004fe20000100a00 */
[----:B---3--:R0:W-:Y:S03]  /*17020*/  STL.64 [R1+0x1088], R24 ;  /* 0x0010881801007387 */ /* 0x0081e60000100a00 */
[----:B0-----:R-:W2:Y:S01]  /*17030*/  LDL.LU R24, [R1+0x80] ;  /* 0x0000800001187983 */ /* 0x001ea20000300800 */
[----:B------:R-:W2:Y:S02]  /*17040*/  LDL.LU R25, [R1+0x84] ;  /* 0x0000840001197983 */ /* 0x000ea40000300800 */
[----:B------:R-:W3:Y:S02]  /*17050*/  LDL.LU R26, [R1+0x88] ;  /* 0x00008800011a7983 */ /* 0x000ee40000300800 */
[----:B------:R-:W3:Y:S02]  /*17060*/  LDL.LU R27, [R1+0x8c] ;  /* 0x00008c00011b7983 */ /* 0x000ee40000300800 */
[----:B---3--:R-:W-:Y:S01]  /*17070*/  STL.64 [R1+0x10b0], R26 ;  /* 0x0010b01a01007387 */ /* 0x008fe20000100a00 */
[----:B--2---:R0:W-:Y:S03]  /*17080*/  STL.64 [R1+0x10a8], R24 ;  /* 0x0010a81801007387 */ /* 0x0041e60000100a00 */
[----:B0-----:R-:W2:Y:S01]  /*17090*/  LDL.LU R24, [R1+0xc0] ;  /* 0x0000c00001187983 */ /* 0x001ea20000300800 */
[----:B------:R-:W2:Y:S02]  /*170a0*/  LDL.LU R25, [R1+0xc4] ;  /* 0x0000c40001197983 */ /* 0x000ea40000300800 */
[----:B------:R-:W3:Y:S02]  /*170b0*/  LDL.LU R26, [R1+0xc8] ;  /* 0x0000c800011a7983 */ /* 0x000ee40000300800 */
[----:B------:R-:W3:Y:S01]  /*170c0*/  LDL.LU R27, [R1+0xcc] ;  /* 0x0000cc00011b7983 */ /* 0x000ee20000300800 */
[----:B------:R-:W-:Y:S01]  /*170d0*/  HMMA.16816.F32.BF16 R20, R20, R4, R16 ;  /* 0x000000041414723c */ /* 0x000fe20000041810 */
[----:B---3--:R-:W-:Y:S01]  /*170e0*/  STL.64 [R1+0x10c0], R26 ;  /* 0x0010c01a01007387 */ /* 0x008fe20000100a00 */
[----:B--2---:R0:W-:Y:S02]  /*170f0*/  STL.64 [R1+0x10b8], R24 ;  /* 0x0010b81801007387 */ /* 0x0041e40000100a00 */
[----:B0-----:R-:W-:-:S02]  /*17100*/  IMAD.MOV.U32 R24, RZ, RZ, R2 ;  /* 0x000000ffff187224 */ /* 0x001fc400078e0002 */
[----:B------:R-:W-:Y:S01]  /*17110*/  IMAD.MOV.U32 R25, RZ, RZ, R29 ;  /* 0x000000ffff197224 */ /* 0x000fe200078e001d */
[----:B------:R-:W2:Y:S01]  /*17120*/  LDL.LU R2, [R1+0x1114] ;  /* 0x0011140001027983 */ /* 0x000ea20000300800 */
[----:B------:R-:W3:Y:S02]  /*17130*/  LDL.LU R29, [R1+0x1110] ;  /* 0x00111000011d7983 */ /* 0x000ee40000300800 */
[----:B------:R-:W2:Y:S02]  /*17140*/  LDL.LU.64 R18, [R1+0x1108] ;  /* 0x0011080001127983 */ /* 0x000ea40000300a00 */
[----:B------:R-:W3:Y:S11]  /*17150*/  LDL.LU.64 R16, [R1+0x1100] ;  /* 0x0011000001107983 */ /* 0x000ef60000300a00 */
[----:B------:R2:W-:Y:S01]  /*17160*/  STL.64 [R1+0x140], R20 ;  /* 0x0001401401007387 */ /* 0x0005e20000100a00 */
[----:B------:R0:W-:Y:S02]  /*17170*/  STL.64 [R1+0x148], R22 ;  /* 0x0001481601007387 */ /* 0x0001e40000100a00 */
[----:B--2---:R-:W-:-:S02]  /*17180*/  IMAD.MOV.U32 R21, RZ, RZ, R18 ;  /* 0x000000ffff157224 */ /* 0x004fc400078e0012 */
[----:B---3--:R-:W-:Y:S02]  /*17190*/  IMAD.MOV.U32 R20, RZ, RZ, R17 ;  /* 0x000000ffff147224 */ /* 0x008fe400078e0011 */
[----:B0-----:R-:W-:Y:S01]  /*171a0*/  IMAD.MOV.U32 R22, RZ, RZ, R19 ;  /* 0x000000ffff167224 */ /* 0x001fe200078e0013 */
[----:B------:R-:W4:Y:S01]  /*171b0*/  LDL.LU R17, [R1+0x10fc] ;  /* 0x0010fc0001117983 */ /* 0x000f220000300800 */
[----:B------:R-:W4:Y:S02]  /*171c0*/  LDL.LU R18, [R1+0x10f8] ;  /* 0x0010f80001127983 */ /* 0x000f240000300800 */
[----:B------:R-:W4:Y:S02]  /*171d0*/  LDL.LU R19, [R1+0x10f4] ;  /* 0x0010f40001137983 */ /* 0x000f240000300800 */
[----:B------:R-:W-:Y:S02]  /*171e0*/  IMAD.MOV.U32 R23, RZ, RZ, R2 ;  /* 0x000000ffff177224 */ /* 0x000fe400078e0002 */
[----:B------:R-:W2:Y:S03]  /*171f0*/  LDL.LU R2, [R1+0x10f0] ;  /* 0x0010f00001027983 */ /* 0x000ea60000300800 */
[----:B------:R0:W-:Y:S02]  /*17200*/  STL.64 [R1+0x1040], R22 ;  /* 0x0010401601007387 */ /* 0x0001e40000100a00 */
[----:B------:R1:W-:Y:S01]  /*17210*/  STL.64 [R1+0x1038], R20 ;  /* 0x0010381401007387 */ /* 0x0003e20000100a00 */
[----:B0-----:R-:W3:Y:S01]  /*17220*/  LDL R22, [R1+0xa8] ;  /* 0x0000a80001167983 */ /* 0x001ee20000100800 */
[----:B-1----:R-:W-:-:S02]  /*17230*/  IMAD.MOV.U32 R20, RZ, RZ, R7 ;  /* 0x000000ffff147224 */ /* 0x002fc400078e0007 */
[----:B------:R-:W-:Y:S01]  /*17240*/  IMAD.MOV.U32 R21, RZ, RZ, R6 ;  /* 0x000000ffff157224 */ /* 0x000fe200078e0006 */
[----:B------:R-:W3:Y:S06]  /*17250*/  LDL R23, [R1+0xac] ;  /* 0x0000ac0001177983 */ /* 0x000eec0000100800 */
[C---:B----4-:R-:W-:Y:S11]  /*17260*/  HMMA.16816.F32.BF16 R12, R16.reuse, R20, R12 ;  /* 0x00000014100c723c */ /* 0x050ff6000004180c */
[----:B------:R-:W-:Y:S11]  /*17270*/  @!UPT UIADD3 URZ, URZ, URZ, URZ ;  /* 0x0000003f3f3ff290 */ /* 0x000ff6000fffe03f */
[----:B------:R-:W-:Y:S01]  /*17280*/  @!UPT UIADD3 URZ, URZ, URZ, URZ ;  /* 0x0000003f3f3ff290 */ /* 0x000fe2000fffe03f */
[----:B------:R-:W-:Y:S01]  /*17290*/  STL.64 [R1+0x110], R12 ;  /* 0x0001100c01007387 */ /* 0x000fe20000100a00 */
[----:B------:R0:W-:Y:S03]  /*172a0*/  STL.64 [R1+0x118], R14 ;  /* 0x0001180e01007387 */ /* 0x0001e60000100a00 */
[----:B0-----:R-:W4:Y:S01]  /*172b0*/  LDL.LU.64 R14, [R1+0x10e8] ;  /* 0x0010e800010e7983 */ /* 0x001f220000300a00 */
[----:B------:R-:W2:Y:S02]  /*172c0*/  LDL.LU.64 R12, [R1+0x10e0] ;  /* 0x0010e000010c7983 */ /* 0x000ea40000300a00 */
[C---:B--2---:R-:W-:Y:S11]  /*172d0*/  HMMA.16816.F32.BF16 R8, R16.reuse, R12, R8 ;  /* 0x0000000c1008723c */ /* 0x044ff60000041808 */
[----:B------:R-:W-:Y:S11]  /*172e0*/  @!UPT UIADD3 URZ, URZ, URZ, URZ ;  /* 0x0000003f3f3ff290 */ /* 0x000ff6000fffe03f */
[----:B------:R-:W-:Y:S01]  /*172f0*/  @!UPT UIADD3 URZ, URZ, URZ, URZ ;  /* 0x0000003f3f3ff290 */ /* 0x000fe2000fffe03f */
[----:B------:R-:W-:Y:S01]  /*17300*/  STL.64 [R1+0x100], R8 ;  /* 0x0001000801007387 */ /* 0x000fe20000100a00 */
[----:B------:R0:W-:Y:S03]  /*17310*/  STL.64 [R1+0x108], R10 ;  /* 0x0001080a01007387 */ /* 0x0001e60000100a00 */
[----:B0-----:R-:W2:Y:S01]  /*17320*/  LDL.LU.64 R10, [R1+0x10d8] ;  /* 0x0010d800010a7983 */ /* 0x001ea20000300a00 */
[----:B------:R-:W2:Y:S02]  /*17330*/  LDL.LU.64 R8, [R1+0x10d0] ;  /* 0x0010d00001087983 */ /* 0x000ea40000300a00 */
[----:B--2---:R-:W-:Y:S01]  /*17340*/  HMMA.16816.F32.BF16 R24, R16, R24, R8 ;  /* 0x000000181018723c */ /* 0x004fe20000041808 */
[----:B------:R-:W2:Y:S11]  /*17350*/  LDL.LU R11, [R1+0x10c8] ;  /* 0x0010c800010b7983 */ /* 0x000eb60000300800 */
[----:B------:R-:W-:Y:S11]  /*17360*/  @!UPT UIADD3 URZ, URZ, URZ, URZ ;  /* 0x0000003f3f3ff290 */ /* 0x000ff6000fffe03f */
[----:B------:R-:W-:Y:S01]  /*17370*/  STL.64 [R1+0xd0], R24 ;  /* 0x0000d01801007387 */ /* 0x000fe20000100a00 */
[----:B------:R-:W-:Y:S02]  /*17380*/  STL.64 [R1+0xd8], R26 ;  /* 0x0000d81a01007387 */ /* 0x000fe40000100a00 */
[----:B------:R-:W0:Y:S04]  /*17390*/  LDSM.16.MT88.4 R24, [R2+0x3080] ;  /* 0x003080000218783b */ /* 0x000e280000004200 */
[----:B0-----:R-:W-:Y:S01]  /*173a0*/  IMAD.MOV.U32 R9, RZ, RZ, R26 ;  /* 0x000000ffff097224 */ /* 0x001fe200078e001a */
[----:B------:R0:W-:Y:S01]  /*173b0*/  STL [R1+0x10], R24 ;  /* 0x0000101801007387 */ /* 0x0001e20000100800 */
[----:B------:R-:W-:Y:S02]  /*173c0*/  IMAD.MOV.U32 R8, RZ, RZ, R27 ;  /* 0x000000ffff087224 */ /* 0x000fe400078e001b */
[----:B------:R-:W-:-:S02]  /*173d0*/  IMAD.MOV.U32 R10, RZ, RZ, R25 ;  /* 0x000000ffff0a7224 */ /* 0x000fc400078e0019 */
[----:B------:R-:W2:Y:S01]  /*173e0*/  LDL.LU.64 R26, [R1+0x10c0] ;  /* 0x0010c000011a7983 */ /* 0x000ea20000300a00 */
[----:B0-----:R-:W2:Y:S02]  /*173f0*/  LDL.LU.64 R24, [R1+0x10b8] ;  /* 0x0010b80001187983 */ /* 0x001ea40000300a00 */
[----:B--2---:R-:W-:Y:S02]  /*17400*/  HMMA.16816.F32.BF16 R16, R16, R4, R24 ;  /* 0x000000041010723c */ /* 0x004fe40000041818 */
[----:B------:R-:W3:Y:S01]  /*17410*/  LDL.LU.64 R26, [R1+0x10b0] ;  /* 0x0010b000011a7983 */ /* 0x000ee20000300a00 */
[----:B------:R-:W3:Y:S02]  /*17420*/  LDL.LU.64 R24, [R1+0x10a8] ;  /* 0x0010a80001187983 */ /* 0x000ee40000300a00 */
[----:B------:R-:W3:Y:S02]  /*17430*/  LDL.LU.64 R6, [R1+0x10a0] ;  /* 0x0010a00001067983 */ /* 0x000ee40000300a00 */
[----:B------:R-:W3:Y:S11]  /*17440*/  LDL.LU.64 R4, [R1+0x1098] ;  /* 0x0010980001047983 */ /* 0x000ef60000300a00 */
[----:B------:R-:W-:Y:S05]  /*17450*/  @!UPT UIADD3 URZ, URZ, URZ, URZ ;  /* 0x0000003f3f3ff290 */ /* 0x000fea000fffe03f */
[----:B------:R-:W-:Y:S01]  /*17460*/  STL.64 [R1+0xc0], R16 ;  /* 0x0000c01001007387 */ /* 0x000fe20000100a00 */
[----:B------:R0:W-:Y:S03]  /*17470*/  STL.64 [R1+0xc8], R18 ;  /* 0x0000c81201007387 */ /* 0x0001e60000100a00 */
[----:B0-----:R-:W2:Y:S01]  /*17480*/  LDL.LU.64 R18, [R1+0xb8] ;  /* 0x0000b80001127983 */ /* 0x001ea20000300a00 */
[C---:B---3--:R-:W-:Y:S11]  /*17490*/  HMMA.16816.F32.BF16 R24, R4.reuse, R22, R24 ;  /* 0x000000160418723c */ /* 0x048ff60000041818 */
[----:B------:R-:W-:Y:S11]  /*174a0*/  @!UPT UIADD3 URZ, URZ, URZ, URZ ;  /* 0x0000003f3f3ff290 */ /* 0x000ff6000fffe03f */
[----:B------:R-:W-:Y:S01]  /*174b0*/  @!UPT UIADD3 URZ, URZ, URZ, URZ ;  /* 0x0000003f3f3ff290 */ /* 0x000fe2000fffe03f */
[----:B------:R-:W-:Y:S01]  /*174c0*/  STL.64 [R1+0x1a0], R24 ;  /* 0x0001a01801007387 */ /* 0x000fe20000100a00 */
[----:B------:R0:W-:Y:S03]  /*174d0*/  STL.64 [R1+0x1a8], R26 ;  /* 0x0001a81a01007387 */ /* 0x0001e60000100a00 */
[----:B0-----:R-:W4:Y:S01]  /*174e0*/  LDL.LU.64 R26, [R1+0x1090] ;  /* 0x00109000011a7983 */ /* 0x001f220000300a00 */
[----:B------:R-:W4:Y:S02]  /*174f0*/  LDL.LU.64 R24, [R1+0x1088] ;  /* 0x0010880001187983 */ /* 0x000f240000300a00 */
[----:B------:R0:W-:Y:S02]  /*17500*/  STL.64 [R1+0x1070], R22 ;  /* 0x0010701601007387 */ /* 0x0001e40000100a00 */
[----:B0-----:R-:W3:Y:S01]  /*17510*/  LDL.64 R22, [R1+0x48] ;  /* 0x0000480001167983 */ /* 0x001ee20000100a00 */
[----:B----4-:R-:W-:Y:S11]  /*17520*/  HMMA.16816.F32.BF16 R24, R4, R14, R24 ;  /* 0x0000000e0418723c */ /* 0x010ff60000041818 */
[----:B------:R-:W-:Y:S11]  /*17530*/  @!UPT UIADD3 URZ, URZ, URZ, URZ ;  /* 0x0000003f3f3ff290 */ /* 0x000ff6000fffe03f */
[----:B------:R-:W-:Y:S01]  /*17540*/  @!UPT UIADD3 URZ, URZ, URZ, URZ ;  /* 0x0000003f3f3ff290 */ /* 0x000fe2000fffe03f */
[----:B------:R-:W-:Y:S01]  /*17550*/  STL.64 [R1+0x190], R24 ;  /* 0x0001901801007387 */ /* 0x000fe20000100a00 */
[----:B------:R0:W-:Y:S03]  /*17560*/  STL.64 [R1+0x198], R26 ;  /* 0x0001981a01007387 */ /* 0x0001e60000100a00 */
[----:B0-----:R-:W4:Y:S01]  /*17570*/  LDL.LU.64 R26, [R1+0x1080] ;  /* 0x00108000011a7983 */ /* 0x001f220000300a00 */
[----:B------:R-:W4:Y:S02]  /*17580*/  LDL.LU.64 R24, [R1+0x1078] ;  /* 0x0010780001187983 */ /* 0x000f240000300a00 */
[----:B------:R0:W-:Y:S02]  /*17590*/  STL.64 [R1+0x1048], R14 ;  /* 0x0010480e01007387 */ /* 0x0001e40000100a00 */
[----:B------:R-:W2:Y:S01]  /*175a0*/  LDL.LU R12, [R1+0x30] ;  /* 0x00003000010c7983 */ /* 0x000ea20000300800 */
[----:B------:R-:W2:Y:S01]  /*175b0*/  LDL.LU R13, [R1+0x34] ;  /* 0x00003400010d7983 */ /* 0x000ea20000300800 */
[----:B---3--:R-:W-:-:S02]  /*175c0*/  IMAD.MOV.U32 R17, RZ, RZ, R22 ;  /* 0x000000ffff117224 */ /* 0x008fc400078e0016 */
[----:B------:R-:W-:Y:S02]  /*175d0*/  IMAD.MOV.U32 R16, RZ, RZ, R23 ;  /* 0x000000ffff107224 */ /* 0x000fe400078e0017 */
[----:B0-----:R-:W-:Y:S02]  /*175e0*/  IMAD.MOV.U32 R15, RZ, RZ, R11 ;  /* 0x000000ffff0f7224 */ /* 0x001fe400078e000b */
[----:B------:R-:W3:Y:S01]  /*175f0*/  LDL R11, [R1+0x264] ;  /* 0x00026400010b7983 */ /* 0x000ee20000100800 */
[----:B------:R-:W-:Y:S01]  /*17600*/  IMAD.MOV.U32 R14, RZ, RZ, R29 ;  /* 0x000000ffff0e7224 */ /* 0x000fe200078e001d */
[C---:B----4-:R-:W-:Y:S02]  /*17610*/  HMMA.16816.F32.BF16 R24, R4.reuse, R22, R24 ;  /* 0x000000160418723c */ /* 0x050fe40000041818 */
[----:B------:R-:W4:Y:S11]  /*17620*/  LDL.LU.64 R22, [R1+0x1070] ;  /* 0x0010700001167983 */ /* 0x000f360000300a00 */
[----:B------:R-:W-:Y:S10]  /*17630*/  @!UPT UIADD3 URZ, URZ, URZ, URZ ;  /* 0x0000003f3f3ff290 */ /* 0x000ff4000fffe03f */
[----:B------:R-:W-:Y:S01]  /*17640*/  STL.64 [R1+0x180], R24 ;  /* 0x0001801801007387 */ /* 0x000fe20000100a00 */
[----:B------:R0:W-:Y:S02]  /*17650*/  STL [R1+0x188], R26 ;  /* 0x0001881a01007387 */ /* 0x0001e40000100800 */
[----:B------:R-:W-:Y:S02]  /*17660*/  IMAD.MOV.U32 R29, RZ, RZ, R27 ;  /* 0x000000ffff1d7224 */ /* 0x000fe400078e001b */
[----:B0-----:R-:W2:Y:S01]  /*17670*/  LDL.LU.64 R26, [R1+0x1068] ;  /* 0x00106800011a7983 */ /* 0x001ea20000300a00 */
[----:B------:R-:W2:Y:S02]  /*17680*/  LDL.LU.64 R24, [R1+0x1060] ;  /* 0x0010600001187983 */ /* 0x000ea40000300a00 */
[----:B------:R-:W-:Y:S01]  /*17690*/  STL [R1+0xff0], R29 ;  /* 0x000ff01d01007387 */ /* 0x000fe20000100800 */
[----:B--2---:R-:W-:Y:S01]  /*176a0*/  HMMA.16816.F32.BF16 R4, R4, R18, R24 ;  /* 0x000000120404723c */ /* 0x004fe20000041818 */
[----:B------:R-:W4:Y:S01]  /*176b0*/  LDL.LU.64 R26, [R1+0x1058] ;  /* 0x00105800011a7983 */ /* 0x000f220000300a00 */
[----:B------:R-:W4:Y:S11]  /*176c0*/  LDL.LU.64 R24, [R1+0x1050] ;  /* 0x0010500001187983 */ /* 0x000f360000300a00 */
[----:B------:R-:W-:Y:S10]  /*176d0*/  @!UPT UIADD3 URZ, URZ, URZ, URZ ;  /* 0x0000003f3f3ff290 */ /* 0x000ff4000fffe03f */
[----:B------:R-:W-:Y:S01]  /*176e0*/  STL.64 [R1+0x170], R4 ;  /* 0x0001700401007387 */ /* 0x000fe20000100a00 */
[----:B------:R-:W-:Y:S01]  /*176f0*/  STL.64 [R1+0x178], R6 ;  /* 0x0001780601007387 */ /* 0x000fe20000100a00 */
[C---:B----4-:R-:W-:Y:S02]  /*17700*/  HMMA.16816.F32.BF16 R20, R24.reuse, R22, R12 ;  /* 0x000000161814723c */ /* 0x050fe4000004180c */
[----:B------:R-:W2:Y:S11]  /*17710*/  LDL.LU.64 R14, [R1+0x1048] ;  /* 0x00104800010e7983 */ /* 0x000eb60000300a00 */
[----:B------:R-:W-:Y:S10]  /*17720*/  @!UPT UIADD3 URZ, URZ, URZ, URZ ;  /* 0x0000003f3f3ff290 */ /* 0x000ff4000fffe03f */
[----:B------:R-:W-:Y:S01]  /*17730*/  STL.64 [R1+0x130], R20 ;  /* 0x0001301401007387 */ /* 0x000fe20000100a00 */
[----:B------:R0:W-:Y:S03]  /*17740*/  STL.64 [R1+0x138], R22 ;  /* 0x0001381601007387 */ /* 0x0001e60000100a00 */
[----:B0-----:R-:W2:Y:S01]  /*17750*/  LDL.LU.64 R22, [R1+0x1040] ;  /* 0x0010400001167983 */ /* 0x001ea20000300a00 */
[----:B------:R-:W2:Y:S02]  /*17760*/  LDL.LU.64 R20, [R1+0x1038] ;  /* 0x0010380001147983 */ /* 0x000ea40000300a00 */
[----:B--2---:R-:W-:Y:S11]  /*17770*/  HMMA.16816.F32.BF16 R20, R24, R14, R20 ;  /* 0x0000000e1814723c */ /* 0x004ff60000041814 */
[----:B------:R-:W-:Y:S11]  /*17780*/  @!UPT UIADD3 URZ, URZ, URZ, URZ ;  /* 0x0000003f3f3ff290 */ /* 0x000ff6000fffe03f */
[----:B------:R-:W-:Y:S01]  /*17790*/  @!UPT UIADD3 URZ, URZ, URZ, URZ ;  /* 0x0000003f3f3ff290 */ /* 0x000fe2000fffe03f */
[----:B------:R0:W-:Y:S01]  /*177a0*/  STL.64 [R1+0x30], R20 ;  /* 0x0000301401007387 */ /* 0x0001e20000100a00 */
[----:B------:R-:W-:Y:S02]  /*177b0*/  STL.64 [R1+0x38], R22 ;  /* 0x0000381601007387 */ /* 0x000fe40000100a00 */
[----:B0-----:R-:W-:Y:S02]  /*177c0*/  IMAD.MOV.U32 R21, RZ, RZ, R14 ;  /* 0x000000ffff157224 */ /* 0x001fe400078e000e */
[----:B------:R-:W-:Y:S02]  /*177d0*/  IMAD.MOV.U32 R20, RZ, RZ, R15 ;  /* 0x000000ffff147224 */ /* 0x000fe400078e000f */
[----:B------:R-:W2:Y:S01]  /*177e0*/  LDL.LU.64 R14, [R1+0x1030] ;  /* 0x00103000010e7983 */ /* 0x000ea20000300a00 */
[----:B------:R-:W2:Y:S02]  /*177f0*/  LDL.LU.64 R12, [R1+0x1028] ;  /* 0x00102800010c7983 */ /* 0x000ea40000300a00 */
[----:B------:R0:W-:Y:S02]  /*17800*/  STL.64 [R1+0xff8], R20 ;  /* 0x000ff81401007387 */ /* 0x0001e40000100a00 */
[----:B0-----:R-:W4:Y:S01]  /*17810*/  LDL.LU R20, [R1+0x120] ;  /* 0x0001200001147983 */ /* 0x001f220000300800 */
[----:B------:R-:W4:Y:S02]  /*17820*/  LDL.LU R21, [R1+0x124] ;  /* 0x0001240001157983 */ /* 0x000f240000300800 */
[----:B------:R-:W2:Y:S02]  /*17830*/  LDL.LU R22, [R1+0x128] ;  /* 0x0001280001167983 */ /* 0x000ea40000300800 */
[----:B------:R-:W2:Y:S02]  /*17840*/  LDL.LU R23, [R1+0x12c] ;  /* 0x00012c0001177983 */ /* 0x000ea40000300800 */
[----:B------:R-:W-:-:S02]  /*17850*/  IMAD.MOV.U32 R6, RZ, RZ, R17 ;  /* 0x000000ffff067224 */ /* 0x000fc400078e0011 */
[----:B------:R-:W-:Y:S01]  /*17860*/  IMAD.MOV.U32 R7, RZ, RZ, R16 ;  /* 0x000000ffff077224 */ /* 0x000fe200078e0010 */
[----:B--2---:R-:W-:Y:S01]  /*17870*/  STL.64 [R1+0x1018], R22 ;  /* 0x0010181601007387 */ /* 0x004fe20000100a00 */
[----:B----4-:R0:W-:Y:S03]  /*17880*/  STL.64 [R1+0x1010], R20 ;  /* 0x0010101401007387 */ /* 0x0101e60000100a00 */
[----:B0-----:R-:W2:Y:S01]  /*17890*/  LDL.LU R20, [R1] ;  /* 0x0000000001147983 */ /* 0x001ea20000300800 */
[----:B------:R-:W2:Y:S02]  /*178a0*/  LDL.LU R21, [R1+0x4] ;  /* 0x0000040001157983 */ /* 0x000ea40000300800 */
[----:B------:R-:W-:Y:S02]  /*178b0*/  IMAD.MOV.U32 R22, RZ, RZ, R3 ;  /* 0x000000ffff167224 */ /* 0x000fe400078e0003 */
[----:B------:R-:W-:-:S02]  /*178c0*/  IMAD.MOV.U32 R23, RZ, RZ, R0 ;  /* 0x000000ffff177224 */ /* 0x000fc400078e0000 */
[----:B------:R-:W-:Y:S02]  /*178d0*/  IMAD.MOV.U32 R17, RZ, RZ, R28 ;  /* 0x000000ffff117224 */ /* 0x000fe400078e001c */
[----:B------:R-:W-:Y:S02]  /*178e0*/  IMAD.MOV.U32 R3, RZ, RZ, R18 ;  /* 0x000000ffff037224 */ /* 0x000fe400078e0012 */
[----:B------:R-:W-:Y:S01]  /*178f0*/  IMAD.MOV.U32 R0, RZ, RZ, R19 ;  /* 0x000000ffff007224 */ /* 0x000fe200078e0013 */
[C---:B--2---:R-:W-:Y:S08]  /*17900*/  HMMA.16816.F32.BF16 R20, R24.reuse, R6, R20 ;  /* 0x000000061814723c */ /* 0x044ff00000041814 */
[----:B------:R-:W-:Y:S11]  /*17910*/  HMMA.16816.F32.BF16 R4, R24, R18, R12 ;  /* 0x000000121804723c */ /* 0x000ff6000004180c */
[----:B------:R-:W-:Y:S04]  /*17920*/  @!UPT UIADD3 URZ, URZ, URZ, URZ ;  /* 0x0000003f3f3ff290 */ /* 0x000fe8000fffe03f */
[----:B------:R-:W-:Y:S01]  /*17930*/  STL.64 [R1+0x20], R20 ;  /* 0x0000201401007387 */ /* 0x000fe20000100a00 */
[----:B------:R-:W-:Y:S07]  /*17940*/  STL.64 [R1+0x28], R22 ;  /* 0x0000281601007387 */ /* 0x000fee0000100a00 */
[----:B------:R0:W-:Y:S02]  /*17950*/  STL.64 [R1+0xe0], R4 ;  /* 0x0000e00401007387 */ /* 0x0001e40000100a00 */
[----:B------:R1:W-:Y:S01]  /*17960*/  STL.64 [R1+0xe8], R6 ;  /* 0x0000e80601007387 */ /* 0x0003e20000100a00 */
[----:B------:R-:W2:Y:S01]  /*17970*/  LDL.LU.64 R26, [R1+0xa8] ;  /* 0x0000a800011a7983 */ /* 0x000ea20000300a00 */
[----:B------:R-:W4:Y:S02]  /*17980*/  LDL.LU R16, [R1+0x150] ;  /* 0x0001500001107983 */ /* 0x000f240000300800 */
[----:B------:R-:W2:Y:S02]  /*17990*/  LDL.LU R28, [R1+0x1020] ;  /* 0x00102000011c7983 */ /* 0x000ea40000300800 */
[----:B------:R-:W4:Y:S01]  /*179a0*/  LDL.LU R18, [R1+0x158] ;  /* 0x0001580001127983 */ /* 0x000f220000300800 */
[----:B------:R-:W4:Y:S04]  /*179b0*/  LDL.LU R19, [R1+0x15c] ;  /* 0x00015c0001137983 */ /* 0x000f280000300800 */
[----:B---3--:R-:W-:Y:S04]  /*179c0*/  LDSM.16.M88.4 R20, [R11+0x8080] ;  /* 0x008080000b14783b */ /* 0x008fe80000000200 */
[----:B0-----:R-:W3:Y:S01]  /*179d0*/  LDL.LU R4, [R1+0x10] ;  /* 0x0000100001047983 */ /* 0x001ee20000300800 */
[----:B------:R-:W-:-:S02]  /*179e0*/  IMAD.MOV.U32 R5, RZ, RZ, R10 ;  /* 0x000000ffff057224 */ /* 0x000fc400078e000a */
[----:B-1----:R-:W-:Y:S02]  /*179f0*/  IMAD.MOV.U32 R6, RZ, RZ, R9 ;  /* 0x000000ffff067224 */ /* 0x002fe400078e0009 */
[----:B------:R-:W-:Y:S01]  /*17a00*/  IMAD.MOV.U32 R7, RZ, RZ, R8 ;  /* 0x000000ffff077224 */ /* 0x000fe200078e0008 */
[----:B--2---:R-:W0:Y:S04]  /*17a10*/  LDSM.16.MT88.4 R12, [R28+0x4000] ;  /* 0x004000001c0c783b */ /* 0x004e280000004200 */
[----:B---3--:R-:W-:Y:S04]  /*17a20*/  STL [R1+0xff4], R4 ;  /* 0x000ff40401007387 */ /* 0x008fe80000100800 */
[----:B0-----:R0:W-:Y:S01]  /*17a30*/  STL.64 [R1+0xfa8], R14 ;  /* 0x000fa80e01007387 */ /* 0x0011e20000100a00 */
[----:B------:R-:W-:Y:S02]  /*17a40*/  STL.64 [R1+0xfa0], R12 ;  /* 0x000fa00c01007387 */ /* 0x000fe40000100a00 */
[----:B------:R-:W-:Y:S02]  /*17a50*/  STL.64 [R1+0x50], R20 ;  /* 0x0000501401007387 */ /* 0x000fe40000100a00 */
[----:B------:R-:W-:Y:S02]  /*17a60*/  STL.64 [R1+0x58], R22 ;  /* 0x0000581601007387 */ /* 0x000fe40000100a00 */
[----:B0-----:R-:W-:-:S02]  /*17a70*/  IMAD.MOV.U32 R14, RZ, RZ, R3 ;  /* 0x000000ffff0e7224 */ /* 0x001fc400078e0003 */
[----:B------:R-:W-:Y:S02]  /*17a80*/  IMAD.MOV.U32 R15, RZ, RZ, R0 ;  /* 0x000000ffff0f7224 */ /* 0x000fe400078e0000 */
[----:B------:R-:W-:Y:S02]  /*17a90*/  IMAD.MOV.U32 R3, RZ, RZ, R20 ;  /* 0x000000ffff037224 */ /* 0x000fe400078e0014 */
[----:B------:R-:W-:Y:S02]  /*17aa0*/  IMAD.MOV.U32 R0, RZ, RZ, R21 ;  /* 0x000000ffff007224 */ /* 0x000fe400078e0015 */
[----:B------:R-:W0:Y:S04]  /*17ab0*/  LDSM.16.M88.4 R20, [R11+0x9080] ;  /* 0x009080000b14783b */ /* 0x000e280000000200 */
[----:B0-----:R-:W-:Y:S01]  /*17ac0*/  STL.64 [R1+0x60], R20 ;  /* 0x0000601401007387 */ /* 0x001fe20000100a00 */
[----:B------:R-:W-:Y:S02]  /*17ad0*/  STL.64 [R1+0x68], R22 ;  /* 0x0000681601007387 */ /* 0x000fe40000100a00 */
[----:B------:R-:W0:Y:S02]  /*17ae0*/  LDSM.16.M88.4 R20, [R11+0xa080] ;  /* 0x00a080000b14783b */ /* 0x000e240000000200 */
[----:B------:R-:W1:Y:S04]  /*17af0*/  LDSM.16.M88.4 R8, [R11+0xb080] ;  /* 0x00b080000b08783b */ /* 0x000e680000000200 */
[----:B0-----:R-:W-:Y:S01]  /*17b00*/  STL.64 [R1+0x80], R20 ;  /* 0x0000801401007387 */ /* 0x001fe20000100a00 */
[----:B------:R0:W-:Y:S02]  /*17b10*/  STL.64 [R1+0x88], R22 ;  /* 0x0000881601007387 */ /* 0x0001e40000100a00 */
[----:B------:R-:W-:-:S02]  /*17b20*/  IMAD.MOV.U32 R4, RZ, RZ, R20 ;  /* 0x000000ffff047224 */ /* 0x000fc400078e0014 */
[----:B------:R-:W-:Y:S01]  /*17b30*/  IMAD.MOV.U32 R29, RZ, RZ, R21 ;  /* 0x000000ffff1d7224 */ /* 0x000fe200078e0015 */
[----:B0-----:R-:W2:Y:S01]  /*17b40*/  LDL.LU.64 R22, [R1+0x1018] ;  /* 0x0010180001167983 */ /* 0x001ea20000300a00 */
[----:B------:R-:W2:Y:S02]  /*17b50*/  LDL.LU.64 R20, [R1+0x1010] ;  /* 0x0010100001147983 */ /* 0x000ea40000300a00 */
[----:B-1----:R-:W-:Y:S02]  /*17b60*/  STL.64 [R1+0x70], R8 ;  /* 0x0000700801007387 */ /* 0x002fe40000100a00 */
[----:B------:R0:W-:Y:S02]  /*17b70*/  STL.64 [R1+0x78], R10 ;  /* 0x0000780a01007387 */ /* 0x0001e40000100a00 */
[----:B0-----:R-:W2:Y:S01]  /*17b80*/  LDL.LU.64 R10, [R1+0x1008] ;  /* 0x00100800010a7983 */ /* 0x001ea20000300a00 */
[----:B------:R-:W2:Y:S02]  /*17b90*/  LDL.LU.64 R8, [R1+0x1000] ;  /* 0x0010000001087983 */ /* 0x000ea40000300a00 */
[----:B------:R-:W-:-:S02]  /*17ba0*/  IMAD.MOV.U32 R13, RZ, RZ, R26 ;  /* 0x000000ffff0d7224 */ /* 0x000fc400078e001a */
[----:B------:R-:W-:Y:S01]  /*17bb0*/  IMAD.MOV.U32 R12, RZ, RZ, R27 ;  /* 0x000000ffff0c7224 */ /* 0x000fe200078e001b */
[----:B--2---:R-:W-:Y:S01]  /*17bc0*/  HMMA.16816.F32.BF16 R20, R8, R26, R20 ;  /* 0x0000001a0814723c */ /* 0x004fe20000041814 */
[----:B------:R-:W0:Y:S11]  /*17bd0*/  LDSM.16.MT88.4 R24, [R28+0x4080] ;  /* 0x004080001c18783b */ /* 0x000e360000004200 */
[----:B------:R-:W-:Y:S11]  /*17be0*/  @!UPT UIADD3 URZ, URZ, URZ, URZ ;  /* 0x0000003f3f3ff290 */ /* 0x000ff6000fffe03f */
[----:B------:R1:W-:Y:S01]  /*17bf0*/  STL.64 [R1+0xf0], R20 ;  /* 0x0000f01401007387 */ /* 0x0003e20000100a00 */
[----:B------:R-:W-:Y:S03]  /*17c00*/  STL.64 [R1+0xf8], R22 ;  /* 0x0000f81601007387 */ /* 0x000fe60000100a00 */
[----:B-1----:R-:W2:Y:S04]  /*17c10*/  LDL.LU.64 R20, [R1+0xff8] ;  /* 0x000ff80001147983 */ /* 0x002ea80000300a00 */
[----:B0-----:R2:W-:Y:S01]  /*17c20*/  STL.64 [R1+0xf80], R26 ;  /* 0x000f801a01007387 */ /* 0x0015e20000100a00 */
[----:B------:R-:W-:Y:S02]  /*17c30*/  STL.64 [R1+0xf78], R24 ;  /* 0x000f781801007387 */ /* 0x000fe40000100a00 */
[----:B--2---:R-:W-:-:S02]  /*17c40*/  IMAD.MOV.U32 R26, RZ, RZ, R21 ;  /* 0x000000ffff1a7224 */ /* 0x004fc400078e0015 */
[----:B------:R-:W-:Y:S02]  /*17c50*/  IMAD.MOV.U32 R27, RZ, RZ, R20 ;  /* 0x000000ffff1b7224 */ /* 0x000fe400078e0014 */
[----:B------:R-:W0:Y:S05]  /*17c60*/  LDSM.16.MT88.4 R20, [R2+0x4000] ;  /* 0x004000000214783b */ /* 0x000e2a0000004200 */
[C---:B----4-:R-:W-:Y:S01]  /*17c70*/  HMMA.16816.F32.BF16 R16, R8.reuse, R26, R16 ;  /* 0x0000001a0810723c */ /* 0x050fe20000041810 */
[----:B0-----:R-:W-:Y:S01]  /*17c80*/  STL.64 [R1+0xf40], R22 ;  /* 0x000f401601007387 */ /* 0x001fe20000100a00 */
[----:B------:R0:W-:Y:S03]  /*17c90*/  STL.64 [R1+0xf38], R20 ;  /* 0x000f381401007387 */ /* 0x0001e60000100a00 */
[----:B0-----:R-:W2:Y:S01]  /*17ca0*/  LDL.LU R20, [R1+0x160] ;  /* 0x0001600001147983 */ /* 0x001ea20000300800 */
[----:B------:R-:W2:Y:S02]  /*17cb0*/  LDL.LU R21, [R1+0x164] ;  /* 0x0001640001157983 */ /* 0x000ea40000300800 */
[----:B------:R-:W2:Y:S02]  /*17cc0*/  LDL.LU R22, [R1+0x168] ;  /* 0x0001680001167983 */ /* 0x000ea40000300800 */
[----:B------:R-:W2:Y:S01]  /*17cd0*/  LDL.LU R23, [R1+0x16c] ;  /* 0x00016c0001177983 */ /* 0x000ea20000300800 */
[----:B------:R0:W-:Y:S01]  /*17ce0*/  STL.64 [R1+0xfd8], R26 ;  /* 0x000fd81a01007387 */ /* 0x0001e20000100a00 */
[----:B------:R-:W3:Y:S11]  /*17cf0*/  LDL.LU R24, [R1+0x140] ;  /* 0x0001400001187983 */ /* 0x000ef60000300800 */
[----:B------:R-:W-:Y:S02]  /*17d00*/  STL.64 [R1+0x150], R16 ;  /* 0x0001501001007387 */ /* 0x000fe40000100a00 */
[----:B------:R-:W-:Y:S02]  /*17d10*/  STL.64 [R1+0x158], R18 ;  /* 0x0001581201007387 */ /* 0x000fe40000100a00 */
[----:B------:R-:W1:Y:S04]  /*17d20*/  LDSM.16.MT88.4 R16, [R2+0x4080] ;  /* 0x004080000210783b */ /* 0x000e680000004200 */
[----:B------:R-:W3:Y:S04]  /*17d30*/  LDL.LU R25, [R1+0x144] ;  /* 0x0001440001197983 */ /* 0x000ee80000300800 */
[----:B0-----:R-:W3:Y:S01]  /*17d40*/  LDL.LU R26, [R1+0x148] ;  /* 0x00014800011a7983 */ /* 0x001ee20000300800 */
[----:B------:R-:W3:Y:S03]  /*17d50*/  LDL.LU R27, [R1+0x14c] ;  /* 0x00014c00011b7983 */ /* 0x000ee60000300800 */
[----:B-1----:R0:W-:Y:S01]  /*17d60*/  STL.64 [R1+0xec8], R18 ;  /* 0x000ec81201007387 */ /* 0x0021e20000100a00 */
[----:B------:R-:W-:Y:S03]  /*17d70*/  STL.64 [R1+0xec0], R16 ;  /* 0x000ec01001007387 */ /* 0x000fe60000100a00 */
[----:B0-----:R-:W2:Y:S02]  /*17d80*/  LDL.LU.64 R18, [R1+0x48] ;  /* 0x0000480001127983 */ /* 0x001ea40000300a00 */
[C---:B--2---:R-:W-:Y:S11]  /*17d90*/  HMMA.16816.F32.BF16 R20, R8.reuse, R18, R20 ;  /* 0x000000120814723c */ /* 0x044ff60000041814 */
[----:B------:R-:W-:Y:S11]  /*17da0*/  @!UPT UIADD3 URZ, URZ, URZ, URZ ;  /* 0x0000003f3f3ff290 */ /* 0x000ff6000fffe03f */
[----:B------:R-:W-:Y:S01]  /*17db0*/  @!UPT UIADD3 URZ, URZ, URZ, URZ ;  /* 0x0000003f3f3ff290 */ /* 0x000fe2000fffe03f */
[----:B------:R0:W-:Y:S01]  /*17dc0*/  STL.64 [R1+0x160], R20 ;  /* 0x0001601401007387 */ /* 0x0001e20000100a00 */
[----:B------:R-:W-:Y:S02]  /*17dd0*/  STL.64 [R1+0x168], R22 ;  /* 0x0001681601007387 */ /* 0x000fe40000100a00 */
[----:B------:R1:W-:Y:S02]  /*17de0*/  STL.64 [R1+0xfc0], R14 ;  /* 0x000fc00e01007387 */ /* 0x0003e40000100a00 */
[----:B0-----:R-:W-:Y:S02]  /*17df0*/  IMAD.MOV.U32 R21, RZ, RZ, R18 ;  /* 0x000000ffff157224 */ /* 0x001fe400078e0012 */
[----:B------:R-:W-:Y:S02]  /*17e00*/  IMAD.MOV.U32 R20, RZ, RZ, R19 ;  /* 0x000000ffff147224 */ /* 0x000fe400078e0013 */
[----:B---3--:R-:W-:Y:S07]  /*17e10*/  HMMA.16816.F32.BF16 R16, R8, R14, R24 ;  /* 0x0000000e0810723c */ /* 0x008fee0000041818 */
[----:B------:R-:W-:-:S02]  /*17e20*/  IMAD.MOV.U32 R27, RZ, RZ, R12 ;  /* 0x000000ffff1b7224 */ /* 0x000fc400078e000c */
[----:B------:R-:W-:Y:S01]  /*17e30*/  IMAD.MOV.U32 R26, RZ, RZ, R13 ;  /* 0x000000ffff1a7224 */ /* 0x000fe200078e000d */
[----:B------:R-:W2:Y:S01]  /*17e40*/  LDL.LU R12, [R1+0xd0] ;  /* 0x0000d000010c7983 */ /* 0x000ea20000300800 */
[----:B------:R-:W2:Y:S02]  /*17e50*/  LDL.LU R13, [R1+0xd4] ;  /* 0x0000d400010d7983 */ /* 0x000ea40000300800 */
[----:B-1----:R-:W3:Y:S02]  /*17e60*/  LDL.LU R14, [R1+0xd8] ;  /* 0x0000d800010e7983 */ /* 0x002ee40000300800 */
[----:B------:R-:W3:Y:S02]  /*17e70*/  LDL.LU R15, [R1+0xdc] ;  /* 0x0000dc00010f7983 */ /* 0x000ee40000300800 */
[----:B---3--:R-:W-:Y:S01]  /*17e80*/  STL.64 [R1+0xfd0], R14 ;  /* 0x000fd00e01007387 */ /* 0x008fe20000100a00 */
[----:B--2---:R0:W-:Y:S03]  /*17e90*/  STL.64 [R1+0xfc8], R12 ;  /* 0x000fc80c01007387 */ /* 0x0041e60000100a00 */
        /* <DEDUP_REMOVED lines=8> */
[----:B------:R-:W2:Y:S02]  /*17f20*/  LDL.LU R14, [R1+0x118] ;  /* 0x00011800010e7983 */ /* 0x000ea40000300800 */
[----:B------:R-:W2:Y:S01]  /*17f30*/  LDL.LU R15, [R1+0x11c] ;  /* 0x00011c00010f7983 */ /* 0x000ea20000300800 */
[----:B------:R-:W-:Y:S01]  /*17f40*/  STL.64 [R1+0xed8], R18 ;  /* 0x000ed81201007387 */ /* 0x000fe20000100a00 */
[----:B------:R0:W-:Y:S02]  /*17f50*/  STL.64 [R1+0xed0], R16 ;  /* 0x000ed01001007387 */ /* 0x0001e40000100a00 */
[----:B0-----:R-:W-:-:S02]  /*17f60*/  IMAD.MOV.U32 R16, RZ, RZ, R4 ;  /* 0x000000ffff107224 */ /* 0x001fc400078e0004 */
[----:B------:R-:W2:Y:S01]  /*17f70*/  LDL.LU R4, [R1+0xff4] ;  /* 0x000ff40001047983 */ /* 0x000ea20000300800 */
[----:B------:R-:W-:Y:S02]  /*17f80*/  IMAD.MOV.U32 R17, RZ, RZ, R29 ;  /* 0x000000ffff117224 */ /* 0x000fe400078e001d */
[----:B------:R-:W3:Y:S03]  /*17f90*/  LDL.LU R29, [R1+0xff0] ;  /* 0x000ff000011d7983 */ /* 0x000ee60000300800 */
[----:B------:R0:W-:Y:S04]  /*17fa0*/  STL.64 [R1+0xf98], R16 ;  /* 0x000f981001007387 */ /* 0x0001e80000100a00 */
[----:B0-----:R-:W4:Y:S01]  /*17fb0*/  LDL.LU R16, [R1+0x1a0] ;  /* 0x0001a00001107983 */ /* 0x001f220000300800 */
[----:B------:R-:W4:Y:S02]  /*17fc0*/  LDL.LU R17, [R1+0x1a4] ;  /* 0x0001a40001117983 */ /* 0x000f240000300800 */
[----:B------:R-:W3:Y:S02]  /*17fd0*/  LDL.LU R18, [R1+0x1a8] ;  /* 0x0001a80001127983 */ /* 0x000ee40000300800 */
[----:B------:R-:W3:Y:S02]  /*17fe0*/  LDL.LU R19, [R1+0x1ac] ;  /* 0x0001ac0001137983 */ /* 0x000ee40000300800 */
[----:B------:R-:W-:-:S02]  /*17ff0*/  IMAD.MOV.U32 R11, RZ, RZ, R20 ;  /* 0x000000ffff0b7224 */ /* 0x000fc400078e0014 */
[----:B------:R-:W-:Y:S01]  /*18000*/  IMAD.MOV.U32 R10, RZ, RZ, R21 ;  /* 0x000000ffff0a7224 */ /* 0x000fe200078e0015 */
[C---:B--2---:R-:W-:Y:S01]  /*18010*/  HMMA.16816.F32.BF16 R24, R4.reuse, R26, R12 ;  /* 0x0000001a0418723c */ /* 0x044fe2000004180c */
[----:B---3--:R-:W-:Y:S01]  /*18020*/  STL.64 [R1+0xfb8], R18 ;  /* 0x000fb81201007387 */ /* 0x008fe20000100a00 */
[----:B----4-:R0:W-:Y:S03]  /*18030*/  STL.64 [R1+0xfb0], R16 ;  /* 0x000fb01001007387 */ /* 0x0101e60000100a00 */
[----:B0-----:R-:W2:Y:S01]  /*18040*/  LDL.LU R16, [R1+0xc0] ;  /* 0x0000c00001107983 */ /* 0x001ea20000300800 */
[----:B------:R-:W2:Y:S02]  /*18050*/  LDL.LU R17, [R1+0xc4] ;  /* 0x0000c40001117983 */ /* 0x000ea40000300800 */
[----:B------:R-:W2:Y:S02]  /*18060*/  LDL.LU R18, [R1+0xc8] ;  /* 0x0000c80001127983 */ /* 0x000ea40000300800 */
[----:B------:R-:W2:Y:S01]  /*18070*/  LDL.LU R19, [R1+0xcc] ;  /* 0x0000cc0001137983 */ /* 0x000ea20000300800 */
[----:B------:R-:W3:Y:S01]  /*18080*/  LDL.LU R20, [R1+0x190] ;  /* 0x0001900001147983 */ /* 0x000ee20000300800 */
[----:B------:R-:W3:Y:S02]  /*18090*/  LDL.LU R21, [R1+0x194] ;  /* 0x0001940001157983 */ /* 0x000ee40000300800 */
[----:B------:R-:W3:Y:S02]  /*180a0*/  LDL.LU R22, [R1+0x198] ;  /* 0x0001980001167983 */ /* 0x000ee40000300800 */
[----:B------:R-:W3:Y:S01]  /*180b0*/  LDL.LU R23, [R1+0x19c] ;  /* 0x00019c0001177983 */ /* 0x000ee20000300800 */
[----:B------:R-:W4:Y:S01]  /*180c0*/  LDL.LU.64 R14, [R1+0xfe8] ;  /* 0x000fe800010e7983 */ /* 0x000f220000300a00 */
[----:B------:R-:W4:Y:S05]  /*180d0*/  LDL.LU.64 R12, [R1+0xfe0] ;  /* 0x000fe000010c7983 */ /* 0x000f2a0000300a00 */
[----:B------:R-:W-:Y:S02]  /*180e0*/  STL.64 [R1+0x120], R24 ;  /* 0x0001201801007387 */ /* 0x000fe40000100a00 */
[----:B------:R0:W-:Y:S02]  /*180f0*/  STL.64 [R1+0x128], R26 ;  /* 0x0001281a01007387 */ /* 0x0001e40000100a00 */
[----:B0-----:R-:W4:Y:S02]  /*18100*/  LDL.LU.64 R26, [R1+0xfd8] ;  /* 0x000fd800011a7983 */ /* 0x001f240000300a00 */
[C---:B----4-:R-:W-:Y:S02]  /*18110*/  HMMA.16816.F32.BF16 R24, R4.reuse, R26, R12 ;  /* 0x0000001a0418723c */ /* 0x050fe4000004180c */
[----:B------:R-:W4:Y:S01]  /*18120*/  LDL.LU.64 R14, [R1+0xfd0] ;  /* 0x000fd000010e7983 */ /* 0x000f220000300a00 */
[----:B------:R-:W4:Y:S11]  /*18130*/  LDL.LU.64 R12, [R1+0xfc8] ;  /* 0x000fc800010c7983 */ /* 0x000f360000300a00 */
[----:B------:R-:W-:Y:S09]  /*18140*/  @!UPT UIADD3 URZ, URZ, URZ, URZ ;  /* 0x0000003f3f3ff290 */ /* 0x000ff2000fffe03f */
[----:B------:R0:W-:Y:S01]  /*18150*/  STL.64 [R1+0x110], R24 ;  /* 0x0001101801007387 */ /* 0x0001e20000100a00 */
[----:B------:R1:W-:Y:S03]  /*18160*/  STL.64 [R1+0x118], R26 ;  /* 0x0001181a01007387 */ /* 0x0003e60000100a00 */
[----:B0-----:R-:W2:Y:S01]  /*18170*/  LDL.LU R24, [R1+0x180] ;  /* 0x0001800001187983 */ /* 0x001ea20000300800 */
[----:B------:R-:W2:Y:S02]  /*18180*/  LDL.LU R25, [R1+0x184] ;  /* 0x0001840001197983 */ /* 0x000ea40000300800 */
[----:B-1----:R-:W2:Y:S02]  /*18190*/  LDL.LU R26, [R1+0x188] ;  /* 0x00018800011a7983 */ /* 0x002ea40000300800 */
[----:B------:R-:W-:Y:S01]  /*181a0*/  IMAD.MOV.U32 R27, RZ, RZ, R29 ;  /* 0x000000ffff1b7224 */ /* 0x000fe200078e001d */
[C---:B----4-:R-:W-:Y:S04]  /*181b0*/  HMMA.16816.F32.BF16 R8, R4.reuse, R10, R12 ;  /* 0x0000000a0408723c */ /* 0x050fe8000004180c */
[----:B--2---:R-:W-:Y:S01]  /*181c0*/  STL.64 [R1+0xf90], R26 ;  /* 0x000f901a01007387 */ /* 0x004fe20000100a00 */
[----:B------:R0:W-:Y:S03]  /*181d0*/  STL.64 [R1+0xf88], R24 ;  /* 0x000f881801007387 */ /* 0x0001e60000100a00 */
[----:B0-----:R-:W3:Y:S01]  /*181e0*/  LDL.64 R24, [R1+0x60] ;  /* 0x0000600001187983 */ /* 0x001ee20000100a00 */
[----:B------:R-:W2:Y:S11]  /*181f0*/  LDL.LU.64 R14, [R1+0xfc0] ;  /* 0x000fc000010e7983 */ /* 0x000eb60000300a00 */
[----:B------:R-:W-:Y:S03]  /*18200*/  @!UPT UIADD3 URZ, URZ, URZ, URZ ;  /* 0x0000003f3f3ff290 */ /* 0x000fe6000fffe03f */
[----:B------:R-:W-:Y:S02]  /*18210*/  STL.64 [R1+0x100], R8 ;  /* 0x0001000801007387 */ /* 0x000fe40000100a00 */
[----:B------:R-:W-:Y:S02]  /*18220*/  STL.64 [R1+0x108], R10 ;  /* 0x0001080a01007387 */ /* 0x000fe40000100a00 */
[----:B------:R-:W0:Y:S04]  /*18230*/  LDSM.16.MT88.4 R8, [R28+0x5000] ;  /* 0x005000001c08783b */ /* 0x000e280000004200 */
[----:B0-----:R-:W-:Y:S01]  /*18240*/  STL.64 [R1], R8 ;  /* 0x0000000801007387 */ /* 0x001fe20000100a00 */
[----:B------:R-:W-:Y:S02]  /*18250*/  STL.64 [R1+0x8], R10 ;  /* 0x0000080a01007387 */ /* 0x000fe40000100a00 */
[----:B------:R-:W0:Y:S02]  /*18260*/  LDSM.16.MT88.4 R8, [R28+0x5080] ;  /* 0x005080001c08783b */ /* 0x000e240000004200 */
[----:B0-----:R-:W-:Y:S02]  /*18270*/  STL.64 [R1+0xe28], R10 ;  /* 0x000e280a01007387 */ /* 0x001fe40000100a00 */
[----:B------:R0:W-:Y:S01]  /*18280*/  STL.64 [R1+0xe20], R8 ;  /* 0x000e200801007387 */ /* 0x0001e20000100a00 */
[----:B--2---:R-:W-:Y:S01]  /*18290*/  HMMA.16816.F32.BF16 R4, R4, R14, R16 ;  /* 0x0000000e0404723c */ /* 0x004fe20000041810 */
[----:B------:R-:W2:Y:S01]  /*182a0*/  LDL.LU.64 R18, [R1+0xfb8] ;  /* 0x000fb80001127983 */ /* 0x000ea20000300a00 */
[----:B------:R-:W2:Y:S02]  /*182b0*/  LDL.LU.64 R16, [R1+0xfb0] ;  /* 0x000fb00001107983 */ /* 0x000ea40000300a00 */
[----:B------:R-:W2:Y:S02]  /*182c0*/  LDL.LU.64 R14, [R1+0xfa8] ;  /* 0x000fa800010e7983 */ /* 0x000ea40000300a00 */
[----:B------:R-:W2:Y:S02]  /*182d0*/  LDL.LU.64 R12, [R1+0xfa0] ;  /* 0x000fa000010c7983 */ /* 0x000ea40000300a00 */
[----:B0-----:R-:W-:-:S02]  /*182e0*/  IMAD.MOV.U32 R8, RZ, RZ, R3 ;  /* 0x000000ffff087224 */ /* 0x001fc400078e0003 */
[----:B------:R-:W-:Y:S11]  /*182f0*/  IMAD.MOV.U32 R9, RZ, RZ, R0 ;  /* 0x000000ffff097224 */ /* 0x000ff600078e0000 */
[----:B------:R-:W-:Y:S02]  /*18300*/  @!UPT UIADD3 URZ, URZ, URZ, URZ ;  /* 0x0000003f3f3ff290 */ /* 0x000fe4000fffe03f */
[----:B------:R-:W-:Y:S01]  /*18310*/  STL.64 [R1+0xa0], R4 ;  /* 0x0000a00401007387 */ /* 0x000fe20000100a00 */
[----:B------:R-:W-:Y:S02]  /*18320*/  STL.64 [R1+0xa8], R6 ;  /* 0x0000a80601007387 */ /* 0x000fe40000100a00 */
[----:B------:R-:W0:Y:S04]  /*18330*/  LDSM.16.MT88.4 R4, [R2+0x5000] ;  /* 0x005000000204783b */ /* 0x000e280000004200 */
[----:B------:R-:W-:Y:S01]  /*18340*/  STL [R1+0xef0], R2 ;  /* 0x000ef00201007387 */ /* 0x000fe20000100800 */
[----:B0-----:R-:W-:Y:S01]  /*18350*/  STL.64 [R1+0xdd8], R6 ;  /* 0x000dd80601007387 */ /* 0x001fe20000100a00 */
[----:B------:R0:W-:Y:S03]  /*18360*/  STL.64 [R1+0xdd0], R4 ;  /* 0x000dd00401007387 */ /* 0x0001e60000100a00 */
[----:B0-----:R-:W4:Y:S01]  /*18370*/  LDL.LU.64 R4, [R1+0x70] ;  /* 0x0000700001047983 */ /* 0x001f220000300a00 */
[----:B------:R-:W4:Y:S01]  /*18380*/  LDL.LU.64 R6, [R1+0x78] ;  /* 0x0000780001067983 */ /* 0x000f220000300a00 */
[C---:B--2---:R-:W-:Y:S02]  /*18390*/  HMMA.16816.F32.BF16 R8, R12.reuse, R8, R16 ;  /* 0x000000080c08723c */ /* 0x044fe40000041810 */
[----:B------:R-:W2:Y:S06]  /*183a0*/  LDL.LU.64 R16, [R1+0xf98] ;  /* 0x000f980001107983 */ /* 0x000eac0000300a00 */
[----:B---3--:R-:W-:Y:S11]  /*183b0*/  HMMA.16816.F32.BF16 R20, R12, R24, R20 ;  /* 0x000000180c14723c */ /* 0x008ff60000041814 */
[----:B------:R-:W-:Y:S05]  /*183c0*/  @!UPT UIADD3 URZ, URZ, URZ, URZ ;  /* 0x0000003f3f3ff290 */ /* 0x000fea000fffe03f */
[----:B------:R-:W-:Y:S02]  /*183d0*/  IMAD.MOV.U32 R0, RZ, RZ, R11 ;  /* 0x000000ffff007224 */ /* 0x000fe400078e000b */
[----:B------:R-:W-:Y:S02]  /*183e0*/  IMAD.MOV.U32 R3, RZ, RZ, R10 ;  /* 0x000000ffff037224 */ /* 0x000fe400078e000a */
[----:B------:R-:W-:Y:S02]  /*183f0*/  IMAD.MOV.U32 R18, RZ, RZ, R9 ;  /* 0x000000ffff127224 */ /* 0x000fe400078e0009 */
[----:B------:R-:W-:Y:S01]  /*18400*/  IMAD.MOV.U32 R19, RZ, RZ, R8 ;  /* 0x000000ffff137224 */ /* 0x000fe200078e0008 */
[----:B------:R-:W-:Y:S01]  /*18410*/  STL [R1+0xf00], R0 ;  /* 0x000f000001007387 */ /* 0x000fe20000100800 */
[----:B------:R-:W-:Y:S02]  /*18420*/  STL [R1+0xefc], R3 ;  /* 0x000efc0301007387 */ /* 0x000fe40000100800 */
[----:B------:R-:W-:Y:S02]  /*18430*/  STL [R1+0xef8], R18 ;  /* 0x000ef81201007387 */ /* 0x000fe40000100800 */
[----:B------:R-:W-:Y:S02]  /*18440*/  STL [R1+0xef4], R19 ;  /* 0x000ef41301007387 */ /* 0x000fe40000100800 */
[----:B------:R-:W-:-:S02]  /*18450*/  IMAD.MOV.U32 R9, RZ, RZ, R24 ;  /* 0x000000ffff097224 */ /* 0x000fc400078e0018 */
[----:B------:R-:W-:Y:S01]  /*18460*/  IMAD.MOV.U32 R8, RZ, RZ, R25 ;  /* 0x000000ffff087224 */ /* 0x000fe200078e0019 */
[----:B------:R-:W2:Y:S01]  /*18470*/  LDL.LU.64 R26, [R1+0xf90] ;  /* 0x000f9000011a7983 */ /* 0x000ea20000300a00 */
[----:B------:R-:W2:Y:S02]  /*18480*/  LDL.LU.64 R24, [R1+0xf88] ;  /* 0x000f880001187983 */ /* 0x000ea40000300a00 */
[----:B------:R-:W-:Y:S02]  /*18490*/  IMAD.MOV.U32 R2, RZ, RZ, R21 ;  /* 0x000000ffff027224 */ /* 0x000fe400078e0015 */
[----:B------:R-:W-:Y:S01]  /*184a0*/  IMAD.MOV.U32 R29, RZ, RZ, R22 ;  /* 0x000000ffff1d7224 */ /* 0x000fe200078e0016 */
[----:B------:R2:W-:Y:S01]  /*184b0*/  STL [R1+0xc0], R20 ;  /* 0x0000c01401007387 */ /* 0x0005e20000100800 */
[----:B------:R-:W-:-:S05]  /*184c0*/  IMAD.MOV.U32 R28, RZ, RZ, R23 ;  /* 0x000000ffff1c7224 */ /* 0x000fca00078e0017 */
[----:B------:R-:W-:Y:S01]  /*184d0*/  STL [R1+0xf0c], R28 ;  /* 0x000f0c1c01007387 */ /* 0x000fe20000100800 */
[----:B------:R-:W-:Y:S02]  /*184e0*/  STL [R1+0xf08], R29 ;  /* 0x000f081d01007387 */ /* 0x000fe40000100800 */
[----:B------:R-:W-:Y:S01]  /*184f0*/  STL [R1+0xf04], R2 ;  /* 0x000f040201007387 */ /* 0x000fe20000100800 */
[----:B--2---:R-:W-:Y:S11]  /*18500*/  HMMA.16816.F32.BF16 R20, R12, R16, R24 ;  /* 0x000000100c14723c */ /* 0x004ff60000041818 */
[----:B------:R-:W-:Y:S11]  /*18510*/  @!UPT UIADD3 URZ, URZ, URZ, URZ ;  /* 0x0000003f3f3ff290 */ /* 0x000ff6000fffe03f */
[----:B------:R-:W-:Y:S02]  /*18520*/  @!UPT UIADD3 URZ, URZ, URZ, URZ ;  /* 0x0000003f3f3ff290 */ /* 0x000fe4000fffe03f */
[----:B------:R-:W-:Y:S02]  /*18530*/  IMAD.MOV.U32 R0, RZ, RZ, R20 ;  /* 0x000000ffff007224 */ /* 0x000fe400078e0014 */
[----:B------:R-:W-:Y:S01]  /*18540*/  IMAD.MOV.U32 R3, RZ, RZ, R21 ;  /* 0x000000ffff037224 */ /* 0x000fe200078e0015 */
[----:B------:R-:W2:Y:S01]  /*18550*/  LDL.LU R20, [R1+0xe0] ;  /* 0x0000e00001147983 */ /* 0x000ea20000300800 */
[----:B------:R-:W-:Y:S02]  /*18560*/  IMAD.MOV.U32 R18, RZ, RZ, R22 ;  /* 0x000000ffff127224 */ /* 0x000fe400078e0016 */
[----:B------:R-:W2:Y:S02]  /*18570*/  LDL.LU R21, [R1+0xe4] ;  /* 0x0000e40001157983 */ /* 0x000ea40000300800 */
[----:B------:R-:W-:Y:S01]  /*18580*/  IMAD.MOV.U32 R19, RZ, RZ, R23 ;  /* 0x000000ffff137224 */ /* 0x000fe200078e0017 */
[----:B------:R-:W3:Y:S01]  /*18590*/  LDL.LU R22, [R1+0xe8] ;  /* 0x0000e80001167983 */ /* 0x000ee20000300800 */
[----:B------:R-:W3:Y:S02]  /*185a0*/  LDL.LU R23, [R1+0xec] ;  /* 0x0000ec0001177983 */ /* 0x000ee40000300800 */
[----:B------:R-:W4:Y:S02]  /*185b0*/  LDL.LU R24, [R1+0x170] ;  /* 0x0001700001187983 */ /* 0x000f240000300800 */
[----:B------:R-:W4:Y:S01]  /*185c0*/  LDL.LU R25, [R1+0x174] ;  /* 0x0001740001197983 */ /* 0x000f220000300800 */
[----:B------:R-:W4:Y:S01]  /*185d0*/  LDL.LU R26, [R1+0x178] ;  /* 0x00017800011a7983 */ /* 0x000f220000300800 */
[----:B------:R-:W4:Y:S03]  /*185e0*/  LDL.LU R27, [R1+0x17c] ;  /* 0x00017c00011b7983 */ /* 0x000f260000300800 */
[----:B---3--:R-:W-:Y:S01]  /*185f0*/  STL.64 [R1+0xf50], R22 ;  /* 0x000f501601007387 */ /* 0x008fe20000100a00 */
[----:B--2---:R0:W-:Y:S03]  /*18600*/  STL.64 [R1+0xf48], R20 ;  /* 0x000f481401007387 */ /* 0x0041e60000100a00 */
[----:B0-----:R-:W2:Y:S01]  /*18610*/  LDL.LU R20, [R1+0x20] ;  /* 0x0000200001147983 */ /* 0x001ea20000300800 */
[----:B------:R-:W2:Y:S02]  /*18620*/  LDL.LU R21, [R1+0x24] ;  /* 0x0000240001157983 */ /* 0x000ea40000300800 */
[----:B------:R-:W3:Y:S02]  /*18630*/  LDL.LU R22, [R1+0x28] ;  /* 0x0000280001167983 */ /* 0x000ee40000300800 */
[----:B------:R-:W3:Y:S02]  /*18640*/  LDL.LU R23, [R1+0x2c] ;  /* 0x00002c0001177983 */ /* 0x000ee40000300800 */
[----:B---3--:R-:W-:Y:S01]  /*18650*/  STL.64 [R1+0xf60], R22 ;  /* 0x000f601601007387 */ /* 0x008fe20000100a00 */
[----:B--2---:R0:W-:Y:S02]  /*18660*/  STL.64 [R1+0xf58], R20 ;  /* 0x000f581401007387 */ /* 0x0041e40000100a00 */
[----:B0-----:R-:W-:-:S02]  /*18670*/  IMAD.MOV.U32 R20, RZ, RZ, R9 ;  /* 0x000000ffff147224 */ /* 0x001fc400078e0009 */
[----:B------:R-:W-:-:S05]  /*18680*/  IMAD.MOV.U32 R21, RZ, RZ, R8 ;  /* 0x000000ffff157224 */ /* 0x000fca00078e0008 */
[----:B------:R0:W-:Y:S04]  /*18690*/  STL.64 [R1+0xf70], R20 ;  /* 0x000f701401007387 */ /* 0x0001e80000100a00 */
[----:B0-----:R-:W2:Y:S01]  /*186a0*/  LDL.LU R20, [R1+0x130] ;  /* 0x0001300001147983 */ /* 0x001ea20000300800 */
[----:B------:R-:W2:Y:S02]  /*186b0*/  LDL.LU R21, [R1+0x134] ;  /* 0x0001340001157983 */ /* 0x000ea40000300800 */
[----:B------:R-:W2:Y:S02]  /*186c0*/  LDL.LU R22, [R1+0x138] ;  /* 0x0001380001167983 */ /* 0x000ea40000300800 */
[----:B------:R-:W2:Y:S01]  /*186d0*/  LDL.LU R23, [R1+0x13c] ;  /* 0x00013c0001177983 */ /* 0x000ea20000300800 */
[----:B------:R-:W3:Y:S04]  /*186e0*/  LDL.LU R8, [R1+0x150] ;  /* 0x0001500001087983 */ /* 0x000ee80000300800 */
[----:B---3--:R0:W-:Y:S01]  /*186f0*/  STL [R1+0xf2c], R8 ;  /* 0x000f2c0801007387 */ /* 0x0081e20000100800 */
[----:B------:R-:W3:Y:S01]  /*18700*/  LDL.LU R9, [R1+0x154] ;  /* 0x0001540001097983 */ /* 0x000ee20000300800 */
[----:B----4-:R-:W-:Y:S02]  /*18710*/  HMMA.16816.F32.BF16 R12, R12, R4, R24 ;  /* 0x000000040c0c723c */ /* 0x010fe40000041818 */
[----:B---3--:R1:W-:Y:S01]  /*18720*/  STL [R1+0xf30], R9 ;  /* 0x000f300901007387 */ /* 0x0083e20000100800 */
[----:B------:R-:W3:Y:S02]  /*18730*/  LDL.LU R10, [R1+0x158] ;  /* 0x00015800010a7983 */ /* 0x000ee40000300800 */
[----:B------:R-:W3:Y:S11]  /*18740*/  LDL.LU R11, [R1+0x15c] ;  /* 0x00015c00010b7983 */ /* 0x000ef60000300800 */
[----:B------:R-:W-:Y:S08]  /*18750*/  @!UPT UIADD3 URZ, URZ, URZ, URZ ;  /* 0x0000003f3f3ff290 */ /* 0x000ff0000fffe03f */
[----:B------:R-:W-:Y:S01]  /*18760*/  IMAD.MOV.U32 R28, RZ, RZ, R13 ;  /* 0x000000ffff1c7224 */ /* 0x000fe200078e000d */
[----:B---3--:R3:W-:Y:S01]  /*18770*/  STL.64 [R1+0xf68], R10 ;  /* 0x000f680a01007387 */ /* 0x0087e20000100a00 */
[----:B0-----:R-:W4:Y:S02]  /*18780*/  LDL.LU R8, [R1+0x30] ;  /* 0x0000300001087983 */ /* 0x001f240000300800 */
[----:B-1----:R-:W4:Y:S01]  /*18790*/  LDL.LU R9, [R1+0x34] ;  /* 0x0000340001097983 */ /* 0x002f220000300800 */
[----:B---3--:R-:W4:Y:S01]  /*187a0*/  LDL.LU R10, [R1+0x38] ;  /* 0x00003800010a7983 */ /* 0x008f220000300800 */
[----:B------:R-:W4:Y:S02]  /*187b0*/  LDL.LU R11, [R1+0x3c] ;  /* 0x00003c00010b7983 */ /* 0x000f240000300800 */
[----:B------:R-:W-:Y:S02]  /*187c0*/  STL [R1+0xf1c], R19 ;  /* 0x000f1c1301007387 */ /* 0x000fe40000100800 */
[----:B------:R-:W-:Y:S01]  /*187d0*/  STL [R1+0xf18], R18 ;  /* 0x000f181201007387 */ /* 0x000fe20000100800 */
[----:B------:R-:W-:Y:S01]  /*187e0*/  STL [R1+0xf14], R3 ;  /* 0x000f140301007387 */ /* 0x000fe20000100800 */
[----:B------:R-:W-:Y:S02]  /*187f0*/  STL [R1+0xf10], R0 ;  /* 0x000f100001007387 */ /* 0x000fe40000100800 */
[----:B------:R-:W2:Y:S02]  /*18800*/  LDL.LU.64 R26, [R1+0xf80] ;  /* 0x000f8000011a7983 */ /* 0x000ea40000300a00 */
[----:B------:R-:W2:Y:S01]  /*18810*/  LDL.LU.64 R24, [R1+0xf78] ;  /* 0x000f780001187983 */ /* 0x000ea20000300a00 */
[----:B------:R0:W-:Y:S04]  /*18820*/  STL [R1+0x90], R12 ;  /* 0x0000900c01007387 */ /* 0x0001e80000100800 */
[----:B0-----:R-:W2:Y:S01]  /*18830*/  LDL.LU.64 R12, [R1+0x50] ;  /* 0x00005000010c7983 */ /* 0x001ea20000300a00 */
[----:B------:R-:W-:-:S02]  /*18840*/  IMAD.MOV.U32 R2, RZ, RZ, R15 ;  /* 0x000000ffff027224 */ /* 0x000fc400078e000f */
[----:B------:R-:W-:-:S03]  /*18850*/  IMAD.MOV.U32 R29, RZ, RZ, R14 ;  /* 0x000000ffff1d7224 */ /* 0x000fc600078e000e */
[----:B------:R-:W-:Y:S02]  /*18860*/  STL [R1+0xf28], R2 ;  /* 0x000f280201007387 */ /* 0x000fe40000100800 */
[----:B------:R0:W-:Y:S02]  /*18870*/  STL [R1+0xf24], R29 ;  /* 0x000f241d01007387 */ /* 0x0001e40000100800 */
[----:B------:R1:W-:Y:S01]  /*18880*/  STL [R1+0xf20], R28 ;  /* 0x000f201c01007387 */ /* 0x0003e20000100800 */
[C---:B--2---:R-:W-:Y:S11]  /*18890*/  HMMA.16816.F32.BF16 R20, R24.reuse, R12, R20 ;  /* 0x0000000c1814723c */ /* 0x044ff60000041814 */
[----:B------:R-:W-:Y:S11]  /*188a0*/  @!UPT UIADD3 URZ, URZ, URZ, URZ ;  /* 0x0000003f3f3ff290 */ /* 0x000ff6000fffe03f */
[----:B------:R-:W-:Y:S02]  /*188b0*/  @!UPT UIADD3 URZ, URZ, URZ, URZ ;  /* 0x0000003f3f3ff290 */ /* 0x000fe4000fffe03f */
[----:B------:R-:W-:Y:S02]  /*188c0*/  IMAD.MOV.U32 R19, RZ, RZ, R20 ;  /* 0x000000ffff137224 */ /* 0x000fe400078e0014 */
[----:B------:R-:W-:Y:S02]  /*188d0*/  IMAD.MOV.U32 R18, RZ, RZ, R21 ;  /* 0x000000ffff127224 */ /* 0x000fe400078e0015 */
[----:B------:R-:W4:Y:S01]  /*188e0*/  LDL.LU.64 R20, [R1+0xf70] ;  /* 0x000f700001147983 */ /* 0x000f220000300a00 */
[----:B------:R-:W-:Y:S02]  /*188f0*/  IMAD.MOV.U32 R3, RZ, RZ, R22 ;  /* 0x000000ffff037224 */ /* 0x000fe400078e0016 */
[----:B------:R-:W-:Y:S02]  /*18900*/  IMAD.MOV.U32 R0, RZ, RZ, R23 ;  /* 0x000000ffff007224 */ /* 0x000fe400078e0017 */
[C---:B----4-:R-:W-:Y:S01]  /*18910*/  HMMA.16816.F32.BF16 R20, R24.reuse, R20, R8 ;  /* 0x000000141814723c */ /* 0x050fe20000041808 */
[----:B------:R-:W2:Y:S11]  /*18920*/  LDL.LU.64 R10, [R1+0xf68] ;  /* 0x000f6800010a7983 */ /* 0x000eb60000300a00 */
[----:B------:R-:W-:Y:S11]  /*18930*/  @!UPT UIADD3 URZ, URZ, URZ, URZ ;  /* 0x0000003f3f3ff290 */ /* 0x000ff6000fffe03f */
[----:B------:R3:W-:Y:S01]  /*18940*/  STL [R1+0x30], R20 ;  /* 0x0000301401007387 */ /* 0x0007e20000100800 */
[----:B0-----:R-:W-:Y:S02]  /*18950*/  IMAD.MOV.U32 R29, RZ, RZ, R22 ;  /* 0x000000ffff1d7224 */ /* 0x001fe400078e0016 */
[----:B-1----:R-:W-:Y:S02]  /*18960*/  IMAD.MOV.U32 R28, RZ, RZ, R23 ;  /* 0x000000ffff1c7224 */ /* 0x002fe400078e0017 */
[----:B------:R-:W-:Y:S01]  /*18970*/  IMAD.MOV.U32 R2, RZ, RZ, R21 ;  /* 0x000000ffff027224 */ /* 0x000fe200078e0015 */
[----:B------:R-:W4:Y:S04]  /*18980*/  LDL.LU.64 R22, [R1+0xf60] ;  /* 0x000f600001167983 */ /* 0x000f280000300a00 */
[----:B---3--:R-:W4:Y:S02]  /*18990*/  LDL.LU.64 R20, [R1+0xf58] ;  /* 0x000f580001147983 */ /* 0x008f240000300a00 */
[C---:B----4-:R-:W-:Y:S11]  /*189a0*/  HMMA.16816.F32.BF16 R20, R24.reuse, R16, R20 ;  /* 0x000000101814723c */ /* 0x050ff60000041814 */
[----:B------:R-:W-:Y:S11]  /*189b0*/  @!UPT UIADD3 URZ, URZ, URZ, URZ ;  /* 0x0000003f3f3ff290 */ /* 0x000ff6000fffe03f */
[----:B------:R-:W-:Y:S02]  /*189c0*/  @!UPT UIADD3 URZ, URZ, URZ, URZ ;  /* 0x0000003f3f3ff290 */ /* 0x000fe4000fffe03f */
[----:B------:R-:W-:Y:S02]  /*189d0*/  IMAD.MOV.U32 R15, RZ, RZ, R22 ;  /* 0x000000ffff0f7224 */ /* 0x000fe400078e0016 */
[----:B------:R-:W-:Y:S02]  /*189e0*/  IMAD.MOV.U32 R14, RZ, RZ, R23 ;  /* 0x000000ffff0e7224 */ /* 0x000fe400078e0017 */
[----:B------:R-:W-:Y:S02]  /*189f0*/  IMAD.MOV.U32 R9, RZ, RZ, R20 ;  /* 0x000000ffff097224 */ /* 0x000fe400078e0014 */
[----:B------:R-:W-:Y:S01]  /*18a00*/  IMAD.MOV.U32 R8, RZ, RZ, R21 ;  /* 0x000000ffff087224 */ /* 0x000fe200078e0015 */
[----:B------:R-:W3:Y:S01]  /*18a10*/  LDL.LU.64 R22, [R1+0xf50] ;  /* 0x000f500001167983 */ /* 0x000ee20000300a00 */
[----:B------:R-:W3:Y:S02]  /*18a20*/  LDL.LU.64 R20, [R1+0xf48] ;  /* 0x000f480001147983 */ /* 0x000ee40000300a00 */
[----:B---3--:R-:W-:Y:S01]  /*18a30*/  HMMA.16816.F32.BF16 R24, R24, R4, R20 ;  /* 0x000000041818723c */ /* 0x008fe20000041814 */
[----:B------:R-:W3:Y:S01]  /*18a40*/  LDL.LU.64 R22, [R1+0xf40] ;  /* 0x000f400001167983 */ /* 0x000ee20000300a00 */
[----:B------:R-:W3:Y:S02]  /*18a50*/  LDL.LU.64 R20, [R1+0xf38] ;  /* 0x000f380001147983 */ /* 0x000ee40000300a00 */
[----:B------:R-:W-:Y:S02]  /*18a60*/  STL.64 [R1+0xee8], R6 ;  /* 0x000ee80601007387 */ /* 0x000fe40000100a00 */
[----:B------:R0:W-:Y:S02]  /*18a70*/  STL.64 [R1+0xee0], R4 ;  /* 0x000ee00401007387 */ /* 0x0001e40000100a00 */
[----:B0-----:R-:W3:Y:S01]  /*18a80*/  LDL.LU R4, [R1+0xf0] ;  /* 0x0000f00001047983 */ /* 0x001ee20000300800 */
[----:B------:R-:W3:Y:S02]  /*18a90*/  LDL.LU R5, [R1+0xf4] ;  /* 0x0000f40001057983 */ /* 0x000ee40000300800 */
[----:B------:R-:W3:Y:S02]  /*18aa0*/  LDL.LU R6, [R1+0xf8] ;  /* 0x0000f80001067983 */ /* 0x000ee40000300800 */
[----:B------:R-:W3:Y:S10]  /*18ab0*/  LDL.LU R7, [R1+0xfc] ;  /* 0x0000fc0001077983 */ /* 0x000ef40000300800 */
[----:B------:R0:W-:Y:S01]  /*18ac0*/  STL.64 [R1+0xde8], R26 ;  /* 0x000de81a01007387 */ /* 0x0001e20000100a00 */
[----:B------:R1:W-:Y:S02]  /*18ad0*/  STL.64 [R1+0xde0], R24 ;  /* 0x000de01801007387 */ /* 0x0003e40000100a00 */
[----:B0-----:R-:W-:-:S02]  /*18ae0*/  IMAD.MOV.U32 R26, RZ, RZ, R15 ;  /* 0x000000ffff1a7224 */ /* 0x001fc400078e000f */
[----:B------:R-:W-:Y:S02]  /*18af0*/  IMAD.MOV.U32 R27, RZ, RZ, R14 ;  /* 0x000000ffff1b7224 */ /* 0x000fe400078e000e */
[----:B-1----:R-:W-:Y:S02]  /*18b00*/  IMAD.MOV.U32 R24, RZ, RZ, R9 ;  /* 0x000000ffff187224 */ /* 0x002fe400078e0009 */
[----:B------:R-:W-:Y:S01]  /*18b10*/  IMAD.MOV.U32 R25, RZ, RZ, R8 ;  /* 0x000000ffff197224 */ /* 0x000fe200078e0008 */
[----:B------:R-:W2:Y:S01]  /*18b20*/  LDL.LU R9, [R1+0xf30] ;  /* 0x000f300001097983 */ /* 0x000ea20000300800 */
[----:B------:R-:W2:Y:S02]  /*18b30*/  LDL.LU R8, [R1+0xf2c] ;  /* 0x000f2c0001087983 */ /* 0x000ea40000300800 */
[----:B------:R-:W-:Y:S01]  /*18b40*/  STL.64 [R1+0xdf8], R26 ;  /* 0x000df81a01007387 */ /* 0x000fe20000100a00 */
[----:B------:R0:W-:Y:S04]  /*18b50*/  STL.64 [R1+0xdf0], R24 ;  /* 0x000df01801007387 */ /* 0x0001e80000100a00 */
[----:B0-----:R-:W2:Y:S01]  /*18b60*/  LDL.LU.64 R24, [R1+0x60] ;  /* 0x0000600001187983 */ /* 0x001ea20000300a00 */
[----:B------:R-:W4:Y:S01]  /*18b70*/  LDL.LU.64 R26, [R1+0x68] ;  /* 0x00006800011a7983 */ /* 0x000f220000300a00 */
[C---:B---3--:R-:W-:Y:S11]  /*18b80*/  HMMA.16816.F32.BF16 R4, R20.reuse, R12, R4 ;  /* 0x0000000c1404723c */ /* 0x048ff60000041804 */
[----:B------:R-:W-:Y:S11]  /*18b90*/  @!UPT UIADD3 URZ, URZ, URZ, URZ ;  /* 0x0000003f3f3ff290 */ /* 0x000ff6000fffe03f */
[----:B------:R-:W-:Y:S01]  /*18ba0*/  @!UPT UIADD3 URZ, URZ, URZ, URZ ;  /* 0x0000003f3f3ff290 */ /* 0x000fe2000fffe03f */
[----:B------:R0:W-:Y:S01]  /*18bb0*/  STL.64 [R1+0x10], R4 ;  /* 0x0000100401007387 */ /* 0x0001e20000100a00 */
[----:B------:R-:W-:Y:S02]  /*18bc0*/  STL.64 [R1+0x18], R6 ;  /* 0x0000180601007387 */ /* 0x000fe40000100a00 */
[----:B0-----:R-:W-:Y:S02]  /*18bd0*/  IMAD.MOV.U32 R5, RZ, RZ, R12 ;  /* 0x000000ffff057224 */ /* 0x001fe400078e000c */
[----:B------:R-:W-:Y:S01]  /*18be0*/  IMAD.MOV.U32 R4, RZ, RZ, R13 ;  /* 0x000000ffff047224 */ /* 0x000fe200078e000d */
[----:B----4-:R-:W-:Y:S01]  /*18bf0*/  STL.64 [R1+0xea8], R26 ;  /* 0x000ea81a01007387 */ /* 0x010fe20000100a00 */
[----:B--2---:R-:W-:Y:S01]  /*18c00*/  HMMA.16816.F32.BF16 R12, R20, R24, R8 ;  /* 0x00000018140c723c */ /* 0x004fe20000041808 */
[----:B------:R-:W-:Y:S02]  /*18c10*/  STL.64 [R1+0xea0], R24 ;  /* 0x000ea01801007387 */ /* 0x000fe40000100a00 */
[----:B------:R-:W2:Y:S01]  /*18c20*/  LDL.LU R8, [R1] ;  /* 0x0000000001087983 */ /* 0x000ea20000300800 */
[----:B------:R-:W2:Y:S01]  /*18c30*/  LDL.LU R9, [R1+0x4] ;  /* 0x0000040001097983 */ /* 0x000ea20000300800 */
[----:B------:R-:W3:Y:S02]  /*18c40*/  LDL.LU R10, [R1+0x8] ;  /* 0x00000800010a7983 */ /* 0x000ee40000300800 */
[----:B------:R-:W3:Y:S02]  /*18c50*/  LDL.LU R11, [R1+0xc] ;  /* 0x00000c00010b7983 */ /* 0x000ee40000300800 */
[----:B---3--:R-:W-:Y:S01]  /*18c60*/  STL.64 [R1+0xe78], R10 ;  /* 0x000e780a01007387 */ /* 0x008fe20000100a00 */
[----:B--2---:R-:W-:Y:S11]  /*18c70*/  STL.64 [R1+0xe70], R8 ;  /* 0x000e700801007387 */ /* 0x004ff60000100a00 */
[----:B------:R-:W-:Y:S02]  /*18c80*/  @!UPT UIADD3 URZ, URZ, URZ, URZ ;  /* 0x0000003f3f3ff290 */ /* 0x000fe4000fffe03f */
[----:B------:R-:W-:Y:S02]  /*18c90*/  STL.64 [R1+0xe08], R14 ;  /* 0x000e080e01007387 */ /* 0x000fe40000100a00 */
[----:B------:R0:W-:Y:S02]  /*18ca0*/  STL.64 [R1+0xe00], R12 ;  /* 0x000e000c01007387 */ /* 0x0001e40000100a00 */
[----:B0-----:R-:W2:Y:S01]  /*18cb0*/  LDL.LU R12, [R1+0x30] ;  /* 0x00003000010c7983 */ /* 0x001ea20000300800 */
[----:B------:R-:W-:Y:S02]  /*18cc0*/  IMAD.MOV.U32 R13, RZ, RZ, R2 ;  /* 0x000000ffff0d7224 */ /* 0x000fe400078e0002 */
[----:B------:R-:W3:Y:S02]  /*18cd0*/  LDL.LU R2, [R1+0xf28] ;  /* 0x000f280001027983 */ /* 0x000ee40000300800 */
[----:B------:R-:W-:Y:S02]  /*18ce0*/  IMAD.MOV.U32 R14, RZ, RZ, R29 ;  /* 0x000000ffff0e7224 */ /* 0x000fe400078e001d */
[----:B------:R-:W-:Y:S01]  /*18cf0*/  IMAD.MOV.U32 R15, RZ, RZ, R28 ;  /* 0x000000ffff0f7224 */ /* 0x000fe200078e001c */
[----:B------:R-:W4:Y:S01]  /*18d00*/  LDL.LU R29, [R1+0xf24] ;  /* 0x000f2400011d7983 */ /* 0x000f220000300800 */
[----:B------:R-:W3:Y:S03]  /*18d10*/  LDL.LU R28, [R1+0xf20] ;  /* 0x000f2000011c7983 */ /* 0x000ee60000300800 */
[----:B------:R0:W-:Y:S02]  /*18d20*/  STL.64 [R1+0xe18], R14 ;  /* 0x000e180e01007387 */ /* 0x0001e40000100a00 */
[----:B0-----:R-:W-:-:S02]  /*18d30*/  IMAD.MOV.U32 R14, RZ, RZ, R3 ;  /* 0x000000ffff0e7224 */ /* 0x001fc400078e0003 */
[----:B------:R-:W-:Y:S01]  /*18d40*/  IMAD.MOV.U32 R15, RZ, RZ, R0 ;  /* 0x000000ffff0f7224 */ /* 0x000fe200078e0000 */
[----:B--2---:R0:W-:Y:S02]  /*18d50*/  STL.64 [R1+0xe10], R12 ;  /* 0x000e100c01007387 */ /* 0x0041e40000100a00 */
[----:B0-----:R-:W-:Y:S02]  /*18d60*/  IMAD.MOV.U32 R12, RZ, RZ, R19 ;  /* 0x000000ffff0c7224 */ /* 0x001fe400078e0013 */
[----:B------:R-:W-:Y:S01]  /*18d70*/  IMAD.MOV.U32 R13, RZ, RZ, R18 ;  /* 0x000000ffff0d7224 */ /* 0x000fe200078e0012 */
[----:B------:R-:W2:Y:S01]  /*18d80*/  LDL.LU R19, [R1+0xf1c] ;  /* 0x000f1c0001137983 */ /* 0x000ea20000300800 */
[----:B------:R-:W2:Y:S02]  /*18d90*/  LDL.LU R18, [R1+0xf18] ;  /* 0x000f180001127983 */ /* 0x000ea40000300800 */
[----:B------:R-:W2:Y:S02]  /*18da0*/  LDL.LU R3, [R1+0xf14] ;  /* 0x000f140001037983 */ /* 0x000ea40000300800 */
[----:B------:R-:W2:Y:S01]  /*18db0*/  LDL.LU R0, [R1+0xf10] ;  /* 0x000f100001007983 */ /* 0x000ea20000300800 */
[----:B------:R4:W-:Y:S01]  /*18dc0*/  STL.64 [R1+0xe38], R14 ;  /* 0x000e380e01007387 */ /* 0x0009e20000100a00 */
[----:B------:R0:W-:Y:S02]  /*18dd0*/  STL.64 [R1+0xe30], R12 ;  /* 0x000e300c01007387 */ /* 0x0001e40000100a00 */
[----:B----4-:R-:W-:Y:S01]  /*18de0*/  IMAD.MOV.U32 R14, RZ, RZ, R29 ;  /* 0x000000ffff0e7224 */ /* 0x010fe200078e001d */
[----:B0-----:R-:W4:Y:S01]  /*18df0*/  LDL.LU R12, [R1+0x90] ;  /* 0x00009000010c7983 */ /* 0x001f220000300800 */
[----:B---3--:R-:W-:-:S02]  /*18e00*/  IMAD.MOV.U32 R13, RZ, RZ, R28 ;  /* 0x000000ffff0d7224 */ /* 0x008fc400078e001c */
[----:B------:R-:W3:Y:S02]  /*18e10*/  LDL.LU R28, [R1+0xf0c] ;  /* 0x000f0c00011c7983 */ /* 0x000ee40000300800 */
[----:B------:R-:W2:Y:S02]  /*18e20*/  LDL.LU R29, [R1+0xf08] ;  /* 0x000f0800011d7983 */ /* 0x000ea40000300800 */
[----:B------:R-:W-:Y:S02]  /*18e30*/  IMAD.MOV.U32 R15, RZ, RZ, R2 ;  /* 0x000000ffff0f7224 */ /* 0x000fe400078e0002 */
[----:B------:R-:W2:Y:S01]  /*18e40*/  LDL.LU R2, [R1+0xf04] ;  /* 0x000f040001027983 */ /* 0x000ea20000300800 */
[----:B------:R-:W2:Y:S02]  /*18e50*/  LDL.LU R8, [R1+0xa0] ;  /* 0x0000a00001087983 */ /* 0x000ea40000300800 */
[----:B------:R-:W2:Y:S02]  /*18e60*/  LDL.LU R9, [R1+0xa4] ;  /* 0x0000a40001097983 */ /* 0x000ea40000300800 */
[----:B------:R-:W2:Y:S01]  /*18e70*/  LDL.LU R10, [R1+0xa8] ;  /* 0x0000a800010a7983 */ /* 0x000ea20000300800 */
[----:B------:R-:W2:Y:S04]  /*18e80*/  LDL.LU R11, [R1+0xac] ;  /* 0x0000ac00010b7983 */ /* 0x000ea80000300800 */
[----:B--2---:R-:W-:Y:S01]  /*18e90*/  STL.64 [R1+0xe88], R10 ;  /* 0x000e880a01007387 */ /* 0x004fe20000100a00 */
[----:B------:R0:W-:Y:S03]  /*18ea0*/  STL.64 [R1+0xe80], R8 ;  /* 0x000e800801007387 */ /* 0x0001e60000100a00 */
[----:B0-----:R-:W2:Y:S01]  /*18eb0*/  LDL.LU R8, [R1+0x100] ;  /* 0x0001000001087983 */ /* 0x001ea20000300800 */
[----:B------:R-:W2:Y:S02]  /*18ec0*/  LDL.LU R9, [R1+0x104] ;  /* 0x0001040001097983 */ /* 0x000ea40000300800 */
[----:B------:R-:W2:Y:S02]  /*18ed0*/  LDL.LU R10, [R1+0x108] ;  /* 0x00010800010a7983 */ /* 0x000ea40000300800 */
[----:B------:R-:W2:Y:S02]  /*18ee0*/  LDL.LU R11, [R1+0x10c] ;  /* 0x00010c00010b7983 */ /* 0x000ea40000300800 */
[----:B------:R-:W-:-:S02]  /*18ef0*/  IMAD.MOV.U32 R25, RZ, RZ, R4 ;  /* 0x000000ffff197224 */ /* 0x000fc400078e0004 */
[----:B------:R-:W-:Y:S01]  /*18f00*/  IMAD.MOV.U32 R24, RZ, RZ, R5 ;  /* 0x000000ffff187224 */ /* 0x000fe200078e0005 */
[----:B------:R-:W3:Y:S01]  /*18f10*/  LDL.LU R4, [R1+0x160] ;  /* 0x0001600001047983 */ /* 0x000ee20000300800 */
[----:B------:R-:W3:Y:S02]  /*18f20*/  LDL.LU R5, [R1+0x164] ;  /* 0x0001640001057983 */ /* 0x000ee40000300800 */
[----:B------:R-:W3:Y:S02]  /*18f30*/  LDL.LU R6, [R1+0x168] ;  /* 0x0001680001067983 */ /* 0x000ee40000300800 */
[----:B------:R-:W3:Y:S01]  /*18f40*/  LDL.LU R7, [R1+0x16c] ;  /* 0x00016c0001077983 */ /* 0x000ee20000300800 */
[----:B--2---:R-:W-:Y:S01]  /*18f50*/  STL.64 [R1+0xe98], R10 ;  /* 0x000e980a01007387 */ /* 0x004fe20000100a00 */
[----:B------:R0:W-:Y:S03]  /*18f60*/  STL.64 [R1+0xe90], R8 ;  /* 0x000e900801007387 */ /* 0x0001e60000100a00 */
[----:B0-----:R-:W2:Y:S01]  /*18f70*/  LDL.LU R8, [R1+0x110] ;  /* 0x0001100001087983 */ /* 0x001ea20000300800 */
[----:B------:R-:W2:Y:S02]  /*18f80*/  LDL.LU R9, [R1+0x114] ;  /* 0x0001140001097983 */ /* 0x000ea40000300800 */
[----:B------:R-:W2:Y:S02]  /*18f90*/  LDL.LU R10, [R1+0x118] ;  /* 0x00011800010a7983 */ /* 0x000ea40000300800 */
[----:B------:R-:W2:Y:S02]  /*18fa0*/  LDL.LU R11, [R1+0x11c] ;  /* 0x00011c00010b7983 */ /* 0x000ea40000300800 */
[----:B--2---:R-:W-:Y:S01]  /*18fb0*/  STL.64 [R1+0xeb8], R10 ;  /* 0x000eb80a01007387 */ /* 0x004fe20000100a00 */
[----:B------:R0:W-:Y:S03]  /*18fc0*/  STL.64 [R1+0xeb0], R8 ;  /* 0x000eb00801007387 */ /* 0x0001e60000100a00 */
[----:B0-----:R-:W2:Y:S01]  /*18fd0*/  LDL.LU R8, [R1+0x120] ;  /* 0x0001200001087983 */ /* 0x001ea20000300800 */
[----:B------:R-:W2:Y:S02]  /*18fe0*/  LDL.LU R9, [R1+0x124] ;  /* 0x0001240001097983 */ /* 0x000ea40000300800 */
[----:B------:R-:W2:Y:S02]  /*18ff0*/  LDL.LU R10, [R1+0x128] ;  /* 0x00012800010a7983 */ /* 0x000ea40000300800 */
[----:B------:R-:W2:Y:S01]  /*19000*/  LDL.LU R11, [R1+0x12c] ;  /* 0x00012c00010b7983 */ /* 0x000ea20000300800 */
[----:B------:R0:W-:Y:S01]  /*19010*/  STL.64 [R1+0xe48], R14 ;  /* 0x000e480e01007387 */ /* 0x0001e20000100a00 */
[----:B----4-:R1:W-:Y:S02]  /*19020*/  STL.64 [R1+0xe40], R12 ;  /* 0x000e400c01007387 */ /* 0x0103e40000100a00 */
[----:B0-----:R-:W-:-:S02]  /*19030*/  IMAD.MOV.U32 R14, RZ, RZ, R18 ;  /* 0x000000ffff0e7224 */ /* 0x001fc400078e0012 */
[----:B-1----:R-:W-:Y:S02]  /*19040*/  IMAD.MOV.U32 R12, RZ, RZ, R0 ;  /* 0x000000ffff0c7224 */ /* 0x002fe400078e0000 */
[----:B------:R-:W-:Y:S01]  /*19050*/  IMAD.MOV.U32 R15, RZ, RZ, R19 ;  /* 0x000000ffff0f7224 */ /* 0x000fe200078e0013 */
[----:B------:R-:W4:Y:S01]  /*19060*/  LDL.LU R0, [R1+0xf00] ;  /* 0x000f000001007983 */ /* 0x000f220000300800 */
[----:B------:R-:W-:Y:S02]  /*19070*/  IMAD.MOV.U32 R13, RZ, RZ, R3 ;  /* 0x000000ffff0d7224 */ /* 0x000fe400078e0003 */
[----:B------:R-:W2:Y:S02]  /*19080*/  LDL.LU R3, [R1+0xefc] ;  /* 0x000efc0001037983 */ /* 0x000ea40000300800 */
[----:B------:R-:W2:Y:S01]  /*19090*/  LDL.LU R18, [R1+0xef8] ;  /* 0x000ef80001127983 */ /* 0x000ea20000300800 */
[----:B------:R-:W2:Y:S01]  /*190a0*/  LDL.LU R19, [R1+0xef4] ;  /* 0x000ef40001137983 */ /* 0x000ea20000300800 */
[----:B------:R-:W-:Y:S02]  /*190b0*/  STL.64 [R1+0xe58], R14 ;  /* 0x000e580e01007387 */ /* 0x000fe40000100a00 */
[----:B------:R0:W-:Y:S02]  /*190c0*/  STL.64 [R1+0xe50], R12 ;  /* 0x000e500c01007387 */ /* 0x0001e40000100a00 */
[----:B0-----:R-:W2:Y:S01]  /*190d0*/  LDL.LU R12, [R1+0xc0] ;  /* 0x0000c000010c7983 */ /* 0x001ea20000300800 */
[----:B------:R-:W-:-:S02]  /*190e0*/  IMAD.MOV.U32 R14, RZ, RZ, R29 ;  /* 0x000000ffff0e7224 */ /* 0x000fc400078e001d */
[----:B---3--:R-:W-:Y:S02]  /*190f0*/  IMAD.MOV.U32 R15, RZ, RZ, R28 ;  /* 0x000000ffff0f7224 */ /* 0x008fe400078e001c */
[----:B------:R-:W-:Y:S02]  /*19100*/  IMAD.MOV.U32 R13, RZ, RZ, R2 ;  /* 0x000000ffff0d7224 */ /* 0x000fe400078e0002 */
[----:B------:R-:W3:Y:S01]  /*19110*/  LDL.LU R2, [R1+0xef0] ;  /* 0x000ef00001027983 */ /* 0x000ee20000300800 */
[----:B------:R-:W-:Y:S03]  /*19120*/  STL.64 [R1+0xe68], R14 ;  /* 0x000e680e01007387 */ /* 0x000fe60000100a00 */
[----:B--2---:R0:W-:Y:S02]  /*19130*/  STL.64 [R1+0xe60], R12 ;  /* 0x000e600c01007387 */ /* 0x0041e40000100a00 */
[----:B0-----:R-:W-:-:S02]  /*19140*/  IMAD.MOV.U32 R12, RZ, RZ, R19 ;  /* 0x000000ffff0c7224 */ /* 0x001fc400078e0013 */
[----:B------:R-:W-:Y:S02]  /*19150*/  IMAD.MOV.U32 R13, RZ, RZ, R18 ;  /* 0x000000ffff0d7224 */ /* 0x000fe400078e0012 */
[C---:B------:R-:W-:Y:S01]  /*19160*/  HMMA.16816.F32.BF16 R16, R20.reuse, R16, R4 ;  /* 0x000000101410723c */ /* 0x040fe20000041804 */
[----:B------:R-:W2:Y:S01]  /*19170*/  LDL.LU.64 R6, [R1+0xee8] ;  /* 0x000ee80001067983 */ /* 0x000ea20000300a00 */
[----:B------:R-:W2:Y:S02]  /*19180*/  LDL.LU.64 R4, [R1+0xee0] ;  /* 0x000ee00001047983 */ /* 0x000ea40000300a00 */
[----:B----4-:R-:W-:Y:S11]  /*19190*/  IMAD.MOV.U32 R15, RZ, RZ, R0 ;  /* 0x000000ffff0f7224 */ /* 0x010ff600078e0000 */
[----:B------:R-:W-:Y:S08]  /*191a0*/  @!UPT UIADD3 URZ, URZ, URZ, URZ ;  /* 0x0000003f3f3ff290 */ /* 0x000ff0000fffe03f */
[----:B------:R-:W-:Y:S01]  /*191b0*/  STL [R1+0xe4], R17 ;  /* 0x0000e41101007387 */ /* 0x000fe20000100800 */
[----:B------:R0:W-:Y:S02]  /*191c0*/  STL.64 [R1+0xe8], R18 ;  /* 0x0000e81201007387 */ /* 0x0001e40000100a00 */
[----:B------:R-:W-:Y:S01]  /*191d0*/  IMAD.MOV.U32 R0, RZ, RZ, R16 ;  /* 0x000000ffff007224 */ /* 0x000fe200078e0010 */
[----:B0-----:R-:W2:Y:S01]  /*191e0*/  LDL.LU.64 R18, [R1+0xed8] ;  /* 0x000ed80001127983 */ /* 0x001ea20000300a00 */
[----:B------:R-:W2:Y:S02]  /*191f0*/  LDL.LU.64 R16, [R1+0xed0] ;  /* 0x000ed00001107983 */ /* 0x000ea40000300a00 */
[----:B--2---:R-:W-:Y:S01]  /*19200*/  HMMA.16816.F32.BF16 R20, R20, R4, R16 ;  /* 0x000000041414723c */ /* 0x004fe20000041810 */
[----:B------:R-:W2:Y:S01]  /*19210*/  LDL.LU.64 R18, [R1+0xec8] ;  /* 0x000ec80001127983 */ /* 0x000ea20000300a00 */
[----:B------:R-:W2:Y:S11]  /*19220*/  LDL.LU.64 R16, [R1+0xec0] ;  /* 0x000ec00001107983 */ /* 0x000eb60000300a00 */
[----:B------:R-:W-:Y:S10]  /*19230*/  @!UPT UIADD3 URZ, URZ, URZ, URZ ;  /* 0x0000003f3f3ff290 */ /* 0x000ff4000fffe03f */
[----:B------:R-:W-:Y:S01]  /*19240*/  STL.64 [R1+0xda8], R22 ;  /* 0x000da81601007387 */ /* 0x000fe20000100a00 */
[----:B------:R0:W-:Y:S03]  /*19250*/  STL.64 [R1+0xda0], R20 ;  /* 0x000da01401007387 */ /* 0x0001e60000100a00 */
[----:B0-----:R-:W4:Y:S01]  /*19260*/  LDL.LU.64 R20, [R1+0x80] ;  /* 0x0000800001147983 */ /* 0x001f220000300a00 */
[----:B------:R-:W3:Y:S01]  /*19270*/  LDL.LU.64 R22, [R1+0x88] ;  /* 0x0000880001167983 */ /* 0x000ee20000300a00 */
[C---:B--2---:R-:W-:Y:S02]  /*19280*/  HMMA.16816.F32.BF16 R24, R16.reuse, R24, R8 ;  /* 0x000000181018723c */ /* 0x044fe40000041808 */
[----:B------:R-:W2:Y:S01]  /*19290*/  LDL.LU.64 R10, [R1+0xeb8] ;  /* 0x000eb800010a7983 */ /* 0x000ea20000300a00 */
[----:B------:R-:W2:Y:S11]  /*192a0*/  LDL.LU.64 R8, [R1+0xeb0] ;  /* 0x000eb00001087983 */ /* 0x000eb60000300a00 */
[----:B------:R-:W-:Y:S09]  /*192b0*/  @!UPT UIADD3 URZ, URZ, URZ, URZ ;  /* 0x0000003f3f3ff290 */ /* 0x000ff2000fffe03f */
[----:B------:R0:W-:Y:S01]  /*192c0*/  STL.64 [R1+0xf0], R24 ;  /* 0x0000f01801007387 */ /* 0x0001e20000100a00 */
[----:B------:R-:W-:Y:S02]  /*192d0*/  IMAD.MOV.U32 R29, RZ, RZ, R26 ;  /* 0x000000ffff1d7224 */ /* 0x000fe400078e001a */
[----:B------:R-:W-:Y:S02]  /*192e0*/  IMAD.MOV.U32 R28, RZ, RZ, R27 ;  /* 0x000000ffff1c7224 */ /* 0x000fe400078e001b */
[----:B------:R-:W2:Y:S04]  /*192f0*/  LDL.LU.64 R26, [R1+0xea8] ;  /* 0x000ea800011a7983 */ /* 0x000ea80000300a00 */
[----:B0-----:R-:W2:Y:S02]  /*19300*/  LDL.LU.64 R24, [R1+0xea0] ;  /* 0x000ea00001187983 */ /* 0x001ea40000300a00 */
[C---:B--2---:R-:W-:Y:S11]  /*19310*/  HMMA.16816.F32.BF16 R8, R16.reuse, R24, R8 ;  /* 0x000000181008723c */ /* 0x044ff60000041808 */
[----:B------:R-:W-:Y:S11]  /*19320*/  @!UPT UIADD3 URZ, URZ, URZ, URZ ;  /* 0x0000003f3f3ff290 */ /* 0x000ff6000fffe03f */
[----:B------:R-:W-:Y:S01]  /*19330*/  @!UPT UIADD3 URZ, URZ, URZ, URZ ;  /* 0x0000003f3f3ff290 */ /* 0x000fe2000fffe03f */
[----:B------:R-:W-:Y:S01]  /*19340*/  STL.64 [R1+0x110], R8 ;  /* 0x0001100801007387 */ /* 0x000fe20000100a00 */
[----:B------:R0:W-:Y:S03]  /*19350*/  STL.64 [R1+0x118], R10 ;  /* 0x0001180a01007387 */ /* 0x0001e60000100a00 */
[----:B0-----:R-:W4:Y:S01]  /*19360*/  LDL.LU.64 R10, [R1+0xe98] ;  /* 0x000e9800010a7983 */ /* 0x001f220000300a00 */
[----:B------:R-:W4:Y:S02]  /*19370*/  LDL.LU.64 R8, [R1+0xe90] ;  /* 0x000e900001087983 */ /* 0x000f240000300a00 */
[C---:B----4-:R-:W-:Y:S11]  /*19380*/  HMMA.16816.F32.BF16 R8, R16.reuse, R20, R8 ;  /* 0x000000141008723c */ /* 0x050ff60000041808 */
[----:B------:R-:W-:Y:S11]  /*19390*/  @!UPT UIADD3 URZ, URZ, URZ, URZ ;  /* 0x0000003f3f3ff290 */ /* 0x000ff6000fffe03f */
[----:B------:R-:W-:Y:S01]  /*193a0*/  @!UPT UIADD3 URZ, URZ, URZ, URZ ;  /* 0x0000003f3f3ff290 */ /* 0x000fe2000fffe03f */
[----:B------:R-:W-:Y:S01]  /*193b0*/  STL.64 [R1+0x120], R8 ;  /* 0x0001200801007387 */ /* 0x000fe20000100a00 */
[----:B------:R0:W-:Y:S03]  /*193c0*/  STL.64 [R1+0x128], R10 ;  /* 0x0001280a01007387 */ /* 0x0001e60000100a00 */
[----:B0-----:R-:W2:Y:S01]  /*193d0*/  LDL.LU.64 R10, [R1+0xe88] ;  /* 0x000e8800010a7983 */ /* 0x001ea20000300a00 */
[----:B------:R-:W2:Y:S02]  /*193e0*/  LDL.LU.64 R8, [R1+0xe80] ;  /* 0x000e800001087983 */ /* 0x000ea40000300a00 */
[----:B------:R-:W4:Y:S01]  /*193f0*/  LDL R21, [R1+0x1f0] ;  /* 0x0001f00001157983 */ /* 0x000f220000100800 */
[----:B--2---:R-:W-:Y:S01]  /*19400*/  HMMA.16816.F32.BF16 R16, R16, R4, R8 ;  /* 0x000000041010723c */ /* 0x004fe20000041808 */
[----:B------:R-:W2:Y:S01]  /*19410*/  LDL.LU.64 R10, [R1+0xe78] ;  /* 0x000e7800010a7983 */ /* 0x000ea20000300a00 */
[----:B------:R-:W2:Y:S11]  /*19420*/  LDL.LU.64 R8, [R1+0xe70] ;  /* 0x000e700001087983 */ /* 0x000eb60000300a00 */
[----:B------:R-:W-:Y:S10]  /*19430*/  @!UPT UIADD3 URZ, URZ, URZ, URZ ;  /* 0x0000003f3f3ff290 */ /* 0x000ff4000fffe03f */
[----:B------:R-:W-:Y:S01]  /*19440*/  STL.64 [R1+0x100], R16 ;  /* 0x0001001001007387 */ /* 0x000fe20000100a00 */
[----:B------:R-:W-:Y:S02]  /*19450*/  STL.64 [R1+0x108], R18 ;  /* 0x0001081201007387 */ /* 0x000fe40000100a00 */
[----:B---3--:R-:W0:Y:S02]  /*19460*/  LDSM.16.MT88.4 R16, [R2+0x5080] ;  /* 0x005080000210783b */ /* 0x008e240000004200 */
[----:B0-----:R-:W-:Y:S02]  /*19470*/  STL [R1+0xd98], R19 ;  /* 0x000d981301007387 */ /* 0x001fe40000100800 */
[----:B------:R0:W-:Y:S02]  /*19480*/  STL [R1+0xdc8], R18 ;  /* 0x000dc81201007387 */ /* 0x0001e40000100800 */
[----:B------:R-:W-:Y:S01]  /*19490*/  STL.64 [R1+0xdc0], R16 ;  /* 0x000dc01001007387 */ /* 0x000fe20000100a00 */
[----:B0-----:R-:W2:Y:S01]  /*194a0*/  LDL.64 R18, [R1+0x58] ;  /* 0x0000580001127983 */ /* 0x001ea20000100a00 */
[----:B------:R-:W-:-:S07]  /*194b0*/  IMAD.MOV.U32 R14, RZ, RZ, R3 ;  /* 0x000000ffff0e7224 */ /* 0x000fce00078e0003 */
[C---:B--2---:R-:W-:Y:S11]  /*194c0*/  HMMA.16816.F32.BF16 R12, R8.reuse, R18, R12 ;  /* 0x00000012080c723c */ /* 0x044ff6000004180c */
[----:B------:R-:W-:Y:S11]  /*194d0*/  @!UPT UIADD3 URZ, URZ, URZ, URZ ;  /* 0x0000003f3f3ff290 */ /* 0x000ff6000fffe03f */
[----:B------:R-:W-:Y:S01]  /*194e0*/  @!UPT UIADD3 URZ, URZ, URZ, URZ ;  /* 0x0000003f3f3ff290 */ /* 0x000fe2000fffe03f */
[----:B------:R-:W-:Y:S01]  /*194f0*/  STL.64 [R1+0xd0], R12 ;  /* 0x0000d00c01007387 */ /* 0x000fe20000100a00 */
[----:B------:R0:W-:Y:S03]  /*19500*/  STL.64 [R1+0xd8], R14 ;  /* 0x0000d80e01007387 */ /* 0x0001e60000100a00 */
[----:B0-----:R-:W2:Y:S01]  /*19510*/  LDL.LU.64 R14, [R1+0xe68] ;  /* 0x000e6800010e7983 */ /* 0x001ea20000300a00 */
        /* <DEDUP_REMOVED lines=30> */
[----:B------:R-:W-:Y:S02]  /*19700*/  IMAD.MOV.U32 R17, RZ, RZ, R26 ;  /* 0x000000ffff117224 */ /* 0x000fe400078e001a */
[----:B------:R-:W-:Y:S01]  /*19710*/  IMAD.MOV.U32 R16, RZ, RZ, R27 ;  /* 0x000000ffff107224 */ /* 0x000fe200078e001b */
[C---:B--2---:R-:W-:Y:S11]  /*19720*/  HMMA.16816.F32.BF16 R12, R8.reuse, R26, R12 ;  /* 0x0000001a080c723c */ /* 0x044ff6000004180c */
[----:B------:R-:W-:Y:S11]  /*19730*/  @!UPT UIADD3 URZ, URZ, URZ, URZ ;  /* 0x0000003f3f3ff290 */ /* 0x000ff6000fffe03f */
[----:B------:R-:W-:Y:S01]  /*19740*/  @!UPT UIADD3 URZ, URZ, URZ, URZ ;  /* 0x0000003f3f3ff290 */ /* 0x000fe2000fffe03f */
[----:B------:R-:W-:Y:S01]  /*19750*/  STL.64 [R1+0x1a0], R12 ;  /* 0x0001a00c01007387 */ /* 0x000fe20000100a00 */
[----:B------:R0:W-:Y:S03]  /*19760*/  STL.64 [R1+0x1a8], R14 ;  /* 0x0001a80e01007387 */ /* 0x0001e60000100a00 */
[----:B0-----:R-:W2:Y:S01]  /*19770*/  LDL.LU.64 R14, [R1+0xe08] ;  /* 0x000e0800010e7983 */ /* 0x001ea20000300a00 */
[----:B------:R-:W2:Y:S02]  /*19780*/  LDL.LU.64 R12, [R1+0xe00] ;  /* 0x000e0000010c7983 */ /* 0x000ea40000300a00 */
[----:B------:R-:W3:Y:S02]  /*19790*/  LDL.LU.64 R26, [R1+0xdf8] ;  /* 0x000df800011a7983 */ /* 0x000ee40000300a00 */
[----:B------:R-:W3:Y:S02]  /*197a0*/  LDL.LU.64 R24, [R1+0xdf0] ;  /* 0x000df00001187983 */ /* 0x000ee40000300a00 */
[C---:B---3--:R-:W-:Y:S11]  /*197b0*/  HMMA.16816.F32.BF16 R24, R8.reuse, R22, R24 ;  /* 0x000000160818723c */ /* 0x048ff60000041818 */
[----:B------:R-:W-:Y:S11]  /*197c0*/  @!UPT UIADD3 URZ, URZ, URZ, URZ ;  /* 0x0000003f3f3ff290 */ /* 0x000ff6000fffe03f */
[----:B------:R-:W-:Y:S01]  /*197d0*/  @!UPT UIADD3 URZ, URZ, URZ, URZ ;  /* 0x0000003f3f3ff290 */ /* 0x000fe2000fffe03f */
[----:B------:R-:W-:Y:S01]  /*197e0*/  STL.64 [R1+0x190], R24 ;  /* 0x0001901801007387 */ /* 0x000fe20000100a00 */
[----:B------:R0:W-:Y:S03]  /*197f0*/  STL.64 [R1+0x198], R26 ;  /* 0x0001981a01007387 */ /* 0x0001e60000100a00 */
[----:B0-----:R-:W3:Y:S01]  /*19800*/  LDL.LU.64 R26, [R1+0xde8] ;  /* 0x000de800011a7983 */ /* 0x001ee20000300a00 */
[----:B------:R-:W3:Y:S02]  /*19810*/  LDL.LU.64 R24, [R1+0xde0] ;  /* 0x000de00001187983 */ /* 0x000ee40000300a00 */
[----:B------:R-:W-:Y:S02]  /*19820*/  STL.64 [R1+0xdb0], R22 ;  /* 0x000db01601007387 */ /* 0x000fe40000100a00 */
[----:B------:R-:W-:Y:S02]  /*19830*/  IMAD.MOV.U32 R3, RZ, RZ, R6 ;  /* 0x000000ffff037224 */ /* 0x000fe400078e0006 */
[----:B------:R-:W-:Y:S01]  /*19840*/  IMAD.MOV.U32 R2, RZ, RZ, R7 ;  /* 0x000000ffff027224 */ /* 0x000fe200078e0007 */
[----:B---3--:R-:W-:Y:S11]  /*19850*/  HMMA.16816.F32.BF16 R8, R8, R6, R24 ;  /* 0x000000060808723c */ /* 0x008ff60000041818 */
[----:B------:R-:W-:Y:S11]  /*19860*/  @!UPT UIADD3 URZ, URZ, URZ, URZ ;  /* 0x0000003f3f3ff290 */ /* 0x000ff6000fffe03f */
[----:B------:R-:W-:Y:S01]  /*19870*/  @!UPT UIADD3 URZ, URZ, URZ, URZ ;  /* 0x0000003f3f3ff290 */ /* 0x000fe2000fffe03f */
[----:B------:R-:W-:Y:S01]  /*19880*/  STL.64 [R1+0x90], R8 ;  /* 0x0000900801007387 */ /* 0x000fe20000100a00 */
[----:B------:R0:W-:Y:S02]  /*19890*/  STL.64 [R1+0x98], R10 ;  /* 0x0000980a01007387 */ /* 0x0001e40000100a00 */
[----:B------:R-:W3:Y:S02]  /*198a0*/  LDL.LU.64 R6, [R1+0xdd8] ;  /* 0x000dd80001067983 */ /* 0x000ee40000300a00 */
[----:B------:R-:W3:Y:S01]  /*198b0*/  LDL.LU.64 R4, [R1+0xdd0] ;  /* 0x000dd00001047983 */ /* 0x000ee20000300a00 */
[----:B------:R-:W3:Y:S01]  /*198c0*/  LDL.LU R24, [R1+0x10] ;  /* 0x0000100001187983 */ /* 0x000ee20000300800 */
[----:B------:R-:W3:Y:S02]  /*198d0*/  LDL.LU R25, [R1+0x14] ;  /* 0x0000140001197983 */ /* 0x000ee40000300800 */
[----:B------:R-:W3:Y:S02]  /*198e0*/  LDL.LU R26, [R1+0x18] ;  /* 0x00001800011a7983 */ /* 0x000ee40000300800 */
[----:B------:R-:W3:Y:S02]  /*198f0*/  LDL.LU R27, [R1+0x1c] ;  /* 0x00001c00011b7983 */ /* 0x000ee40000300800 */
[----:B0-----:R-:W-:-:S02]  /*19900*/  IMAD.MOV.U32 R10, RZ, RZ, R17 ;  /* 0x000000ffff0a7224 */ /* 0x001fc400078e0011 */
[----:B------:R-:W-:Y:S01]  /*19910*/  IMAD.MOV.U32 R11, RZ, RZ, R16 ;  /* 0x000000ffff0b7224 */ /* 0x000fe200078e0010 */
[C---:B---3--:R-:W-:Y:S07]  /*19920*/  HMMA.16816.F32.BF16 R24, R4.reuse, R18, R24 ;  /* 0x000000120418723c */ /* 0x048fee0000041818 */
[----:B------:R-:W-:Y:S02]  /*19930*/  IMAD.MOV.U32 R19, RZ, RZ, R18 ;  /* 0x000000ffff137224 */ /* 0x000fe400078e0012 */
[----:B------:R-:W3:Y:S11]  /*19940*/  LDL.LU R18, [R1+0xdc8] ;  /* 0x000dc80001127983 */ /* 0x000ef60000300800 */
[----:B------:R-:W-:Y:S03]  /*19950*/  @!UPT UIADD3 URZ, URZ, URZ, URZ ;  /* 0x0000003f3f3ff290 */ /* 0x000fe6000fffe03f */
[----:B------:R-:W-:Y:S01]  /*19960*/  STL.64 [R1+0x180], R24 ;  /* 0x0001801801007387 */ /* 0x000fe20000100a00 */
[----:B------:R2:W-:Y:S02]  /*19970*/  STL.64 [R1+0x188], R26 ;  /* 0x0001881a01007387 */ /* 0x0005e40000100a00 */
[----:B------:R-:W3:Y:S01]  /*19980*/  LDL.LU.64 R16, [R1+0xdc0] ;  /* 0x000dc00001107983 */ /* 0x000ee20000300a00 */
[----:B--2---:R-:W-:Y:S07]  /*19990*/  HMMA.16816.F32.BF16 R24, R4, R10, R12 ;  /* 0x0000000a0418723c */ /* 0x004fee000004180c */
[----:B------:R-:W-:-:S02]  /*199a0*/  IMAD.MOV.U32 R12, RZ, RZ, R0 ;  /* 0x000000ffff0c7224 */ /* 0x000fc400078e0000 */
[----:B------:R-:W2:Y:S11]  /*199b0*/  LDL.LU R0, [R1+0xdb8] ;  /* 0x000db80001007983 */ /* 0x000eb60000300800 */
[----:B------:R-:W-:Y:S03]  /*199c0*/  @!UPT UIADD3 URZ, URZ, URZ, URZ ;  /* 0x0000003f3f3ff290 */ /* 0x000fe6000fffe03f */
[----:B------:R-:W-:Y:S01]  /*199d0*/  STL.64 [R1+0x170], R24 ;  /* 0x0001701801007387 */ /* 0x000fe20000100a00 */
[----:B------:R-:W-:Y:S02]  /*199e0*/  STL.64 [R1+0x178], R26 ;  /* 0x0001781a01007387 */ /* 0x000fe40000100a00 */
[----:B----4-:R-:W0:Y:S04]  /*199f0*/  LDSM.16.MT88.4 R24, [R21+0x6000] ;  /* 0x006000001518783b */ /* 0x010e280000004200 */
[----:B------:R-:W4:Y:S01]  /*19a00*/  LDL.LU R13, [R1+0xe4] ;  /* 0x0000e400010d7983 */ /* 0x000f220000300800 */
[----:B------:R-:W4:Y:S01]  /*19a10*/  LDL.LU R14, [R1+0xe8] ;  /* 0x0000e800010e7983 */ /* 0x000f220000300800 */
[----:B------:R-:W4:Y:S03]  /*19a20*/  LDL.LU R15, [R1+0xec] ;  /* 0x0000ec00010f7983 */ /* 0x000f260000300800 */
[----:B0-----:R-:W-:Y:S01]  /*19a30*/  STL.64 [R1+0xd58], R26 ;  /* 0x000d581a01007387 */ /* 0x001fe20000100a00 */
[----:B------:R-:W-:Y:S03]  /*19a40*/  STL.64 [R1+0xd50], R24 ;  /* 0x000d501801007387 */ /* 0x000fe60000100a00 */
[----:B--2---:R-:W0:Y:S04]  /*19a50*/  LDSM.16.M88.4 R20, [R0+0x8080] ;  /* 0x008080000014783b */ /* 0x004e280000000200 */
[----:B0-----:R-:W-:Y:S01]  /*19a60*/  STL.64 [R1+0x40], R20 ;  /* 0x0000401401007387 */ /* 0x001fe20000100a00 */
[----:B------:R-:W-:Y:S02]  /*19a70*/  STL.64 [R1+0x48], R22 ;  /* 0x0000481601007387 */ /* 0x000fe40000100a00 */
[----:B------:R-:W0:Y:S02]  /*19a80*/  LDSM.16.M88.4 R20, [R0+0x9080] ;  /* 0x009080000014783b */ /* 0x000e240000000200 */
[----:B0-----:R-:W-:Y:S02]  /*19a90*/  STL.64 [R1+0x30], R20 ;  /* 0x0000301401007387 */ /* 0x001fe40000100a00 */
[----:B------:R0:W-:Y:S02]  /*19aa0*/  STL.64 [R1+0x38], R22 ;  /* 0x0000381601007387 */ /* 0x0001e40000100a00 */
[----:B0-----:R-:W4:Y:S02]  /*19ab0*/  LDL.LU.64 R22, [R1+0xdb0] ;  /* 0x000db00001167983 */ /* 0x001f240000300a00 */
[----:B----4-:R-:W-:Y:S01]  /*19ac0*/  HMMA.16816.F32.BF16 R12, R4, R22, R12 ;  /* 0x00000016040c723c */ /* 0x010fe2000004180c */
[----:B------:R-:W-:-:S02]  /*19ad0*/  IMAD.MOV.U32 R25, RZ, RZ, R22 ;  /* 0x000000ffff197224 */ /* 0x000fc400078e0016 */
[----:B------:R-:W-:Y:S11]  /*19ae0*/  IMAD.MOV.U32 R24, RZ, RZ, R23 ;  /* 0x000000ffff187224 */ /* 0x000ff600078e0017 */
[----:B------:R-:W-:Y:S09]  /*19af0*/  @!UPT UIADD3 URZ, URZ, URZ, URZ ;  /* 0x0000003f3f3ff290 */ /* 0x000ff2000fffe03f */
[----:B------:R-:W-:Y:S01]  /*19b00*/  STL.64 [R1+0x160], R12 ;  /* 0x0001600c01007387 */ /* 0x000fe20000100a00 */
[----:B------:R-:W-:Y:S02]  /*19b10*/  STL.64 [R1+0x168], R14 ;  /* 0x0001680e01007387 */ /* 0x000fe40000100a00 */
[----:B------:R-:W2:Y:S02]  /*19b20*/  LDL.LU.64 R22, [R1+0xda8] ;  /* 0x000da80001167983 */ /* 0x000ea40000300a00 */
[----:B------:R-:W2:Y:S01]  /*19b30*/  LDL.LU.64 R20, [R1+0xda0] ;  /* 0x000da00001147983 */ /* 0x000ea20000300a00 */
[----:B------:R-:W0:Y:S01]  /*19b40*/  LDSM.16.M88.4 R12, [R0+0xa080] ;  /* 0x00a08000000c783b */ /* 0x000e220000000200 */
[----:B------:R-:W-:Y:S02]  /*19b50*/  IMAD.MOV.U32 R26, RZ, RZ, R3 ;  /* 0x000000ffff1a7224 */ /* 0x000fe400078e0003 */
[----:B------:R-:W-:Y:S02]  /*19b60*/  IMAD.MOV.U32 R27, RZ, RZ, R2 ;  /* 0x000000ffff1b7224 */ /* 0x000fe400078e0002 */
[----:B0-----:R-:W-:-:S02]  /*19b70*/  IMAD.MOV.U32 R9, RZ, RZ, R12 ;  /* 0x000000ffff097224 */ /* 0x001fc400078e000c */
[----:B------:R-:W-:Y:S01]  /*19b80*/  IMAD.MOV.U32 R8, RZ, RZ, R13 ;  /* 0x000000ffff087224 */ /* 0x000fe200078e000d */
[----:B------:R-:W-:Y:S01]  /*19b90*/  STL.64 [R1+0x20], R12 ;  /* 0x0000200c01007387 */ /* 0x000fe20000100a00 */
[----:B------:R-:W-:Y:S02]  /*19ba0*/  IMAD.MOV.U32 R2, RZ, RZ, R15 ;  /* 0x000000ffff027224 */ /* 0x000fe400078e000f */
[----:B------:R-:W-:Y:S02]  /*19bb0*/  IMAD.MOV.U32 R3, RZ, RZ, R14 ;  /* 0x000000ffff037224 */ /* 0x000fe400078e000e */
[----:B------:R-:W-:Y:S01]  /*19bc0*/  STL.64 [R1+0xd90], R10 ;  /* 0x000d900a01007387 */ /* 0x000fe20000100a00 */
[----:B------:R0:W-:Y:S04]  /*19bd0*/  STL.64 [R1+0xd88], R8 ;  /* 0x000d880801007387 */ /* 0x0001e80000100a00 */
[----:B------:R-:W1:Y:S04]  /*19be0*/  LDSM.16.M88.4 R12, [R0+0xb080] ;  /* 0x00b08000000c783b */ /* 0x000e680000000200 */
[----:B0-----:R-:W3:Y:S01]  /*19bf0*/  LDL.LU R8, [R1+0xf0] ;  /* 0x0000f00001087983 */ /* 0x001ee20000300800 */
[----:B------:R-:W3:Y:S02]  /*19c00*/  LDL.LU R9, [R1+0xf4] ;  /* 0x0000f40001097983 */ /* 0x000ee40000300800 */
[----:B------:R-:W-:-:S02]  /*19c10*/  IMAD.MOV.U32 R10, RZ, RZ, R29 ;  /* 0x000000ffff0a7224 */ /* 0x000fc400078e001d */
[----:B------:R-:W-:Y:S01]  /*19c20*/  STL [R1+0xc6c], R2 ;  /* 0x000c6c0201007387 */ /* 0x000fe20000100800 */
[----:B------:R-:W-:Y:S01]  /*19c30*/  STL [R1+0xc68], R3 ;  /* 0x000c680301007387 */ /* 0x000fe20000100800 */
[----:B------:R-:W-:Y:S01]  /*19c40*/  IMAD.MOV.U32 R11, RZ, RZ, R28 ;  /* 0x000000ffff0b7224 */ /* 0x000fe200078e001c */
[----:B--2---:R-:W-:Y:S11]  /*19c50*/  HMMA.16816.F32.BF16 R4, R4, R26, R20 ;  /* 0x0000001a0404723c */ /* 0x004ff60000041814 */
[----:B------:R-:W-:Y:S11]  /*19c60*/  @!UPT UIADD3 URZ, URZ, URZ, URZ ;  /* 0x0000003f3f3ff290 */ /* 0x000ff6000fffe03f */
[----:B------:R-:W-:Y:S01]  /*19c70*/  @!UPT UIADD3 URZ, URZ, URZ, URZ ;  /* 0x0000003f3f3ff290 */ /* 0x000fe2000fffe03f */
[----:B------:R-:W-:Y:S01]  /*19c80*/  STL.64 [R1+0x150], R4 ;  /* 0x0001500401007387 */ /* 0x000fe20000100a00 */
[----:B------:R-:W-:Y:S02]  /*19c90*/  IMAD.MOV.U32 R29, RZ, RZ, R6 ;  /* 0x000000ffff1d7224 */ /* 0x000fe400078e0006 */
[----:B------:R-:W-:Y:S02]  /*19ca0*/  IMAD.MOV.U32 R6, RZ, RZ, R19 ;  /* 0x000000ffff067224 */ /* 0x000fe400078e0013 */
[----:B------:R-:W-:Y:S01]  /*19cb0*/  IMAD.MOV.U32 R28, RZ, RZ, R7 ;  /* 0x000000ffff1c7224 */ /* 0x000fe200078e0007 */
[----:B------:R-:W3:Y:S01]  /*19cc0*/  LDL.LU R19, [R1+0xd98] ;  /* 0x000d980001137983 */ /* 0x000ee20000300800 */
[----:B------:R-:W3:Y:S02]  /*19cd0*/  LDL.LU R7, [R1+0x5c] ;  /* 0x00005c0001077983 */ /* 0x000ee40000300800 */
[----:B------:R-:W-:Y:S02]  /*19ce0*/  STL.64 [R1+0xd68], R26 ;  /* 0x000d681a01007387 */ /* 0x000fe40000100a00 */
[----:B------:R-:W2:Y:S01]  /*19cf0*/  LDL R23, [R1+0x1f0] ;  /* 0x0001f00001177983 */ /* 0x000ea20000100800 */
[----:B------:R-:W-:Y:S01]  /*19d00*/  STL [R1+0xd24], R28 ;  /* 0x000d241c01007387 */ /* 0x000fe20000100800 */
[----:B------:R-:W-:Y:S02]  /*19d10*/  STL [R1+0xd20], R29 ;  /* 0x000d201d01007387 */ /* 0x000fe40000100800 */
[----:B-1----:R0:W-:Y:S02]  /*19d20*/  STL [R1+0xc34], R14 ;  /* 0x000c340e01007387 */ /* 0x0021e40000100800 */
[----:B0-----:R-:W4:Y:S01]  /*19d30*/  LDL R14, [R1+0x954] ;  /* 0x00095400010e7983 */ /* 0x001f220000100800 */
[----:B------:R-:W-:Y:S02]  /*19d40*/  STL [R1+0xc30], R15 ;  /* 0x000c300f01007387 */ /* 0x000fe40000100800 */
[----:B------:R-:W-:-:S02]  /*19d50*/  IMAD.MOV.U32 R26, RZ, RZ, R25 ;  /* 0x000000ffff1a7224 */ /* 0x000fc400078e0019 */
[----:B------:R-:W-:Y:S01]  /*19d60*/  IMAD.MOV.U32 R27, RZ, RZ, R24 ;  /* 0x000000ffff1b7224 */ /* 0x000fe200078e0018 */
[----:B---3--:R-:W-:Y:S01]  /*19d70*/  HMMA.16816.F32.BF16 R4, R16, R6, R8 ;  /* 0x000000061004723c */ /* 0x008fe20000041808 */
[----:B------:R-:W3:Y:S01]  /*19d80*/  LDL.LU.64 R10, [R1+0xd90] ;  /* 0x000d9000010a7983 */ /* 0x000ee20000300a00 */
[----:B------:R-:W3:Y:S11]  /*19d90*/  LDL.LU.64 R8, [R1+0xd88] ;  /* 0x000d880001087983 */ /* 0x000ef60000300a00 */
[----:B------:R-:W-:Y:S10]  /*19da0*/  @!UPT UIADD3 URZ, URZ, URZ, URZ ;  /* 0x0000003f3f3ff290 */ /* 0x000ff4000fffe03f */
[----:B------:R-:W-:Y:S01]  /*19db0*/  STL.64 [R1+0x50], R4 ;  /* 0x0000500401007387 */ /* 0x000fe20000100a00 */
[----:B------:R-:W-:Y:S02]  /*19dc0*/  STL [R1+0x58], R6 ;  /* 0x0000580601007387 */ /* 0x000fe40000100800 */
[----:B------:R-:W-:Y:S02]  /*19dd0*/  IMAD.MOV.U32 R0, RZ, RZ, R7 ;  /* 0x000000ffff007224 */ /* 0x000fe400078e0007 */
[----:B--2---:R-:W0:Y:S04]  /*19de0*/  LDSM.16.MT88.4 R4, [R23+0x6080] ;  /* 0x006080001704783b */ /* 0x004e280000004200 */
[----:B------:R-:W-:Y:S04]  /*19df0*/  STL [R1+0xc80], R0 ;  /* 0x000c800001007387 */ /* 0x000fe80000100800 */
[----:B0-----:R-:W-:Y:S01]  /*19e00*/  STL [R1+0x10], R4 ;  /* 0x0000100401007387 */ /* 0x001fe20000100800 */
[----:B------:R0:W-:Y:S02]  /*19e10*/  STL.64 [R1+0xd80], R26 ;  /* 0x000d801a01007387 */ /* 0x0001e40000100a00 */
[----:B------:R-:W2:Y:S02]  /*19e20*/  LDL.LU R24, [R1+0x110] ;  /* 0x0001100001187983 */ /* 0x000ea40000300800 */
[----:B------:R-:W2:Y:S01]  /*19e30*/  LDL.LU R25, [R1+0x114] ;  /* 0x0001140001197983 */ /* 0x000ea20000300800 */
[----:B0-----:R-:W2:Y:S01]  /*19e40*/  LDL.LU R26, [R1+0x118] ;  /* 0x00011800011a7983 */ /* 0x001ea20000300800 */
[----:B------:R-:W2:Y:S02]  /*19e50*/  LDL.LU R27, [R1+0x11c] ;  /* 0x00011c00011b7983 */ /* 0x000ea40000300800 */
[----:B------:R0:W-:Y:S02]  /*19e60*/  STL [R1+0xd60], R23 ;  /* 0x000d601701007387 */ /* 0x0001e40000100800 */
[----:B------:R-:W2:Y:S01]  /*19e70*/  LDL.LU R20, [R1+0x100] ;  /* 0x0001000001147983 */ /* 0x000ea20000300800 */
[----:B------:R-:W2:Y:S01]  /*19e80*/  LDL.LU R21, [R1+0x104] ;  /* 0x0001040001157983 */ /* 0x000ea20000300800 */
[----:B------:R-:W2:Y:S03]  /*19e90*/  LDL.LU R22, [R1+0x108] ;  /* 0x0001080001167983 */ /* 0x000ea60000300800 */
[----:B0-----:R-:W2:Y:S01]  /*19ea0*/  LDL.LU R23, [R1+0x10c] ;  /* 0x00010c0001177983 */ /* 0x001ea20000300800 */
[----:B------:R-:W-:-:S02]  /*19eb0*/  IMAD.MOV.U32 R28, RZ, RZ, R5 ;  /* 0x000000ffff1c7224 */ /* 0x000fc400078e0005 */
[----:B------:R-:W-:Y:S02]  /*19ec0*/  IMAD.MOV.U32 R29, RZ, RZ, R6 ;  /* 0x000000ffff1d7224 */ /* 0x000fe400078e0006 */
[----:B------:R-:W-:Y:S02]  /*19ed0*/  IMAD.MOV.U32 R15, RZ, RZ, R7 ;  /* 0x000000ffff0f7224 */ /* 0x000fe400078e0007 */
[----:B----4-:R-:W0:Y:S04]  /*19ee0*/  LDSM.16.MT88.4 R4, [R14+0x6000] ;  /* 0x006000000e04783b */ /* 0x010e280000004200 */
[----:B--2---:R-:W-:Y:S01]  /*19ef0*/  STL.64 [R1+0xd78], R22 ;  /* 0x000d781601007387 */ /* 0x004fe20000100a00 */
[----:B------:R1:W-:Y:S03]  /*19f00*/  STL.64 [R1+0xd70], R20 ;  /* 0x000d701401007387 */ /* 0x0003e60000100a00 */
[----:B-1----:R-:W2:Y:S01]  /*19f10*/  LDL.LU R20, [R1+0x120] ;  /* 0x0001200001147983 */ /* 0x002ea20000300800 */
[----:B------:R-:W2:Y:S02]  /*19f20*/  LDL.LU R21, [R1+0x124] ;  /* 0x0001240001157983 */ /* 0x000ea40000300800 */
[----:B------:R-:W2:Y:S02]  /*19f30*/  LDL.LU R22, [R1+0x128] ;  /* 0x0001280001167983 */ /* 0x000ea40000300800 */
[----:B------:R-:W2:Y:S01]  /*19f40*/  LDL.LU R23, [R1+0x12c] ;  /* 0x00012c0001177983 */ /* 0x000ea20000300800 */
[----:B0-----:R-:W-:Y:S01]  /*19f50*/  STL.64 [R1+0xcd0], R6 ;  /* 0x000cd00601007387 */ /* 0x001fe20000100a00 */
[----:B------:R3:W-:Y:S02]  /*19f60*/  STL.64 [R1+0xcc8], R4 ;  /* 0x000cc80401007387 */ /* 0x0007e40000100a00 */
[----:B---3--:R-:W-:-:S02]  /*19f70*/  IMAD.MOV.U32 R4, RZ, RZ, R9 ;  /* 0x000000ffff047224 */ /* 0x008fc400078e0009 */
[----:B------:R-:W-:-:S05]  /*19f80*/  IMAD.MOV.U32 R5, RZ, RZ, R8 ;  /* 0x000000ffff057224 */ /* 0x000fca00078e0008 */
[----:B------:R0:W-:Y:S04]  /*19f90*/  STL.64 [R1+0xd28], R4 ;  /* 0x000d280401007387 */ /* 0x0001e80000100a00 */
[----:B0-----:R-:W3:Y:S01]  /*19fa0*/  LDL.LU R4, [R1+0xa0] ;  /* 0x0000a00001047983 */ /* 0x001ee20000300800 */
[----:B------:R-:W3:Y:S02]  /*19fb0*/  LDL.LU R5, [R1+0xa4] ;  /* 0x0000a40001057983 */ /* 0x000ee40000300800 */
[----:B------:R-:W4:Y:S02]  /*19fc0*/  LDL.LU R6, [R1+0xa8] ;  /* 0x0000a80001067983 */ /* 0x000f240000300800 */
[----:B------:R-:W4:Y:S01]  /*19fd0*/  LDL.LU R7, [R1+0xac] ;  /* 0x0000ac0001077983 */ /* 0x000f220000300800 */
[C---:B------:R-:W-:Y:S01]  /*19fe0*/  HMMA.16816.F32.BF16 R8, R16.reuse, R10, R24 ;  /* 0x0000000a1008723c */ /* 0x040fe20000041818 */
[----:B----4-:R-:W-:Y:S01]  /*19ff0*/  STL.64 [R1+0xd38], R6 ;  /* 0x000d380601007387 */ /* 0x010fe20000100a00 */
[----:B---3--:R0:W-:Y:S03]  /*1a000*/  STL.64 [R1+0xd30], R4 ;  /* 0x000d300401007387 */ /* 0x0081e60000100a00 */
[----:B0-----:R-:W3:Y:S01]  /*1a010*/  LDL.LU R4, [R1+0xd0] ;  /* 0x0000d00001047983 */ /* 0x001ee20000300800 */
[----:B------:R-:W3:Y:S02]  /*1a020*/  LDL.LU R5, [R1+0xd4] ;  /* 0x0000d40001057983 */ /* 0x000ee40000300800 */
[----:B------:R-:W3:Y:S02]  /*1a030*/  LDL.LU R6, [R1+0xd8] ;  /* 0x0000d80001067983 */ /* 0x000ee40000300800 */
[----:B------:R-:W3:Y:S01]  /*1a040*/  LDL.LU R7, [R1+0xdc] ;  /* 0x0000dc0001077983 */ /* 0x000ee20000300800 */
[----:B------:R-:W2:Y:S11]  /*1a050*/  LDL.LU.64 R26, [R1+0xd80] ;  /* 0x000d8000011a7983 */ /* 0x000eb60000300a00 */
[----:B------:R-:W-:Y:S01]  /*1a060*/  @!UPT UIADD3 URZ, URZ, URZ, URZ ;  /* 0x0000003f3f3ff290 */ /* 0x000fe2000fffe03f */
[----:B------:R-:W-:Y:S02]  /*1a070*/  STL.64 [R1+0x140], R8 ;  /* 0x0001400801007387 */ /* 0x000fe40000100a00 */
[----:B------:R-:W-:Y:S02]  /*1a080*/  STL [R1+0x14c], R11 ;  /* 0x00014c0b01007387 */ /* 0x000fe40000100800 */
[----:B------:R-:W-:Y:S02]  /*1a090*/  IMAD.MOV.U32 R0, RZ, RZ, R10 ;  /* 0x000000ffff007224 */ /* 0x000fe400078e000a */
[----:B------:R-:W0:Y:S04]  /*1a0a0*/  LDSM.16.MT88.4 R8, [R14+0x6080] ;  /* 0x006080000e08783b */ /* 0x000e280000004200 */
[----:B------:R-:W-:Y:S01]  /*1a0b0*/  STL.64 [R1+0xd48], R14 ;  /* 0x000d480e01007387 */ /* 0x000fe20000100a00 */
[----:B------:R1:W-:Y:S03]  /*1a0c0*/  STL.64 [R1+0xd40], R12 ;  /* 0x000d400c01007387 */ /* 0x0003e60000100a00 */
[----:B-1----:R-:W4:Y:S04]  /*1a0d0*/  LDL.LU.64 R12, [R1+0x40] ;  /* 0x00004000010c7983 */ /* 0x002f280000300a00 */
[----:B0-----:R-:W-:Y:S01]  /*1a0e0*/  STL.64 [R1+0xc90], R10 ;  /* 0x000c900a01007387 */ /* 0x001fe20000100a00 */
[----:B------:R0:W-:Y:S03]  /*1a0f0*/  STL.64 [R1+0xc88], R8 ;  /* 0x000c880801007387 */ /* 0x0001e60000100a00 */
[----:B0-----:R-:W3:Y:S01]  /*1a100*/  LDL.LU R8, [R1+0xb0] ;  /* 0x0000b00001087983 */ /* 0x001ee20000300800 */
[----:B------:R-:W3:Y:S02]  /*1a110*/  LDL.LU R9, [R1+0xb4] ;  /* 0x0000b40001097983 */ /* 0x000ee40000300800 */
[----:B------:R-:W3:Y:S02]  /*1a120*/  LDL.LU R10, [R1+0xb8] ;  /* 0x0000b800010a7983 */ /* 0x000ee40000300800 */
[----:B------:R-:W3:Y:S01]  /*1a130*/  LDL.LU R11, [R1+0xbc] ;  /* 0x0000bc00010b7983 */ /* 0x000ee20000300800 */
[C---:B--2---:R-:W-:Y:S01]  /*1a140*/  HMMA.16816.F32.BF16 R24, R16.reuse, R26, R20 ;  /* 0x0000001a1018723c */ /* 0x044fe20000041814 */
[----:B------:R-:W2:Y:S01]  /*1a150*/  LDL.LU.64 R22, [R1+0xd78] ;  /* 0x000d780001167983 */ /* 0x000ea20000300a00 */
[----:B------:R-:W2:Y:S11]  /*1a160*/  LDL.LU.64 R20, [R1+0xd70] ;  /* 0x000d700001147983 */ /* 0x000eb60000300a00 */
[----:B------:R-:W-:Y:S10]  /*1a170*/  @!UPT UIADD3 URZ, URZ, URZ, URZ ;  /* 0x0000003f3f3ff290 */ /* 0x000ff4000fffe03f */
[----:B------:R-:W-:Y:S01]  /*1a180*/  STL.64 [R1+0x130], R24 ;  /* 0x0001301801007387 */ /* 0x000fe20000100a00 */
[----:B------:R0:W-:Y:S03]  /*1a190*/  STL.64 [R1+0x138], R26 ;  /* 0x0001381a01007387 */ /* 0x0001e60000100a00 */
[----:B0-----:R-:W2:Y:S02]  /*1a1a0*/  LDL.LU.64 R26, [R1+0xd68] ;  /* 0x000d6800011a7983 */ /* 0x001ea40000300a00 */
[----:B--2---:R-:W-:Y:S02]  /*1a1b0*/  HMMA.16816.F32.BF16 R16, R16, R26, R20 ;  /* 0x0000001a1010723c */ /* 0x004fe40000041814 */
[----:B------:R-:W2:Y:S01]  /*1a1c0*/  LDL.LU R23, [R1+0xd60] ;  /* 0x000d600001177983 */ /* 0x000ea20000300800 */
[----:B------:R-:W3:Y:S02]  /*1a1d0*/  LDL.LU.64 R26, [R1+0xd58] ;  /* 0x000d5800011a7983 */ /* 0x000ee40000300a00 */
[----:B------:R-:W3:Y:S02]  /*1a1e0*/  LDL.LU.64 R24, [R1+0xd50] ;  /* 0x000d500001187983 */ /* 0x000ee40000300a00 */
[----:B----4-:R-:W-:-:S02]  /*1a1f0*/  IMAD.MOV.U32 R21, RZ, RZ, R12 ;  /* 0x000000ffff157224 */ /* 0x010fc400078e000c */
[----:B------:R-:W-:Y:S11]  /*1a200*/  IMAD.MOV.U32 R20, RZ, RZ, R13 ;  /* 0x000000ffff147224 */ /* 0x000ff600078e000d */
[----:B------:R-:W-:Y:S03]  /*1a210*/  @!UPT UIADD3 URZ, URZ, URZ, URZ ;  /* 0x0000003f3f3ff290 */ /* 0x000fe6000fffe03f */
[----:B------:R0:W-:Y:S01]  /*1a220*/  STL.64 [R1+0xf0], R16 ;  /* 0x0000f01001007387 */ /* 0x0001e20000100a00 */
[----:B------:R-:W-:Y:S03]  /*1a230*/  STL.64 [R1+0xf8], R18 ;  /* 0x0000f81201007387 */ /* 0x000fe60000100a00 */
[----:B0-----:R-:W4:Y:S04]  /*1a240*/  LDL R16, [R1+0x30] ;  /* 0x0000300001107983 */ /* 0x001f280000100800 */
[----:B------:R-:W4:Y:S01]  /*1a250*/  LDL R17, [R1+0x34] ;  /* 0x0000340001117983 */ /* 0x000f220000100800 */
[----:B------:R-:W2:Y:S01]  /*1a260*/  LDL.LU.64 R14, [R1+0xd48] ;  /* 0x000d4800010e7983 */ /* 0x000ea20000300a00 */
[C---:B---3--:R-:W-:Y:S02]  /*1a270*/  HMMA.16816.F32.BF16 R4, R24.reuse, R12, R4 ;  /* 0x0000000c1804723c */ /* 0x048fe40000041804 */
[----:B------:R-:W3:Y:S11]  /*1a280*/  LDL.LU.64 R12, [R1+0xd40] ;  /* 0x000d4000010c7983 */ /* 0x000ef60000300a00 */
[----:B------:R-:W-:Y:S10]  /*1a290*/  @!UPT UIADD3 URZ, URZ, URZ, URZ ;  /* 0x0000003f3f3ff290 */ /* 0x000ff4000fffe03f */
[----:B------:R0:W-:Y:S01]  /*1a2a0*/  STL.64 [R1+0x120], R4 ;  /* 0x0001200401007387 */ /* 0x0001e20000100a00 */
[----:B------:R-:W-:Y:S02]  /*1a2b0*/  IMAD.MOV.U32 R2, RZ, RZ, R6 ;  /* 0x000000ffff027224 */ /* 0x000fe400078e0006 */
[----:B------:R-:W-:Y:S02]  /*1a2c0*/  IMAD.MOV.U32 R3, RZ, RZ, R7 ;  /* 0x000000ffff037224 */ /* 0x000fe400078e0007 */
[----:B------:R-:W4:Y:S04]  /*1a2d0*/  LDL.LU.64 R6, [R1+0xd38] ;  /* 0x000d380001067983 */ /* 0x000f280000300a00 */
[----:B0-----:R-:W4:Y:S01]  /*1a2e0*/  LDL.LU.64 R4, [R1+0xd30] ;  /* 0x000d300001047983 */ /* 0x001f220000300a00 */
[----:B------:R-:W-:Y:S02]  /*1a2f0*/  STL [R1+0xc74], R3 ;  /* 0x000c740301007387 */ /* 0x000fe40000100800 */
[----:B------:R-:W-:Y:S01]  /*1a300*/  STL [R1+0xc70], R2 ;  /* 0x000c700201007387 */ /* 0x000fe20000100800 */
[C---:B----4-:R-:W-:Y:S01]  /*1a310*/  HMMA.16816.F32.BF16 R16, R24.reuse, R16, R4 ;  /* 0x000000101810723c */ /* 0x050fe20000041804 */
[----:B------:R-:W4:Y:S11]  /*1a320*/  LDL.LU.64 R4, [R1+0xd28] ;  /* 0x000d280001047983 */ /* 0x000f360000300a00 */
[----:B------:R-:W-:Y:S11]  /*1a330*/  @!UPT UIADD3 URZ, URZ, URZ, URZ ;  /* 0x0000003f3f3ff290 */ /* 0x000ff6000fffe03f */
[----:B------:R-:W-:Y:S01]  /*1a340*/  STL.64 [R1+0x110], R16 ;  /* 0x0001101001007387 */ /* 0x000fe20000100a00 */
[----:B------:R-:W-:Y:S02]  /*1a350*/  STL.64 [R1+0x118], R18 ;  /* 0x0001181201007387 */ /* 0x000fe40000100a00 */
[----:B--2---:R-:W0:Y:S02]  /*1a360*/  LDSM.16.MT88.4 R16, [R23+0x7000] ;  /* 0x007000001710783b */ /* 0x004e240000004200 */
[----:B0-----:R-:W-:Y:S02]  /*1a370*/  STL.64 [R1], R16 ;  /* 0x0000001001007387 */ /* 0x001fe40000100a00 */
[----:B------:R-:W-:Y:S02]  /*1a380*/  STL.64 [R1+0x8], R18 ;  /* 0x0000081201007387 */ /* 0x000fe40000100a00 */
[----:B------:R-:W0:Y:S01]  /*1a390*/  LDSM.16.MT88.4 R16, [R23+0x7080] ;  /* 0x007080001710783b */ /* 0x000e220000004200 */
[----:B----4-:R-:W-:Y:S11]  /*1a3a0*/  HMMA.16816.F32.BF16 R4, R24, R4, R8 ;  /* 0x000000041804723c */ /* 0x010ff60000041808 */
[----:B------:R-:W-:Y:S11]  /*1a3b0*/  @!UPT UIADD3 URZ, URZ, URZ, URZ ;  /* 0x0000003f3f3ff290 */ /* 0x000ff6000fffe03f */
[----:B------:R-:W-:Y:S01]  /*1a3c0*/  @!UPT UIADD3 URZ, URZ, URZ, URZ ;  /* 0x0000003f3f3ff290 */ /* 0x000fe2000fffe03f */
[----:B------:R-:W-:Y:S01]  /*1a3d0*/  STL.64 [R1+0x100], R4 ;  /* 0x0001000401007387 */ /* 0x000fe20000100a00 */
[----:B------:R-:W2:Y:S02]  /*1a3e0*/  LDL.LU R8, [R1+0x160] ;  /* 0x0001600001087983 */ /* 0x000ea40000300800 */
[----:B------:R-:W2:Y:S02]  /*1a3f0*/  LDL.LU R9, [R1+0x164] ;  /* 0x0001640001097983 */ /* 0x000ea40000300800 */
[----:B------:R-:W4:Y:S01]  /*1a400*/  LDL.LU R10, [R1+0x168] ;  /* 0x00016800010a7983 */ /* 0x000f220000300800 */
[----:B------:R-:W4:Y:S04]  /*1a410*/  LDL.LU R11, [R1+0x16c] ;  /* 0x00016c00010b7983 */ /* 0x000f280000300800 */
[----:B----4-:R-:W-:Y:S01]  /*1a420*/  STL.64 [R1+0xcb0], R10 ;  /* 0x000cb00a01007387 */ /* 0x010fe20000100a00 */
[----:B--2---:R1:W-:Y:S03]  /*1a430*/  STL.64 [R1+0xca8], R8 ;  /* 0x000ca80801007387 */ /* 0x0043e60000100a00 */
        /* <DEDUP_REMOVED lines=18> */
[----:B-1----:R-:W2:Y:S01]  /*1a560*/  LDL.LU.64 R8, [R1+0x30] ;  /* 0x0000300001087983 */ /* 0x002ea20000300a00 */
[----:B------:R-:W-:-:S02]  /*1a570*/  IMAD.MOV.U32 R3, RZ, RZ, R6 ;  /* 0x000000ffff037224 */ /* 0x000fc400078e0006 */
[----:B------:R-:W-:Y:S01]  /*1a580*/  IMAD.MOV.U32 R2, RZ, RZ, R7 ;  /* 0x000000ffff027224 */ /* 0x000fe200078e0007 */
[----:B--2---:R1:W-:Y:S01]  /*1a590*/  STL.64 [R1+0xd08], R8 ;  /* 0x000d080801007387 */ /* 0x0043e20000100a00 */
[----:B------:R-:W2:Y:S02]  /*1a5a0*/  LDL.LU R4, [R1+0x90] ;  /* 0x0000900001047983 */ /* 0x000ea40000300800 */
[----:B------:R-:W2:Y:S02]  /*1a5b0*/  LDL.LU R5, [R1+0x94] ;  /* 0x0000940001057983 */ /* 0x000ea40000300800 */
[----:B------:R-:W4:Y:S01]  /*1a5c0*/  LDL.LU R6, [R1+0x98] ;  /* 0x0000980001067983 */ /* 0x000f220000300800 */
[----:B------:R-:W4:Y:S04]  /*1a5d0*/  LDL.LU R7, [R1+0x9c] ;  /* 0x00009c0001077983 */ /* 0x000f280000300800 */
[----:B-1----:R-:W2:Y:S01]  /*1a5e0*/  LDL.LU R8, [R1+0x1b0] ;  /* 0x0001b00001087983 */ /* 0x002ea20000300800 */
[----:B------:R-:W2:Y:S02]  /*1a5f0*/  LDL.LU R9, [R1+0x1b4] ;  /* 0x0001b40001097983 */ /* 0x000ea40000300800 */
[----:B------:R-:W2:Y:S02]  /*1a600*/  LDL.LU R10, [R1+0x1b8] ;  /* 0x0001b800010a7983 */ /* 0x000ea40000300800 */
[----:B------:R-:W2:Y:S02]  /*1a610*/  LDL.LU R11, [R1+0x1bc] ;  /* 0x0001bc00010b7983 */ /* 0x000ea40000300800 */
[----:B--2---:R-:W-:Y:S01]  /*1a620*/  STL.64 [R1+0xd18], R10 ;  /* 0x000d180a01007387 */ /* 0x004fe20000100a00 */
[----:B------:R1:W-:Y:S03]  /*1a630*/  STL.64 [R1+0xd10], R8 ;  /* 0x000d100801007387 */ /* 0x0003e60000100a00 */
[----:B-1----:R-:W3:Y:S01]  /*1a640*/  LDL.LU R8, [R1+0xc0] ;  /* 0x0000c00001087983 */ /* 0x002ee20000300800 */
[----:B------:R-:W3:Y:S02]  /*1a650*/  LDL.LU R9, [R1+0xc4] ;  /* 0x0000c40001097983 */ /* 0x000ee40000300800 */
[----:B------:R-:W3:Y:S02]  /*1a660*/  LDL.LU R10, [R1+0xc8] ;  /* 0x0000c800010a7983 */ /* 0x000ee40000300800 */
[----:B------:R-:W3:Y:S01]  /*1a670*/  LDL.LU R11, [R1+0xcc] ;  /* 0x0000cc00010b7983 */ /* 0x000ee20000300800 */
[----:B----4-:R-:W-:Y:S01]  /*1a680*/  STL.64 [R1+0xd00], R6 ;  /* 0x000d000601007387 */ /* 0x010fe20000100a00 */
[----:B------:R1:W-:Y:S03]  /*1a690*/  STL.64 [R1+0xcf8], R4 ;  /* 0x000cf80401007387 */ /* 0x0003e60000100a00 */
[----:B-1----:R-:W2:Y:S01]  /*1a6a0*/  LDL.LU R4, [R1+0x1a0] ;  /* 0x0001a00001047983 */ /* 0x002ea20000300800 */
[----:B------:R-:W2:Y:S02]  /*1a6b0*/  LDL.LU R5, [R1+0x1a4] ;  /* 0x0001a40001057983 */ /* 0x000ea40000300800 */
[----:B------:R-:W2:Y:S02]  /*1a6c0*/  LDL.LU R6, [R1+0x1a8] ;  /* 0x0001a80001067983 */ /* 0x000ea40000300800 */
[----:B------:R-:W2:Y:S01]  /*1a6d0*/  LDL.LU R7, [R1+0x1ac] ;  /* 0x0001ac0001077983 */ /* 0x000ea20000300800 */
[----:B------:R-:W-:Y:S01]  /*1a6e0*/  STL [R1+0xc7c], R2 ;  /* 0x000c7c0201007387 */ /* 0x000fe20000100800 */
[----:B------:R-:W-:Y:S02]  /*1a6f0*/  STL [R1+0xc78], R3 ;  /* 0x000c780301007387 */ /* 0x000fe40000100800 */
[----:B0-----:R-:W-:Y:S02]  /*1a700*/  STL.64 [R1+0xbf8], R18 ;  /* 0x000bf81201007387 */ /* 0x001fe40000100a00 */
[----:B------:R0:W-:Y:S02]  /*1a710*/  STL.64 [R1+0xbf0], R16 ;  /* 0x000bf01001007387 */ /* 0x0001e40000100a00 */
[----:B0-----:R-:W-:-:S02]  /*1a720*/  IMAD.MOV.U32 R16, RZ, RZ, R21 ;  /* 0x000000ffff107224 */ /* 0x001fc400078e0015 */
[----:B------:R-:W-:Y:S02]  /*1a730*/  IMAD.MOV.U32 R17, RZ, RZ, R20 ;  /* 0x000000ffff117224 */ /* 0x000fe400078e0014 */
[----:B------:R-:W0:Y:S04]  /*1a740*/  LDSM.16.MT88.4 R20, [R14+0x7000] ;  /* 0x007000000e14783b */ /* 0x000e280000004200 */
[----:B0-----:R0:W-:Y:S01]  /*1a750*/  STL.64 [R1+0xbb8], R22 ;  /* 0x000bb81601007387 */ /* 0x0011e20000100a00 */
[----:B------:R1:W-:Y:S02]  /*1a760*/  STL.64 [R1+0xbb0], R20 ;  /* 0x000bb01401007387 */ /* 0x0003e40000100a00 */
[----:B0-----:R-:W-:Y:S01]  /*1a770*/  IMAD.MOV.U32 R22, RZ, RZ, R29 ;  /* 0x000000ffff167224 */ /* 0x001fe200078e001d */
[----:B-1----:R-:W4:Y:S01]  /*1a780*/  LDL.LU R20, [R1+0x10] ;  /* 0x0000100001147983 */ /* 0x002f220000300800 */
[----:B------:R-:W-:-:S02]  /*1a790*/  IMAD.MOV.U32 R21, RZ, RZ, R28 ;  /* 0x000000ffff157224 */ /* 0x000fc400078e001c */
[----:B------:R-:W2:Y:S02]  /*1a7a0*/  LDL.LU R28, [R1+0xd24] ;  /* 0x000d2400011c7983 */ /* 0x000ea40000300800 */
[----:B------:R-:W4:Y:S01]  /*1a7b0*/  LDL.LU R29, [R1+0xd20] ;  /* 0x000d2000011d7983 */ /* 0x000f220000300800 */
[----:B---3--:R-:W-:Y:S01]  /*1a7c0*/  HMMA.16816.F32.BF16 R24, R24, R12, R8 ;  /* 0x0000000c1818723c */ /* 0x008fe20000041808 */
[----:B------:R-:W3:Y:S01]  /*1a7d0*/  LDL.LU.64 R10, [R1+0xd18] ;  /* 0x000d1800010a7983 */ /* 0x000ee20000300a00 */
[----:B------:R-:W3:Y:S11]  /*1a7e0*/  LDL.LU.64 R8, [R1+0xd10] ;  /* 0x000d100001087983 */ /* 0x000ef60000300a00 */
[----:B------:R-:W-:Y:S10]  /*1a7f0*/  @!UPT UIADD3 URZ, URZ, URZ, URZ ;  /* 0x0000003f3f3ff290 */ /* 0x000ff4000fffe03f */
[----:B------:R-:W-:Y:S01]  /*1a800*/  STL.64 [R1+0xe0], R24 ;  /* 0x0000e01801007387 */ /* 0x000fe20000100a00 */
[----:B------:R-:W-:Y:S02]  /*1a810*/  STL.64 [R1+0xe8], R26 ;  /* 0x0000e81a01007387 */ /* 0x000fe40000100a00 */
[----:B------:R-:W0:Y:S02]  /*1a820*/  LDSM.16.MT88.4 R24, [R14+0x7080] ;  /* 0x007080000e18783b */ /* 0x000e240000004200 */
[----:B0-----:R-:W-:Y:S02]  /*1a830*/  STL.64 [R1+0xb70], R26 ;  /* 0x000b701a01007387 */ /* 0x001fe40000100a00 */
[----:B------:R0:W-:Y:S02]  /*1a840*/  STL.64 [R1+0xb68], R24 ;  /* 0x000b681801007387 */ /* 0x0001e40000100a00 */
[----:B0-----:R-:W3:Y:S01]  /*1a850*/  LDL.LU R24, [R1+0x150] ;  /* 0x0001500001187983 */ /* 0x001ee20000300800 */
[----:B------:R-:W3:Y:S02]  /*1a860*/  LDL.LU R25, [R1+0x154] ;  /* 0x0001540001197983 */ /* 0x000ee40000300800 */
[----:B------:R-:W-:-:S02]  /*1a870*/  IMAD.MOV.U32 R23, RZ, RZ, R15 ;  /* 0x000000ffff177224 */ /* 0x000fc400078e000f */
[----:B--2---:R-:W-:Y:S02]  /*1a880*/  IMAD.MOV.U32 R27, RZ, RZ, R28 ;  /* 0x000000ffff1b7224 */ /* 0x004fe400078e001c */
[----:B----4-:R-:W-:-:S05]  /*1a890*/  IMAD.MOV.U32 R26, RZ, RZ, R29 ;  /* 0x000000ffff1a7224 */ /* 0x010fca00078e001d */
[----:B------:R-:W-:Y:S01]  /*1a8a0*/  STL.64 [R1+0xca0], R26 ;  /* 0x000ca01a01007387 */ /* 0x000fe20000100a00 */
[C---:B---3--:R-:W-:Y:S03]  /*1a8b0*/  HMMA.16816.F32.BF16 R8, R20.reuse, R16, R8 ;  /* 0x000000101408723c */ /* 0x048fe60000041808 */
[----:B------:R0:W-:Y:S04]  /*1a8c0*/  STL.64 [R1+0xc98], R24 ;  /* 0x000c981801007387 */ /* 0x0001e80000100a00 */
[----:B0-----:R-:W2:Y:S11]  /*1a8d0*/  LDL.LU.64 R24, [R1+0x20] ;  /* 0x0000200001187983 */ /* 0x001eb60000300a00 */
[----:B------:R-:W-:Y:S05]  /*1a8e0*/  @!UPT UIADD3 URZ, URZ, URZ, URZ ;  /* 0x0000003f3f3ff290 */ /* 0x000fea000fffe03f */
[----:B------:R0:W-:Y:S01]  /*1a8f0*/  STL.64 [R1+0xd0], R8 ;  /* 0x0000d00801007387 */ /* 0x0001e20000100a00 */
[----:B------:R-:W-:Y:S03]  /*1a900*/  STL.64 [R1+0xd8], R10 ;  /* 0x0000d80a01007387 */ /* 0x000fe60000100a00 */
[----:B0-----:R-:W3:Y:S02]  /*1a910*/  LDL.LU.64 R8, [R1+0xd08] ;  /* 0x000d080001087983 */ /* 0x001ee40000300a00 */
[C---:B---3--:R-:W-:Y:S01]  /*1a920*/  HMMA.16816.F32.BF16 R4, R20.reuse, R8, R4 ;  /* 0x000000081404723c */ /* 0x048fe20000041804 */
[----:B------:R-:W-:Y:S02]  /*1a930*/  IMAD.MOV.U32 R3, RZ, RZ, R8 ;  /* 0x000000ffff037224 */ /* 0x000fe400078e0008 */
[----:B------:R-:W-:Y:S11]  /*1a940*/  IMAD.MOV.U32 R2, RZ, RZ, R9 ;  /* 0x000000ffff027224 */ /* 0x000ff600078e0009 */
[----:B------:R-:W-:Y:S09]  /*1a950*/  @!UPT UIADD3 URZ, URZ, URZ, URZ ;  /* 0x0000003f3f3ff290 */ /* 0x000ff2000fffe03f */
[----:B------:R-:W-:Y:S01]  /*1a960*/  STL.64 [R1+0xc0], R4 ;  /* 0x0000c00401007387 */ /* 0x000fe20000100a00 */
[----:B------:R0:W-:Y:S03]  /*1a970*/  STL.64 [R1+0xc8], R6 ;  /* 0x0000c80601007387 */ /* 0x0001e60000100a00 */
[----:B0-----:R-:W3:Y:S01]  /*1a980*/  LDL.LU.64 R6, [R1+0xd00] ;  /* 0x000d000001067983 */ /* 0x001ee20000300a00 */
[----:B------:R-:W3:Y:S02]  /*1a990*/  LDL.LU.64 R4, [R1+0xcf8] ;  /* 0x000cf80001047983 */ /* 0x000ee40000300a00 */
[----:B------:R-:W2:Y:S02]  /*1a9a0*/  LDL.LU.64 R10, [R1+0xcf0] ;  /* 0x000cf000010a7983 */ /* 0x000ea40000300a00 */
[----:B------:R-:W2:Y:S02]  /*1a9b0*/  LDL.LU.64 R8, [R1+0xce8] ;  /* 0x000ce80001087983 */ /* 0x000ea40000300a00 */
[C---:B--2---:R-:W-:Y:S08]  /*1a9c0*/  HMMA.16816.F32.BF16 R8, R20.reuse, R24, R8 ;  /* 0x000000181408723c */ /* 0x044ff00000041808 */
[----:B---3--:R-:W-:Y:S11]  /*1a9d0*/  HMMA.16816.F32.BF16 R20, R20, R12, R4 ;  /* 0x0000000c1414723c */ /* 0x008ff60000041804 */
[----:B------:R-:W-:Y:S04]  /*1a9e0*/  @!UPT UIADD3 URZ, URZ, URZ, URZ ;  /* 0x0000003f3f3ff290 */ /* 0x000fe8000fffe03f */
[----:B------:R-:W-:Y:S01]  /*1a9f0*/  STL.64 [R1+0xb0], R8 ;  /* 0x0000b00801007387 */ /* 0x000fe20000100a00 */
[----:B------:R0:W-:Y:S03]  /*1aa00*/  STL.64 [R1+0xb8], R10 ;  /* 0x0000b80a01007387 */ /* 0x0001e60000100a00 */
[----:B0-----:R-:W2:Y:S01]  /*1aa10*/  LDL.LU.64 R10, [R1+0xce0] ;  /* 0x000ce000010a7983 */ /* 0x001ea20000300a00 */
[----:B------:R-:W2:Y:S02]  /*1aa20*/  LDL.LU.64 R8, [R1+0xcd8] ;  /* 0x000cd80001087983 */ /* 0x000ea40000300a00 */
[----:B------:R-:W2:Y:S02]  /*1aa30*/  LDL.LU.64 R6, [R1+0xcd0] ;  /* 0x000cd00001067983 */ /* 0x000ea40000300a00 */
[----:B------:R-:W2:Y:S01]  /*1aa40*/  LDL.LU.64 R4, [R1+0xcc8] ;  /* 0x000cc80001047983 */ /* 0x000ea20000300a00 */
[----:B------:R-:W-:Y:S01]  /*1aa50*/  STL.64 [R1+0xbc8], R22 ;  /* 0x000bc81601007387 */ /* 0x000fe20000100a00 */
[----:B------:R-:W-:Y:S01]  /*1aa60*/  STL.64 [R1+0xbc0], R20 ;  /* 0x000bc01401007387 */ /* 0x000fe20000100a00 */
[----:B--2---:R-:W-:Y:S11]  /*1aa70*/  HMMA.16816.F32.BF16 R8, R4, R16, R8 ;  /* 0x000000100408723c */ /* 0x004ff60000041808 */
[----:B------:R-:W-:Y:S11]  /*1aa80*/  @!UPT UIADD3 URZ, URZ, URZ, URZ ;  /* 0x0000003f3f3ff290 */ /* 0x000ff6000fffe03f */
[----:B------:R-:W-:Y:S01]  /*1aa90*/  @!UPT UIADD3 URZ, URZ, URZ, URZ ;  /* 0x0000003f3f3ff290 */ /* 0x000fe2000fffe03f */
[----:B------:R-:W-:Y:S01]  /*1aaa0*/  STL.64 [R1+0xa0], R8 ;  /* 0x0000a00801007387 */ /* 0x000fe20000100a00 */
[----:B------:R0:W-:Y:S03]  /*1aab0*/  STL.64 [R1+0xa8], R10 ;  /* 0x0000a80a01007387 */ /* 0x0001e60000100a00 */
[----:B0-----:R-:W2:Y:S01]  /*1aac0*/  LDL.LU.64 R10, [R1+0xcc0] ;  /* 0x000cc000010a7983 */ /* 0x001ea20000300a00 */
[----:B------:R-:W2:Y:S02]  /*1aad0*/  LDL.LU.64 R8, [R1+0xcb8] ;  /* 0x000cb80001087983 */ /* 0x000ea40000300a00 */
[----:B------:R-:W-:Y:S02]  /*1aae0*/  IMAD.MOV.U32 R20, RZ, RZ, R3 ;  /* 0x000000ffff147224 */ /* 0x000fe400078e0003 */
[----:B------:R-:W-:-:S07]  /*1aaf0*/  IMAD.MOV.U32 R21, RZ, RZ, R2 ;  /* 0x000000ffff157224 */ /* 0x000fce00078e0002 */
[C---:B--2---:R-:W-:Y:S11]  /*1ab00*/  HMMA.16816.F32.BF16 R8, R4.reuse, R20, R8 ;  /* 0x000000140408723c */ /* 0x044ff60000041808 */
[----:B------:R-:W-:Y:S11]  /*1ab10*/  @!UPT UIADD3 URZ, URZ, URZ, URZ ;  /* 0x0000003f3f3ff290 */ /* 0x000ff6000fffe03f */
[----:B------:R-:W-:Y:S01]  /*1ab20*/  @!UPT UIADD3 URZ, URZ, URZ, URZ ;  /* 0x0000003f3f3ff290 */ /* 0x000fe2000fffe03f */
[----:B------:R-:W-:Y:S01]  /*1ab30*/  STL.64 [R1+0x90], R8 ;  /* 0x0000900801007387 */ /* 0x000fe20000100a00 */
[----:B------:R0:W-:Y:S02]  /*1ab40*/  STL [R1+0x98], R10 ;  /* 0x0000980a01007387 */ /* 0x0001e40000100800 */
[----:B------:R-:W-:Y:S02]  /*1ab50*/  IMAD.MOV.U32 R29, RZ, RZ, R11 ;  /* 0x000000ffff1d7224 */ /* 0x000fe400078e000b */
[----:B0-----:R-:W2:Y:S01]  /*1ab60*/  LDL.LU.64 R10, [R1+0xcb0] ;  /* 0x000cb000010a7983 */ /* 0x001ea20000300a00 */
[----:B------:R-:W2:Y:S02]  /*1ab70*/  LDL.LU.64 R8, [R1+0xca8] ;  /* 0x000ca80001087983 */ /* 0x000ea40000300a00 */
[----:B------:R-:W-:Y:S02]  /*1ab80*/  IMAD.MOV.U32 R2, RZ, RZ, R24 ;  /* 0x000000ffff027224 */ /* 0x000fe400078e0018 */
[----:B------:R-:W-:Y:S01]  /*1ab90*/  IMAD.MOV.U32 R3, RZ, RZ, R25 ;  /* 0x000000ffff037224 */ /* 0x000fe200078e0019 */
[----:B------:R-:W3:Y:S01]  /*1aba0*/  LDL.LU.64 R26, [R1+0xca0] ;  /* 0x000ca000011a7983 */ /* 0x000ee20000300a00 */
[C---:B--2---:R-:W-:Y:S03]  /*1abb0*/  HMMA.16816.F32.BF16 R8, R4.reuse, R24, R8 ;  /* 0x000000180408723c */ /* 0x044fe60000041808 */
[----:B------:R-:W3:Y:S11]  /*1abc0*/  LDL.LU.64 R24, [R1+0xc98] ;  /* 0x000c980001187983 */ /* 0x000ef60000300a00 */
[----:B------:R-:W-:Y:S09]  /*1abd0*/  @!UPT UIADD3 URZ, URZ, URZ, URZ ;  /* 0x0000003f3f3ff290 */ /* 0x000ff2000fffe03f */
[----:B------:R0:W-:Y:S01]  /*1abe0*/  STL [R1+0x80], R8 ;  /* 0x0000800801007387 */ /* 0x0001e20000100800 */
[----:B------:R-:W-:Y:S02]  /*1abf0*/  IMAD.MOV.U32 R15, RZ, RZ, R10 ;  /* 0x000000ffff0f7224 */ /* 0x000fe400078e000a */
[----:B------:R-:W-:Y:S02]  /*1ac00*/  IMAD.MOV.U32 R28, RZ, RZ, R11 ;  /* 0x000000ffff1c7224 */ /* 0x000fe400078e000b */
[----:B------:R-:W-:Y:S01]  /*1ac10*/  IMAD.MOV.U32 R14, RZ, RZ, R9 ;  /* 0x000000ffff0e7224 */ /* 0x000fe200078e0009 */
[----:B------:R-:W2:Y:S04]  /*1ac20*/  LDL.LU.64 R10, [R1+0xc90] ;  /* 0x000c9000010a7983 */ /* 0x000ea80000300a00 */
[----:B0-----:R-:W2:Y:S01]  /*1ac30*/  LDL.LU.64 R8, [R1+0xc88] ;  /* 0x000c880001087983 */ /* 0x001ea20000300a00 */
[----:B---3--:R-:W-:Y:S03]  /*1ac40*/  HMMA.16816.F32.BF16 R24, R4, R12, R24 ;  /* 0x0000000c0418723c */ /* 0x008fe60000041818 */
[----:B------:R-:W3:Y:S01]  /*1ac50*/  LDL.LU R4, [R1+0x140] ;  /* 0x0001400001047983 */ /* 0x000ee20000300800 */
[----:B------:R-:W3:Y:S03]  /*1ac60*/  LDL.LU R5, [R1+0x144] ;  /* 0x0001440001057983 */ /* 0x000ee60000300800 */
[----:B------:R-:W-:-:S02]  /*1ac70*/  IMAD.MOV.U32 R6, RZ, RZ, R0 ;  /* 0x000000ffff067224 */ /* 0x000fc400078e0000 */
[----:B------:R-:W4:Y:S01]  /*1ac80*/  LDL.LU R0, [R1+0xc80] ;  /* 0x000c800001007983 */ /* 0x000f220000300800 */
[----:B------:R-:W3:Y:S02]  /*1ac90*/  LDL.LU R7, [R1+0x14c] ;  /* 0x00014c0001077983 */ /* 0x000ee40000300800 */
[----:B------:R-:W-:Y:S02]  /*1aca0*/  STL.64 [R1+0xc60], R14 ;  /* 0x000c600e01007387 */ /* 0x000fe40000100a00 */
[----:B------:R0:W-:Y:S02]  /*1acb0*/  STL.64 [R1+0xc58], R12 ;  /* 0x000c580c01007387 */ /* 0x0001e40000100a00 */
[----:B0-----:R-:W2:Y:S01]  /*1acc0*/  LDL.LU R12, [R1+0x50] ;  /* 0x00005000010c7983 */ /* 0x001ea20000300800 */
[----:B------:R-:W2:Y:S02]  /*1acd0*/  LDL.LU R13, [R1+0x54] ;  /* 0x00005400010d7983 */ /* 0x000ea40000300800 */
[----:B------:R-:W2:Y:S04]  /*1ace0*/  LDL.LU R14, [R1+0x58] ;  /* 0x00005800010e7983 */ /* 0x000ea80000300800 */
[----:B------:R-:W-:Y:S01]  /*1acf0*/  STL [R1+0xb88], R24 ;  /* 0x000b881801007387 */ /* 0x000fe20000100800 */
[----:B------:R-:W-:Y:S01]  /*1ad00*/  STL [R1+0xb84], R25 ;  /* 0x000b841901007387 */ /* 0x000fe20000100800 */
[----:B------:R-:W-:Y:S02]  /*1ad10*/  STL [R1+0xb80], R26 ;  /* 0x000b801a01007387 */ /* 0x000fe40000100800 */
[----:B------:R-:W-:Y:S02]  /*1ad20*/  STL [R1+0xb7c], R27 ;  /* 0x000b7c1b01007387 */ /* 0x000fe40000100800 */
[----:B----4-:R-:W-:-:S07]  /*1ad30*/  IMAD.MOV.U32 R15, RZ, RZ, R0 ;  /* 0x000000ffff0f7224 */ /* 0x010fce00078e0000 */
[C---:B--2---:R-:W-:Y:S11]  /*1ad40*/  HMMA.16816.F32.BF16 R16, R8.reuse, R16, R12 ;  /* 0x000000100810723c */ /* 0x044ff6000004180c */
[----:B------:R-:W-:Y:S11]  /*1ad50*/  @!UPT UIADD3 URZ, URZ, URZ, URZ ;  /* 0x0000003f3f3ff290 */ /* 0x000ff6000fffe03f */
[----:B------:R-:W-:Y:S01]  /*1ad60*/  @!UPT UIADD3 URZ, URZ, URZ, URZ ;  /* 0x0000003f3f3ff290 */ /* 0x000fe2000fffe03f */
[----:B------:R0:W-:Y:S01]  /*1ad70*/  STL.64 [R1+0x50], R16 ;  /* 0x0000501001007387 */ /* 0x0001e20000100a00 */
[----:B------:R1:W-:Y:S02]  /*1ad80*/  STL [R1+0x58], R18 ;  /* 0x0000581201007387 */ /* 0x0003e40000100800 */
[----:B------:R-:W-:Y:S01]  /*1ad90*/  IMAD.MOV.U32 R0, RZ, RZ, R19 ;  /* 0x000000ffff007224 */ /* 0x000fe200078e0013 */
[----:B0-----:R-:W2:Y:S01]  /*1ada0*/  LDL.LU R16, [R1] ;  /* 0x0000000001107983 */ /* 0x001ea20000300800 */
[----:B------:R-:W2:Y:S02]  /*1adb0*/  LDL.LU R17, [R1+0x4] ;  /* 0x0000040001117983 */ /* 0x000ea40000300800 */
[----:B-1----:R-:W4:Y:S02]  /*1adc0*/  LDL.LU R18, [R1+0x8] ;  /* 0x0000080001127983 */ /* 0x002f240000300800 */
[----:B------:R-:W4:Y:S01]  /*1add0*/  LDL.LU R19, [R1+0xc] ;  /* 0x00000c0001137983 */ /* 0x000f220000300800 */
[----:B---3--:R-:W-:Y:S01]  /*1ade0*/  HMMA.16816.F32.BF16 R4, R8, R20, R4 ;  /* 0x000000140804723c */ /* 0x008fe20000041804 */
[----:B----4-:R-:W-:Y:S01]  /*1adf0*/  STL.64 [R1+0xc50], R18 ;  /* 0x000c501201007387 */ /* 0x010fe20000100a00 */
[----:B--2---:R-:W-:Y:S02]  /*1ae00*/  STL.64 [R1+0xc48], R16 ;  /* 0x000c481001007387 */ /* 0x004fe40000100a00 */
[----:B------:R-:W2:Y:S02]  /*1ae10*/  LDL.LU R20, [R1+0xb0] ;  /* 0x0000b00001147983 */ /* 0x000ea40000300800 */
[----:B------:R-:W2:Y:S01]  /*1ae20*/  LDL.LU R21, [R1+0xb4] ;  /* 0x0000b40001157983 */ /* 0x000ea20000300800 */
[----:B------:R-:W3:Y:S01]  /*1ae30*/  LDL.LU R22, [R1+0xb8] ;  /* 0x0000b80001167983 */ /* 0x000ee20000300800 */
[----:B------:R-:W3:Y:S03]  /*1ae40*/  LDL.LU R23, [R1+0xbc] ;  /* 0x0000bc0001177983 */ /* 0x000ee60000300800 */
[----:B---3--:R-:W-:Y:S01]  /*1ae50*/  STL.64 [R1+0xbd8], R22 ;  /* 0x000bd81601007387 */ /* 0x008fe20000100a00 */
[----:B--2---:R0:W-:Y:S03]  /*1ae60*/  STL.64 [R1+0xbd0], R20 ;  /* 0x000bd01401007387 */ /* 0x0041e60000100a00 */
[----:B0-----:R-:W2:Y:S01]  /*1ae70*/  LDL.LU R20, [R1+0xc0] ;  /* 0x0000c00001147983 */ /* 0x001ea20000300800 */
[----:B------:R-:W2:Y:S02]  /*1ae80*/  LDL.LU R21, [R1+0xc4] ;  /* 0x0000c40001157983 */ /* 0x000ea40000300800 */
[----:B------:R-:W3:Y:S02]  /*1ae90*/  LDL.LU R22, [R1+0xc8] ;  /* 0x0000c80001167983 */ /* 0x000ee40000300800 */
[----:B------:R-:W3:Y:S04]  /*1aea0*/  LDL.LU R23, [R1+0xcc] ;  /* 0x0000cc0001177983 */ /* 0x000ee80000300800 */
[----:B------:R-:W-:-:S02]  /*1aeb0*/  IMAD.MOV.U32 R24, RZ, RZ, R4 ;  /* 0x000000ffff187224 */ /* 0x000fc400078e0004 */
[----:B------:R-:W-:Y:S02]  /*1aec0*/  IMAD.MOV.U32 R25, RZ, RZ, R5 ;  /* 0x000000ffff197224 */ /* 0x000fe400078e0005 */
[----:B------:R-:W-:Y:S02]  /*1aed0*/  IMAD.MOV.U32 R4, RZ, RZ, R2 ;  /* 0x000000ffff047224 */ /* 0x000fe400078e0002 */
[----:B------:R-:W-:Y:S01]  /*1aee0*/  IMAD.MOV.U32 R5, RZ, RZ, R3 ;  /* 0x000000ffff057224 */ /* 0x000fe200078e0003 */
[----:B---3--:R-:W-:Y:S01]  /*1aef0*/  STL.64 [R1+0xbe8], R22 ;  /* 0x000be81601007387 */ /* 0x008fe20000100a00 */
[----:B--2---:R0:W-:Y:S03]  /*1af00*/  STL.64 [R1+0xbe0], R20 ;  /* 0x000be01401007387 */ /* 0x0041e60000100a00 */
[----:B0-----:R-:W2:Y:S01]  /*1af10*/  LDL.LU R20, [R1+0xd0] ;  /* 0x0000d00001147983 */ /* 0x001ea20000300800 */
[----:B------:R-:W2:Y:S02]  /*1af20*/  LDL.LU R21, [R1+0xd4] ;  /* 0x0000d40001157983 */ /* 0x000ea40000300800 */
[----:B------:R-:W3:Y:S02]  /*1af30*/  LDL.LU R22, [R1+0xd8] ;  /* 0x0000d80001167983 */ /* 0x000ee40000300800 */
[----:B------:R-:W3:Y:S01]  /*1af40*/  LDL.LU R23, [R1+0xdc] ;  /* 0x0000dc0001177983 */ /* 0x000ee20000300800 */
[----:B------:R-:W4:Y:S01]  /*1af50*/  LDL.LU R2, [R1+0xc7c] ;  /* 0x000c7c0001027983 */ /* 0x000f220000300800 */
[----:B------:R-:W4:Y:S02]  /*1af60*/  LDL.LU R3, [R1+0xc78] ;  /* 0x000c780001037983 */ /* 0x000f240000300800 */
[----:B------:R-:W4:Y:S02]  /*1af70*/  LDL.LU R12, [R1+0x130] ;  /* 0x00013000010c7983 */ /* 0x000f240000300800 */
[----:B------:R-:W4:Y:S01]  /*1af80*/  LDL.LU R13, [R1+0x134] ;  /* 0x00013400010d7983 */ /* 0x000f220000300800 */
[----:B------:R-:W4:Y:S01]  /*1af90*/  LDL.LU R14, [R1+0x138] ;  /* 0x00013800010e7983 */ /* 0x000f220000300800 */
[----:B------:R-:W4:Y:S02]  /*1afa0*/  LDL.LU R15, [R1+0x13c] ;  /* 0x00013c00010f7983 */ /* 0x000f240000300800 */
        /* <DEDUP_REMOVED lines=14> */
[----:B----4-:R-:W-:-:S02]  /*1b090*/  IMAD.MOV.U32 R22, RZ, RZ, R3 ;  /* 0x000000ffff167224 */ /* 0x010fc400078e0003 */
[----:B------:R-:W-:Y:S01]  /*1b0a0*/  IMAD.MOV.U32 R23, RZ, RZ, R2 ;  /* 0x000000ffff177224 */ /* 0x000fe200078e0002 */
[----:B------:R-:W3:Y:S01]  /*1b0b0*/  LDL.LU R3, [R1+0xc74] ;  /* 0x000c740001037983 */ /* 0x000ee20000300800 */
[----:B------:R-:W4:Y:S03]  /*1b0c0*/  LDL.LU R2, [R1+0xc70] ;  /* 0x000c700001027983 */ /* 0x000f260000300800 */
[----:B------:R-:W-:Y:S04]  /*1b0d0*/  STL.64 [R1+0xc28], R22 ;  /* 0x000c281601007387 */ /* 0x000fe80000100a00 */
[----:B--2---:R0:W-:Y:S04]  /*1b0e0*/  STL.64 [R1+0xc20], R20 ;  /* 0x000c201401007387 */ /* 0x0041e80000100a00 */
[----:B0-----:R-:W2:Y:S01]  /*1b0f0*/  LDL.LU R20, [R1+0x110] ;  /* 0x0001100001147983 */ /* 0x001ea20000300800 */
[----:B------:R-:W2:Y:S02]  /*1b100*/  LDL.LU R21, [R1+0x114] ;  /* 0x0001140001157983 */ /* 0x000ea40000300800 */
[----:B------:R-:W2:Y:S02]  /*1b110*/  LDL.LU R22, [R1+0x118] ;  /* 0x0001180001167983 */ /* 0x000ea40000300800 */
[----:B------:R-:W2:Y:S02]  /*1b120*/  LDL.LU R23, [R1+0x11c] ;  /* 0x00011c0001177983 */ /* 0x000ea40000300800 */
[----:B------:R-:W-:-:S02]  /*1b130*/  IMAD.MOV.U32 R26, RZ, RZ, R6 ;  /* 0x000000ffff1a7224 */ /* 0x000fc400078e0006 */
[----:B------:R-:W-:Y:S02]  /*1b140*/  IMAD.MOV.U32 R27, RZ, RZ, R7 ;  /* 0x000000ffff1b7224 */ /* 0x000fe400078e0007 */
[----:B------:R-:W-:Y:S01]  /*1b150*/  HMMA.16816.F32.BF16 R4, R8, R4, R12 ;  /* 0x000000040804723c */ /* 0x000fe2000004180c */
[----:B--2---:R4:W-:Y:S01]  /*1b160*/  STL.64 [R1+0xc40], R22 ;  /* 0x000c401601007387 */ /* 0x0049e20000100a00 */
[----:B------:R0:W-:Y:S02]  /*1b170*/  STL.64 [R1+0xc38], R20 ;  /* 0x000c381401007387 */ /* 0x0001e40000100a00 */
[----:B----4-:R-:W-:Y:S01]  /*1b180*/  IMAD.MOV.U32 R22, RZ, RZ, R2 ;  /* 0x000000ffff167224 */ /* 0x010fe200078e0002 */
[----:B0-----:R-:W2:Y:S01]  /*1b190*/  LDL.LU R20, [R1+0x120] ;  /* 0x0001200001147983 */ /* 0x001ea20000300800 */
[----:B------:R-:W2:Y:S02]  /*1b1a0*/  LDL.LU R21, [R1+0x124] ;  /* 0x0001240001157983 */ /* 0x000ea40000300800 */
[----:B------:R-:W4:Y:S02]  /*1b1b0*/  LDL.LU R2, [R1+0xc6c] ;  /* 0x000c6c0001027983 */ /* 0x000f240000300800 */
[----:B---3--:R-:W-:-:S02]  /*1b1c0*/  IMAD.MOV.U32 R23, RZ, RZ, R3 ;  /* 0x000000ffff177224 */ /* 0x008fc400078e0003 */
[----:B------:R-:W3:Y:S01]  /*1b1d0*/  LDL.LU R3, [R1+0xc68] ;  /* 0x000c680001037983 */ /* 0x000ee20000300800 */
[----:B------:R0:W-:Y:S02]  /*1b1e0*/  STL.64 [R1+0xb98], R26 ;  /* 0x000b981a01007387 */ /* 0x0001e40000100a00 */
[----:B------:R-:W-:Y:S01]  /*1b1f0*/  STL.64 [R1+0xb90], R24 ;  /* 0x000b901801007387 */ /* 0x000fe20000100a00 */
[----:B0-----:R-:W2:Y:S04]  /*1b200*/  LDL R26, [R1+0x48] ;  /* 0x00004800011a7983 */ /* 0x001ea80000100800 */
[----:B------:R-:W2:Y:S01]  /*1b210*/  LDL R27, [R1+0x4c] ;  /* 0x00004c00011b7983 */ /* 0x000ea20000100800 */
[----:B------:R-:W2:Y:S02]  /*1b220*/  LDL.LU.64 R14, [R1+0xc60] ;  /* 0x000c6000010e7983 */ /* 0x000ea40000300a00 */
[----:B------:R-:W2:Y:S02]  /*1b230*/  LDL.LU.64 R12, [R1+0xc58] ;  /* 0x000c5800010c7983 */ /* 0x000ea40000300a00 */
[----:B------:R0:W-:Y:S01]  /*1b240*/  STL.64 [R1+0xb40], R6 ;  /* 0x000b400601007387 */ /* 0x0001e20000100a00 */
[----:B------:R-:W-:Y:S04]  /*1b250*/  STL.64 [R1+0xb38], R4 ;  /* 0x000b380401007387 */ /* 0x000fe80000100a00 */
[----:B0-----:R-:W3:Y:S01]  /*1b260*/  LDL.LU R6, [R1+0x38] ;  /* 0x0000380001067983 */ /* 0x001ee20000300800 */
[----:B------:R-:W3:Y:S01]  /*1b270*/  LDL.LU R7, [R1+0x3c] ;  /* 0x00003c0001077983 */ /* 0x000ee20000300800 */
[----:B--2---:R-:W-:Y:S02]  /*1b280*/  HMMA.16816.F32.BF16 R8, R8, R12, R16 ;  /* 0x0000000c0808723c */ /* 0x004fe40000041810 */
[----:B------:R-:W2:Y:S01]  /*1b290*/  LDL.LU.64 R18, [R1+0xc50] ;  /* 0x000c500001127983 */ /* 0x000ea20000300a00 */
[----:B------:R-:W2:Y:S11]  /*1b2a0*/  LDL.LU.64 R16, [R1+0xc48] ;  /* 0x000c480001107983 */ /* 0x000eb60000300a00 */
[----:B------:R-:W-:Y:S09]  /*1b2b0*/  @!UPT UIADD3 URZ, URZ, URZ, URZ ;  /* 0x0000003f3f3ff290 */ /* 0x000ff2000fffe03f */
[----:B------:R4:W-:Y:S01]  /*1b2c0*/  STL.64 [R1+0xb30], R10 ;  /* 0x000b300a01007387 */ /* 0x0009e20000100a00 */
[----:B------:R-:W-:Y:S02]  /*1b2d0*/  STL.64 [R1+0xb28], R8 ;  /* 0x000b280801007387 */ /* 0x000fe40000100a00 */
[----:B----4-:R-:W-:Y:S01]  /*1b2e0*/  IMAD.MOV.U32 R11, RZ, RZ, R2 ;  /* 0x000000ffff0b7224 */ /* 0x010fe200078e0002 */
[----:B--2---:R-:W-:Y:S01]  /*1b2f0*/  HMMA.16816.F32.BF16 R24, R16, R26, R20 ;  /* 0x0000001a1018723c */ /* 0x004fe20000041814 */
[----:B------:R-:W2:Y:S01]  /*1b300*/  LDL.LU.64 R22, [R1+0xc40] ;  /* 0x000c400001167983 */ /* 0x000ea20000300a00 */
[----:B------:R-:W2:Y:S11]  /*1b310*/  LDL.LU.64 R20, [R1+0xc38] ;  /* 0x000c380001147983 */ /* 0x000eb60000300a00 */
[----:B------:R-:W-:Y:S10]  /*1b320*/  @!UPT UIADD3 URZ, URZ, URZ, URZ ;  /* 0x0000003f3f3ff290 */ /* 0x000ff4000fffe03f */
[----:B------:R0:W-:Y:S01]  /*1b330*/  STL.64 [R1+0x1b0], R24 ;  /* 0x0001b01801007387 */ /* 0x0001e20000100a00 */
[----:B------:R1:W-:Y:S02]  /*1b340*/  STL.64 [R1+0x1b8], R26 ;  /* 0x0001b81a01007387 */ /* 0x0003e40000100a00 */
[----:B------:R-:W-:Y:S02]  /*1b350*/  IMAD.MOV.U32 R2, RZ, RZ, R24 ;  /* 0x000000ffff027224 */ /* 0x000fe400078e0018 */
[----:B0-----:R-:W4:Y:S01]  /*1b360*/  LDL.LU R24, [R1+0x80] ;  /* 0x0000800001187983 */ /* 0x001f220000300800 */
[----:B---3--:R-:W-:Y:S02]  /*1b370*/  IMAD.MOV.U32 R10, RZ, RZ, R3 ;  /* 0x000000ffff0a7224 */ /* 0x008fe400078e0003 */
[----:B------:R-:W-:Y:S02]  /*1b380*/  IMAD.MOV.U32 R3, RZ, RZ, R25 ;  /* 0x000000ffff037224 */ /* 0x000fe400078e0019 */
[----:B-1----:R-:W-:-:S02]  /*1b390*/  IMAD.MOV.U32 R26, RZ, RZ, R15 ;  /* 0x000000ffff1a7224 */ /* 0x002fc400078e000f */
[----:B------:R-:W-:Y:S02]  /*1b3a0*/  IMAD.MOV.U32 R27, RZ, RZ, R28 ;  /* 0x000000ffff1b7224 */ /* 0x000fe400078e001c */
[----:B------:R-:W-:Y:S02]  /*1b3b0*/  IMAD.MOV.U32 R25, RZ, RZ, R14 ;  /* 0x000000ffff197224 */ /* 0x000fe400078e000e */
[----:B------:R-:W3:Y:S01]  /*1b3c0*/  LDL.LU R14, [R1+0xc34] ;  /* 0x000c3400010e7983 */ /* 0x000ee20000300800 */
[----:B------:R-:W3:Y:S02]  /*1b3d0*/  LDL.LU R15, [R1+0xc30] ;  /* 0x000c3000010f7983 */ /* 0x000ee40000300800 */
[----:B------:R0:W-:Y:S01]  /*1b3e0*/  STL.64 [R1+0xba8], R26 ;  /* 0x000ba81a01007387 */ /* 0x0001e20000100a00 */
[C---:B--2---:R-:W-:Y:S11]  /*1b3f0*/  HMMA.16816.F32.BF16 R20, R16.reuse, R6, R20 ;  /* 0x000000061014723c */ /* 0x044ff60000041814 */
[----:B------:R-:W-:Y:S11]  /*1b400*/  @!UPT UIADD3 URZ, URZ, URZ, URZ ;  /* 0x0000003f3f3ff290 */ /* 0x000ff6000fffe03f */
[----:B------:R-:W-:Y:S02]  /*1b410*/  @!UPT UIADD3 URZ, URZ, URZ, URZ ;  /* 0x0000003f3f3ff290 */ /* 0x000fe4000fffe03f */
[----:B------:R-:W-:Y:S01]  /*1b420*/  IMAD.MOV.U32 R28, RZ, RZ, R20 ;  /* 0x000000ffff1c7224 */ /* 0x000fe200078e0014 */
[----:B----4-:R-:W-:Y:S01]  /*1b430*/  STL.64 [R1+0xba0], R24 ;  /* 0x000ba01801007387 */ /* 0x010fe20000100a00 */
[----:B0-----:R-:W2:Y:S02]  /*1b440*/  LDL.LU.64 R26, [R1+0x48] ;  /* 0x00004800011a7983 */ /* 0x001ea40000300a00 */
[----:B------:R-:W-:Y:S02]  /*1b450*/  STL [R1+0xa60], R2 ;  /* 0x000a600201007387 */ /* 0x000fe40000100800 */
[----:B------:R-:W-:Y:S01]  /*1b460*/  STL [R1+0xa5c], R3 ;  /* 0x000a5c0301007387 */ /* 0x000fe20000100800 */
[----:B------:R-:W-:Y:S01]  /*1b470*/  STL.64 [R1+0x1a0], R20 ;  /* 0x0001a01401007387 */ /* 0x000fe20000100a00 */
[----:B------:R0:W-:Y:S03]  /*1b480*/  STL.64 [R1+0x1a8], R22 ;  /* 0x0001a81601007387 */ /* 0x0001e60000100a00 */
[----:B0-----:R-:W4:Y:S01]  /*1b490*/  LDL.LU.64 R22, [R1+0xc28] ;  /* 0x000c280001167983 */ /* 0x001f220000300a00 */
[----:B------:R-:W4:Y:S02]  /*1b4a0*/  LDL.LU.64 R20, [R1+0xc20] ;  /* 0x000c200001147983 */ /* 0x000f240000300a00 */
[----:B------:R-:W-:Y:S01]  /*1b4b0*/  STL [R1+0xa64], R28 ;  /* 0x000a641c01007387 */ /* 0x000fe20000100800 */
[C---:B----4-:R-:W-:Y:S11]  /*1b4c0*/  HMMA.16816.F32.BF16 R20, R16.reuse, R10, R20 ;  /* 0x0000000a1014723c */ /* 0x050ff60000041814 */
[----:B------:R-:W-:Y:S11]  /*1b4d0*/  @!UPT UIADD3 URZ, URZ, URZ, URZ ;  /* 0x0000003f3f3ff290 */ /* 0x000ff6000fffe03f */
[----:B------:R-:W-:Y:S01]  /*1b4e0*/  @!UPT UIADD3 URZ, URZ, URZ, URZ ;  /* 0x0000003f3f3ff290 */ /* 0x000fe2000fffe03f */
[----:B------:R-:W-:Y:S01]  /*1b4f0*/  STL.64 [R1+0x190], R20 ;  /* 0x0001901401007387 */ /* 0x000fe20000100a00 */
[----:B------:R0:W-:Y:S03]  /*1b500*/  STL.64 [R1+0x198], R22 ;  /* 0x0001981601007387 */ /* 0x0001e60000100a00 */
[----:B0-----:R-:W3:Y:S01]  /*1b510*/  LDL.LU.64 R22, [R1+0xc18] ;  /* 0x000c180001167983 */ /* 0x001ee20000300a00 */
[----:B------:R-:W3:Y:S02]  /*1b520*/  LDL.LU.64 R20, [R1+0xc10] ;  /* 0x000c100001147983 */ /* 0x000ee40000300a00 */
[----:B---3--:R-:W-:Y:S01]  /*1b530*/  HMMA.16816.F32.BF16 R16, R16, R14, R20 ;  /* 0x0000000e1010723c */ /* 0x008fe20000041814 */
        /* <DEDUP_REMOVED lines=32> */
[----:B------:R0:W-:Y:S01]  /*1b740*/  STL.64 [R1+0xd0], R16 ;  /* 0x0000d01001007387 */ /* 0x0001e20000100a00 */
[----:B------:R1:W-:Y:S03]  /*1b750*/  STL.64 [R1+0xd8], R18 ;  /* 0x0000d81201007387 */ /* 0x0003e60000100a00 */
[----:B0-----:R-:W2:Y:S01]  /*1b760*/  LDL.LU R16, [R1+0xa0] ;  /* 0x0000a00001107983 */ /* 0x001ea20000300800 */
[----:B------:R-:W2:Y:S02]  /*1b770*/  LDL.LU R17, [R1+0xa4] ;  /* 0x0000a40001117983 */ /* 0x000ea40000300800 */
[----:B-1----:R-:W2:Y:S02]  /*1b780*/  LDL.LU R18, [R1+0xa8] ;  /* 0x0000a80001127983 */ /* 0x002ea40000300800 */
[----:B------:R-:W2:Y:S02]  /*1b790*/  LDL.LU R19, [R1+0xac] ;  /* 0x0000ac0001137983 */ /* 0x000ea40000300800 */
[----:B------:R-:W-:-:S02]  /*1b7a0*/  IMAD.MOV.U32 R3, RZ, RZ, R26 ;  /* 0x000000ffff037224 */ /* 0x000fc400078e001a */
[----:B------:R-:W-:Y:S01]  /*1b7b0*/  IMAD.MOV.U32 R2, RZ, RZ, R27 ;  /* 0x000000ffff027224 */ /* 0x000fe200078e001b */
[C---:B--2---:R-:W-:Y:S01]  /*1b7c0*/  HMMA.16816.F32.BF16 R16, R20.reuse, R26, R16 ;  /* 0x0000001a1410723c */ /* 0x044fe20000041810 */
[----:B------:R-:W2:Y:S01]  /*1b7d0*/  LDL.LU.64 R26, [R1+0xba8] ;  /* 0x000ba800011a7983 */ /* 0x000ea20000300a00 */
[----:B------:R-:W2:Y:S11]  /*1b7e0*/  LDL.LU.64 R24, [R1+0xba0] ;  /* 0x000ba00001187983 */ /* 0x000eb60000300a00 */
[----:B------:R-:W-:Y:S10]  /*1b7f0*/  @!UPT UIADD3 URZ, URZ, URZ, URZ ;  /* 0x0000003f3f3ff290 */ /* 0x000ff4000fffe03f */
[----:B------:R-:W-:Y:S01]  /*1b800*/  STL.64 [R1+0x170], R16 ;  /* 0x0001701001007387 */ /* 0x000fe20000100a00 */
[----:B------:R-:W-:Y:S02]  /*1b810*/  STL.64 [R1+0x178], R18 ;  /* 0x0001781201007387 */ /* 0x000fe40000100a00 */
[----:B------:R0:W-:Y:S02]  /*1b820*/  STL [R1+0xa6c], R16 ;  /* 0x000a6c1001007387 */ /* 0x0001e40000100800 */
[----:B------:R-:W-:Y:S01]  /*1b830*/  IMAD.MOV.U32 R12, RZ, RZ, R18 ;  /* 0x000000ffff0c7224 */ /* 0x000fe200078e0012 */
[----:B0-----:R-:W3:Y:S01]  /*1b840*/  LDL.LU R16, [R1+0x90] ;  /* 0x0000900001107983 */ /* 0x001ee20000300800 */
[----:B------:R-:W3:Y:S02]  /*1b850*/  LDL.LU R17, [R1+0x94] ;  /* 0x0000940001117983 */ /* 0x000ee40000300800 */
[----:B------:R-:W3:Y:S02]  /*1b860*/  LDL.LU R18, [R1+0x98] ;  /* 0x0000980001127983 */ /* 0x000ee40000300800 */
[----:B------:R-:W-:Y:S01]  /*1b870*/  IMAD.MOV.U32 R19, RZ, RZ, R29 ;  /* 0x000000ffff137224 */ /* 0x000fe200078e001d */
[----:B------:R0:W-:Y:S01]  /*1b880*/  STL [R1+0xa68], R12 ;  /* 0x000a680c01007387 */ /* 0x0001e20000100800 */
[C---:B--2---:R-:W-:Y:S08]  /*1b890*/  HMMA.16816.F32.BF16 R24, R20.reuse, R10, R24 ;  /* 0x0000000a1418723c */ /* 0x044ff00000041818 */
[----:B---3--:R-:W-:Y:S11]  /*1b8a0*/  HMMA.16816.F32.BF16 R16, R20, R6, R16 ;  /* 0x000000061410723c */ /* 0x008ff60000041810 */
[----:B------:R-:W-:Y:S11]  /*1b8b0*/  @!UPT UIADD3 URZ, URZ, URZ, URZ ;  /* 0x0000003f3f3ff290 */ /* 0x000ff6000fffe03f */
[----:B------:R-:W-:Y:S01]  /*1b8c0*/  @!UPT UIADD3 URZ, URZ, URZ, URZ ;  /* 0x0000003f3f3ff290 */ /* 0x000fe2000fffe03f */
[----:B------:R1:W-:Y:S01]  /*1b8d0*/  STL.64 [R1+0x160], R16 ;  /* 0x0001601001007387 */ /* 0x0003e20000100a00 */
[----:B------:R-:W-:Y:S02]  /*1b8e0*/  STL.64 [R1+0x168], R18 ;  /* 0x0001681201007387 */ /* 0x000fe40000100a00 */
[----:B------:R2:W-:Y:S02]  /*1b8f0*/  STL.64 [R1+0xb50], R6 ;  /* 0x000b500601007387 */ /* 0x0005e40000100a00 */
[----:B0-----:R-:W3:Y:S02]  /*1b900*/  LDL.LU R12, [R1+0x70c] ;  /* 0x00070c00010c7983 */ /* 0x001ee40000300800 */
[----:B------:R-:W-:Y:S02]  /*1b910*/  IMAD.MOV.U32 R13, RZ, RZ, R18 ;  /* 0x000000ffff0d7224 */ /* 0x000fe400078e0012 */
[----:B-1----:R-:W-:Y:S02]  /*1b920*/  IMAD.MOV.U32 R17, RZ, RZ, R16 ;  /* 0x000000ffff117224 */ /* 0x002fe400078e0010 */
[----:B------:R-:W4:Y:S01]  /*1b930*/  LDL.LU R16, [R1+0x730] ;  /* 0x0007300001107983 */ /* 0x000f220000300800 */
[----:B--2---:R-:W-:-:S02]  /*1b940*/  IMAD.MOV.U32 R6, RZ, RZ, R3 ;  /* 0x000000ffff067224 */ /* 0x004fc400078e0003 */
[----:B------:R-:W2:Y:S02]  /*1b950*/  LDL.LU R28, [R1+0x704] ;  /* 0x00070400011c7983 */ /* 0x000ea40000300800 */
[----:B------:R-:W-:Y:S01]  /*1b960*/  IMAD.MOV.U32 R7, RZ, RZ, R2 ;  /* 0x000000ffff077224 */ /* 0x000fe200078e0002 */
[----:B------:R-:W2:Y:S01]  /*1b970*/  LDL.LU R3, [R1+0x728] ;  /* 0x0007280001037983 */ /* 0x000ea20000300800 */
[----:B------:R-:W2:Y:S02]  /*1b980*/  LDL.LU R2, [R1+0x6fc] ;  /* 0x0006fc0001027983 */ /* 0x000ea40000300800 */
[----:B------:R-:W2:Y:S02]  /*1b990*/  LDL.LU R29, [R1+0x720] ;  /* 0x00072000011d7983 */ /* 0x000ea40000300800 */
[----:B------:R0:W-:Y:S02]  /*1b9a0*/  STL [R1+0xa74], R17 ;  /* 0x000a741101007387 */ /* 0x0001e40000100800 */
[----:B------:R-:W-:Y:S01]  /*1b9b0*/  IMAD.MOV.U32 R18, RZ, RZ, R24 ;  /* 0x000000ffff127224 */ /* 0x000fe200078e0018 */
[----:B0-----:R-:W2:Y:S01]  /*1b9c0*/  LDL.LU R17, [R1+0x1f8] ;  /* 0x0001f80001117983 */ /* 0x001ea20000300800 */
[----:B------:R0:W-:Y:S03]  /*1b9d0*/  STL [R1+0xa70], R13 ;  /* 0x000a700d01007387 */ /* 0x0001e60000100800 */
[----:B0-----:R-:W2:Y:S01]  /*1b9e0*/  LDL.LU R13, [R1+0x714] ;  /* 0x00071400010d7983 */ /* 0x001ea20000300800 */
[----:B------:R-:W-:Y:S02]  /*1b9f0*/  STL.64 [R1+0x150], R24 ;  /* 0x0001501801007387 */ /* 0x000fe40000100a00 */
[----:B------:R0:W-:Y:S02]  /*1ba00*/  STL.64 [R1+0x158], R26 ;  /* 0x0001581a01007387 */ /* 0x0001e40000100a00 */
[----:B0-----:R-:W2:Y:S01]  /*1ba10*/  LDL.LU.64 R26, [R1+0xb98] ;  /* 0x000b9800011a7983 */ /* 0x001ea20000300a00 */
[----:B------:R-:W2:Y:S02]  /*1ba20*/  LDL.LU.64 R24, [R1+0xb90] ;  /* 0x000b900001187983 */ /* 0x000ea40000300a00 */
[----:B------:R0:W-:Y:S02]  /*1ba30*/  STL.64 [R1+0xb48], R10 ;  /* 0x000b480a01007387 */ /* 0x0001e40000100a00 */
[----:B--2---:R-:W-:-:S02]  /*1ba40*/  IMAD.MOV.U32 R8, RZ, RZ, R24 ;  /* 0x000000ffff087224 */ /* 0x004fc400078e0018 */
[----:B------:R-:W-:Y:S01]  /*1ba50*/  IMAD.MOV.U32 R9, RZ, RZ, R25 ;  /* 0x000000ffff097224 */ /* 0x000fe200078e0019 */
[----:B------:R-:W2:Y:S01]  /*1ba60*/  LDL.LU R24, [R1+0xb88] ;  /* 0x000b880001187983 */ /* 0x000ea20000300800 */
[----:B------:R-:W2:Y:S02]  /*1ba70*/  LDL.LU R25, [R1+0xb84] ;  /* 0x000b840001197983 */ /* 0x000ea40000300800 */
[----:B0-----:R-:W-:Y:S02]  /*1ba80*/  IMAD.MOV.U32 R10, RZ, RZ, R26 ;  /* 0x000000ffff0a7224 */ /* 0x001fe400078e001a */
[----:B------:R-:W-:Y:S01]  /*1ba90*/  IMAD.MOV.U32 R11, RZ, RZ, R27 ;  /* 0x000000ffff0b7224 */ /* 0x000fe200078e001b */
[----:B------:R-:W2:Y:S01]  /*1baa0*/  LDL.LU R26, [R1+0xb80] ;  /* 0x000b8000011a7983 */ /* 0x000ea20000300800 */
[----:B------:R-:W2:Y:S03]  /*1bab0*/  LDL.LU R27, [R1+0xb7c] ;  /* 0x000b7c00011b7983 */ /* 0x000ea60000300800 */
[----:B------:R-:W-:Y:S01]  /*1bac0*/  STL.64 [R1+0xb60], R10 ;  /* 0x000b600a01007387 */ /* 0x000fe20000100a00 */
[----:B------:R0:W-:Y:S03]  /*1bad0*/  STL.64 [R1+0xb58], R8 ;  /* 0x000b580801007387 */ /* 0x0001e60000100a00 */
[----:B0-----:R-:W3:Y:S01]  /*1bae0*/  LDL.LU R8, [R1+0x50] ;  /* 0x0000500001087983 */ /* 0x001ee20000300800 */
[----:B------:R-:W3:Y:S02]  /*1baf0*/  LDL.LU R9, [R1+0x54] ;  /* 0x0000540001097983 */ /* 0x000ee40000300800 */
[----:B------:R-:W3:Y:S02]  /*1bb00*/  LDL.LU R10, [R1+0x58] ;  /* 0x00005800010a7983 */ /* 0x000ee40000300800 */
[----:B------:R-:W-:-:S02]  /*1bb10*/  IMAD.MOV.U32 R11, RZ, RZ, R0 ;  /* 0x000000ffff0b7224 */ /* 0x000fc400078e0000 */
[----:B------:R-:W3:Y:S01]  /*1bb20*/  LDL.LU R0, [R1+0xb78] ;  /* 0x000b780001007983 */ /* 0x000ee20000300800 */
[----:B------:R0:W-:Y:S03]  /*1bb30*/  STL [R1+0xa78], R18 ;  /* 0x000a781201007387 */ /* 0x0001e60000100800 */
[----:B0-----:R-:W3:Y:S01]  /*1bb40*/  LDL.LU R18, [R1+0x71c] ;  /* 0x00071c0001127983 */ /* 0x001ee20000300800 */
[----:B--2---:R-:W-:Y:S03]  /*1bb50*/  HMMA.16816.F32.BF16 R20, R20, R14, R24 ;  /* 0x0000000e1414723c */ /* 0x004fe60000041818 */
[----:B------:R-:W3:Y:S01]  /*1bb60*/  LDL.LU.64 R26, [R1+0xb70] ;  /* 0x000b7000011a7983 */ /* 0x000ee20000300a00 */
[----:B------:R-:W3:Y:S11]  /*1bb70*/  LDL.LU.64 R24, [R1+0xb68] ;  /* 0x000b680001187983 */ /* 0x000ef60000300a00 */
[----:B------:R-:W-:Y:S08]  /*1bb80*/  @!UPT UIADD3 URZ, URZ, URZ, URZ ;  /* 0x0000003f3f3ff290 */ /* 0x000ff0000fffe03f */
[----:B------:R0:W-:Y:S01]  /*1bb90*/  STL.64 [R1+0x140], R20 ;  /* 0x0001401401007387 */ /* 0x0001e20000100a00 */
[----:B------:R-:W-:Y:S02]  /*1bba0*/  IMAD.MOV.U32 R19, RZ, RZ, R20 ;  /* 0x000000ffff137224 */ /* 0x000fe400078e0014 */
[----:B------:R1:W-:Y:S01]  /*1bbb0*/  STL.64 [R1+0x148], R22 ;  /* 0x0001481601007387 */ /* 0x0003e20000100a00 */
[----:B0-----:R-:W2:Y:S01]  /*1bbc0*/  LDL.LU R21, [R1+0x734] ;  /* 0x0007340001157983 */ /* 0x001ea20000300800 */
[----:B-1----:R-:W2:Y:S02]  /*1bbd0*/  LDL.LU R22, [R1+0x72c] ;  /* 0x00072c0001167983 */ /* 0x002ea40000300800 */
[----:B------:R-:W2:Y:S02]  /*1bbe0*/  LDL.LU R23, [R1+0x724] ;  /* 0x0007240001177983 */ /* 0x000ea40000300800 */
[----:B------:R0:W-:Y:S02]  /*1bbf0*/  STL [R1+0xa7c], R19 ;  /* 0x000a7c1301007387 */ /* 0x0001e40000100800 */
[----:B0-----:R-:W2:Y:S01]  /*1bc00*/  LDL.LU R19, [R1+0x1fc] ;  /* 0x0001fc0001137983 */ /* 0x001ea20000300800 */
[C---:B---3--:R-:W-:Y:S03]  /*1bc10*/  HMMA.16816.F32.BF16 R4, R24.reuse, R6, R8 ;  /* 0x000000061804723c */ /* 0x048fe60000041808 */
[----:B------:R-:W3:Y:S01]  /*1bc20*/  LDL.LU.64 R10, [R1+0xb60] ;  /* 0x000b6000010a7983 */ /* 0x000ee20000300a00 */
[----:B------:R-:W3:Y:S11]  /*1bc30*/  LDL.LU.64 R8, [R1+0xb58] ;  /* 0x000b580001087983 */ /* 0x000ef60000300a00 */
[----:B------:R-:W-:Y:S08]  /*1bc40*/  @!UPT UIADD3 URZ, URZ, URZ, URZ ;  /* 0x0000003f3f3ff290 */ /* 0x000ff0000fffe03f */
[----:B------:R-:W-:Y:S01]  /*1bc50*/  STL.64 [R1+0x130], R4 ;  /* 0x0001300401007387 */ /* 0x000fe20000100a00 */
[----:B------:R0:W-:Y:S03]  /*1bc60*/  STL.64 [R1+0x138], R6 ;  /* 0x0001380601007387 */ /* 0x0001e60000100a00 */
[----:B0-----:R-:W3:Y:S02]  /*1bc70*/  LDL.LU.64 R6, [R1+0xb50] ;  /* 0x000b500001067983 */ /* 0x001ee40000300a00 */
[C---:B---3--:R-:W-:Y:S02]  /*1bc80*/  HMMA.16816.F32.BF16 R4, R24.reuse, R6, R8 ;  /* 0x000000061804723c */ /* 0x048fe40000041808 */
[----:B------:R-:W3:Y:S11]  /*1bc90*/  LDL.LU.64 R10, [R1+0xb48] ;  /* 0x000b4800010a7983 */ /* 0x000ef60000300a00 */
[----:B------:R-:W-:Y:S10]  /*1bca0*/  @!UPT UIADD3 URZ, URZ, URZ, URZ ;  /* 0x0000003f3f3ff290 */ /* 0x000ff4000fffe03f */
        /* <DEDUP_REMOVED lines=8> */
[----:B------:R-:W-:Y:S01]  /*1bd30*/  STL.64 [R1+0xe0], R4 ;  /* 0x0000e00401007387 */ /* 0x000fe20000100a00 */
[----:B------:R0:W-:Y:S03]  /*1bd40*/  STL.64 [R1+0xe8], R6 ;  /* 0x0000e80601007387 */ /* 0x0001e60000100a00 */
[----:B0-----:R-:W3:Y:S01]  /*1bd50*/  LDL.LU R7, [R1+0x334] ;  /* 0x0003340001077983 */ /* 0x001ee20000300800 */
[----:B------:R-:W-:-:S04]  /*1bd60*/  IMAD.MOV.U32 R20, RZ, RZ, c[0x0][0x188] ;  /* 0x00006200ff147624 */ /* 0x000fc800078e00ff */
[----:B------:R-:W-:-:S04]  /*1bd70*/  IMAD.SHL.U32 R20, R20, 0x80, RZ ;  /* 0x0000008014147824 */ /* 0x000fc800078e00ff */
[----:B------:R-:W-:-:S05]  /*1bd80*/  IMAD.SHL.U32 R20, R20, 0x2, RZ ;  /* 0x0000000214147824 */ /* 0x000fca00078e00ff */
[-C--:B--2---:R-:W-:Y:S02]  /*1bd90*/  IADD3 R19, P4, R19, R20.reuse, RZ ;  /* 0x0000001413137210 */ /* 0x084fe40007f9e0ff */
[-C--:B------:R-:W-:Y:S02]  /*1bda0*/  IADD3 R21, P5, R21, R20.reuse, RZ ;  /* 0x0000001415157210 */ /* 0x080fe40007fbe0ff */
[-C--:B------:R-:W-:Y:S02]  /*1bdb0*/  IADD3 R22, P6, R22, R20.reuse, RZ ;  /* 0x0000001416167210 */ /* 0x080fe40007fde0ff */
[-C--:B------:R-:W-:Y:S02]  /*1bdc0*/  IADD3 R23, P1, R23, R20.reuse, RZ ;  /* 0x0000001417177210 */ /* 0x080fe40007f3e0ff */
[-C--:B------:R-:W-:Y:S02]  /*1bdd0*/  IADD3 R18, P2, R18, R20.reuse, RZ ;  /* 0x0000001412127210 */ /* 0x080fe40007f5e0ff */
[-C--:B------:R-:W-:Y:S01]  /*1bde0*/  IADD3 R13, P3, R13, R20.reuse, RZ ;  /* 0x000000140d0d7210 */ /* 0x080fe20007f7e0ff */
[--C-:B------:R-:W-:Y:S01]  /*1bdf0*/  IMAD.X R17, R17, 0x1, R0.reuse, P4 ;  /* 0x0000000111117824 */ /* 0x100fe200020e0600 */
[-C--:B------:R-:W-:Y:S01]  /*1be00*/  IADD3 R12, P4, R12, R20.reuse, RZ ;  /* 0x000000140c0c7210 */ /* 0x080fe20007f9e0ff */
[--C-:B----4-:R-:W-:Y:S01]  /*1be10*/  IMAD.X R16, R16, 0x1, R0.reuse, P5 ;  /* 0x0000000110107824 */ /* 0x110fe200028e0600 */
[-C--:B------:R-:W-:Y:S01]  /*1be20*/  IADD3 R28, P5, R28, R20.reuse, RZ ;  /* 0x000000141c1c7210 */ /* 0x080fe20007fbe0ff */
[--C-:B------:R-:W-:Y:S01]  /*1be30*/  IMAD.X R3, R3, 0x1, R0.reuse, P6 ;  /* 0x0000000103037824 */ /* 0x100fe200030e0600 */
[----:B------:R-:W-:Y:S01]  /*1be40*/  IADD3 R2, P6, R2, R20, RZ ;  /* 0x0000001402027210 */ /* 0x000fe20007fde0ff */
[----:B------:R-:W-:Y:S01]  /*1be50*/  IMAD.X R29, R29, 0x1, R0, P1 ;  /* 0x000000011d1d7824 */ /* 0x000fe200008e0600 */
[----:B---3--:R-:W-:Y:S11]  /*1be60*/  HMMA.16816.F32.BF16 R8, R24, R14, R8 ;  /* 0x0000000e1808723c */ /* 0x008ff60000041808 */
[----:B------:R-:W-:Y:S11]  /*1be70*/  @!UPT UIADD3 URZ, URZ, URZ, URZ ;  /* 0x0000003f3f3ff290 */ /* 0x000ff6000fffe03f */
[----:B------:R-:W-:Y:S02]  /*1be80*/  @!UPT UIADD3 URZ, URZ, URZ, URZ ;  /* 0x0000003f3f3ff290 */ /* 0x000fe4000fffe03f */
[----:B------:R-:W-:Y:S02]  /*1be90*/  IMAD.MOV.U32 R4, RZ, RZ, R11 ;  /* 0x000000ffff047224 */ /* 0x000fe400078e000b */
[----:B------:R-:W-:Y:S01]  /*1bea0*/  IMAD.MOV.U32 R5, RZ, RZ, R10 ;  /* 0x000000ffff057224 */ /* 0x000fe200078e000a */
[----:B------:R-:W-:Y:S01]  /*1beb0*/  STL.64 [R1+0x50], R8 ;  /* 0x0000500801007387 */ /* 0x000fe20000100a00 */
[----:B------:R-:W-:Y:S01]  /*1bec0*/  STL.64 [R1+0x58], R10 ;  /* 0x0000580a01007387 */ /* 0x000fe20000100a00 */
[----:B------:R-:W-:-:S05]  /*1bed0*/  IADD3 R7, R7, 0x1, RZ ;  /* 0x0000000107077810 */ /* 0x000fca0007ffe0ff */
[----:B------:R-:W-:Y:S01]  /*1bee0*/  STL [R1+0x334], R7 ;  /* 0x0003340701007387 */ /* 0x000fe20000100800 */
[----:B------:R-:W-:Y:S02]  /*1bef0*/  STL [R1+0xa84], R4 ;  /* 0x000a840401007387 */ /* 0x000fe40000100800 */
[----:B------:R-:W-:Y:S02]  /*1bf00*/  STL [R1+0xa80], R5 ;  /* 0x000a800501007387 */ /* 0x000fe40000100800 */
[----:B------:R-:W-:Y:S01]  /*1bf10*/  STL [R1+0x1fc], R19 ;  /* 0x0001fc1301007387 */ /* 0x000fe20000100800 */
        /* <DEDUP_REMOVED lines=9> */
[----:B------:R0:W-:Y:S02]  /*1bfb0*/  STL [R1+0xb24], R0 ;  /* 0x000b240001007387 */ /* 0x0001e40000100800 */
[----:B------:R-:W-:Y:S01]  /*1bfc0*/  STL [R1+0x728], R3 ;  /* 0x0007280301007387 */ /* 0x000fe20000100800 */
[----:B0-----:R-:W2:Y:S01]  /*1bfd0*/  LDL.LU R0, [R1+0x6f4] ;  /* 0x0006f40001007983 */ /* 0x001ea20000300800 */
[----:B------:R-:W-:Y:S02]  /*1bfe0*/  STL [R1+0x6fc], R2 ;  /* 0x0006fc0201007387 */ /* 0x000fe40000100800 */
[----:B------:R-:W3:Y:S02]  /*1bff0*/  LDL.LU R5, [R1+0x6e4] ;  /* 0x0006e40001057983 */ /* 0x000ee40000300800 */
[----:B------:R-:W-:Y:S01]  /*1c000*/  STL [R1+0x720], R29 ;  /* 0x0007201d01007387 */ /* 0x000fe20000100800 */
[----:B---3--:R0:W-:Y:S04]  /*1c010*/  STL [R1+0xb18], R5 ;  /* 0x000b180501007387 */ /* 0x0081e80000100800 */
[----:B0-----:R-:W3:Y:S01]  /*1c020*/  LDL.LU R5, [R1+0x710] ;  /* 0x0007100001057983 */ /* 0x001ee20000300800 */
[----:B------:R-:W-:-:S03]  /*1c030*/  IMAD.MOV.U32 R11, RZ, RZ, 0x7f ;  /* 0x0000007fff0b7424 */ /* 0x000fc600078e00ff */
[----:B---3--:R0:W-:Y:S04]  /*1c040*/  STL [R1+0xb1c], R5 ;  /* 0x000b1c0501007387 */ /* 0x0081e80000100800 */
[----:B0-----:R-:W3:Y:S01]  /*1c050*/  LDL.LU R5, [R1+0x6ec] ;  /* 0x0006ec0001057983 */ /* 0x001ee20000300800 */
[----:B------:R-:W-:-:S04]  /*1c060*/  IADD3 R11, R11, c[0x0][0x180], RZ ;  /* 0x000060000b0b7a10 */ /* 0x000fc80007ffe0ff */
[----:B------:R-:W-:-:S04]  /*1c070*/  SHF.R.S32.HI R6, RZ, 0x1f, R11 ;  /* 0x0000001fff067819 */ /* 0x000fc8000001140b */
[----:B------:R-:W-:-:S04]  /*1c080*/  LEA.HI R6, R6, R11, RZ, 0x7 ;  /* 0x0000000b06067211 */ /* 0x000fc800078f38ff */
[----:B------:R-:W-:-:S04]  /*1c090*/  SHF.R.S32.HI R6, RZ, 0x7, R6 ;  /* 0x00000007ff067819 */ /* 0x000fc80000011406 */
[----:B------:R-:W-:Y:S02]  /*1c0a0*/  ISETP.NE.U32.AND P0, PT, R7, R6, PT ;  /* 0x000000060700720c */ /* 0x000fe40003f05070 */
[----:B--2---:R-:W-:Y:S01]  /*1c0b0*/  IADD3 R0, P1, R0, R20, RZ ;  /* 0x0000001400007210 */ /* 0x004fe20007f3e0ff */
[----:B---3--:R0:W-:Y:S04]  /*1c0c0*/  STL [R1+0xb20], R5 ;  /* 0x000b200501007387 */ /* 0x0081e80000100800 */
[----:B0-----:R-:W2:Y:S01]  /*1c0d0*/  LDL.LU R5, [R1+0x718] ;  /* 0x0007180001057983 */ /* 0x001ea20000300800 */
[----:B------:R-:W3:Y:S02]  /*1c0e0*/  LDL.LU R4, [R1+0x708] ;  /* 0x0007080001047983 */ /* 0x000ee40000300800 */
[----:B------:R-:W4:Y:S02]  /*1c0f0*/  LDL.LU R24, [R1+0x6dc] ;  /* 0x0006dc0001187983 */ /* 0x000f240000300800 */
[----:B------:R-:W2:Y:S01]  /*1c100*/  LDL.LU R25, [R1+0x700] ;  /* 0x0007000001197983 */ /* 0x000ea20000300800 */
[----:B------:R-:W2:Y:S01]  /*1c110*/  LDL.LU R26, [R1+0x6d4] ;  /* 0x0006d400011a7983 */ /* 0x000ea20000300800 */
[----:B------:R-:W2:Y:S02]  /*1c120*/  LDL.LU R27, [R1+0x6f8] ;  /* 0x0006f800011b7983 */ /* 0x000ea40000300800 */
[----:B------:R-:W2:Y:S02]  /*1c130*/  LDL.LU R14, [R1+0x6cc] ;  /* 0x0006cc00010e7983 */ /* 0x000ea40000300800 */
        /* <DEDUP_REMOVED lines=20> */
[----:B------:R0:W-:Y:S02]  /*1c280*/  STL [R1+0x6f4], R0 ;  /* 0x0006f40001007387 */ /* 0x0001e40000100800 */
[----:B0-----:R-:W2:Y:S02]  /*1c290*/  LDL.LU R0, [R1+0xb24] ;  /* 0x000b240001007983 */ /* 0x001ea40000300800 */
[----:B--2---:R-:W-:-:S05]  /*1c2a0*/  IMAD.X R5, R5, 0x1, R0, P2 ;  /* 0x0000000105057824 */ /* 0x004fca00010e0600 */
[----:B------:R0:W-:Y:S04]  /*1c2b0*/  STL [R1+0x718], R5 ;  /* 0x0007180501007387 */ /* 0x0001e80000100800 */
[----:B0-----:R-:W2:Y:S02]  /*1c2c0*/  LDL.LU R5, [R1+0xb20] ;  /* 0x000b200001057983 */ /* 0x001ea40000300800 */
[----:B--2---:R-:W-:-:S05]  /*1c2d0*/  IADD3 R5, P2, R5, R20, RZ ;  /* 0x0000001405057210 */ /* 0x004fca0007f5e0ff */
[----:B------:R0:W-:Y:S04]  /*1c2e0*/  STL [R1+0x6ec], R5 ;  /* 0x0006ec0501007387 */ /* 0x0001e80000100800 */
[----:B0-----:R-:W2:Y:S02]  /*1c2f0*/  LDL.LU R5, [R1+0xb1c] ;  /* 0x000b1c0001057983 */ /* 0x001ea40000300800 */
[----:B--2---:R-:W-:-:S05]  /*1c300*/  IMAD.X R5, R5, 0x1, R0, P3 ;  /* 0x0000000105057824 */ /* 0x004fca00018e0600 */
[----:B------:R0:W-:Y:S04]  /*1c310*/  STL [R1+0x710], R5 ;  /* 0x0007100501007387 */ /* 0x0001e80000100800 */
[----:B0-----:R-:W2:Y:S01]  /*1c320*/  LDL.LU R5, [R1+0xb18] ;  /* 0x000b180001057983 */ /* 0x001ea20000300800 */
[--C-:B---3--:R-:W-:Y:S01]  /*1c330*/  IMAD.X R4, R4, 0x1, R0.reuse, P4 ;  /* 0x0000000104047824 */ /* 0x108fe200020e0600 */
[-C--:B----4-:R-:W-:Y:S01]  /*1c340*/  IADD3 R24, P4, R24, R20.reuse, RZ ;  /* 0x0000001418187210 */ /* 0x090fe20007f9e0ff */
[--C-:B------:R-:W-:Y:S01]  /*1c350*/  IMAD.X R25, R25, 0x1, R0.reuse, P5 ;  /* 0x0000000119197824 */ /* 0x100fe200028e0600 */
[-C--:B------:R-:W-:Y:S01]  /*1c360*/  IADD3 R26, P5, R26, R20.reuse, RZ ;  /* 0x000000141a1a7210 */ /* 0x080fe20007fbe0ff */
        /* <DEDUP_REMOVED lines=16> */
[----:B------:R-:W-:Y:S01]  /*1c470*/  IMAD.X R2, R2, 0x1, R0, P4 ;  /* 0x0000000102027824 */ /* 0x000fe200020e0600 */
[----:B------:R-:W-:-:S02]  /*1c480*/  IADD3 R29, P4, R29, R20, RZ ;  /* 0x000000141d1d7210 */ /* 0x000fc40007f9e0ff */
[----:B--2---:R-:W-:-:S05]  /*1c490*/  IADD3 R5, P3, R5, R20, RZ ;  /* 0x0000001405057210 */ /* 0x004fca0007f7e0ff */
[----:B------:R-:W-:Y:S01]  /*1c4a0*/  STL [R1+0x6e4], R5 ;  /* 0x0006e40501007387 */ /* 0x000fe20000100800 */
[----:B------:R-:W-:Y:S02]  /*1c4b0*/  STL [R1+0x708], R4 ;  /* 0x0007080401007387 */ /* 0x000fe40000100800 */
[----:B------:R-:W-:Y:S02]  /*1c4c0*/  STL [R1+0x6dc], R24 ;  /* 0x0006dc1801007387 */ /* 0x000fe40000100800 */
[----:B------:R-:W-:Y:S01]  /*1c4d0*/  STL [R1+0x700], R25 ;  /* 0x0007001901007387 */ /* 0x000fe20000100800 */
[----:B------:R-:W-:Y:S01]  /*1c4e0*/  STL [R1+0x6d4], R26 ;  /* 0x0006d41a01007387 */ /* 0x000fe20000100800 */
[----:B------:R-:W-:Y:S02]  /*1c4f0*/  STL [R1+0x6f8], R27 ;  /* 0x0006f81b01007387 */ /* 0x000fe40000100800 */
[----:B------:R-:W-:Y:S02]  /*1c500*/  STL [R1+0x6cc], R14 ;  /* 0x0006cc0e01007387 */ /* 0x000fe40000100800 */
[--C-:B------:R-:W-:Y:S01]  /*1c510*/  IMAD.X R11, R11, 0x1, R0.reuse, P3 ;  /* 0x000000010b0b7824 */ /* 0x100fe200018e0600 */
[----:B------:R-:W-:Y:S01]  /*1c520*/  STL [R1+0x6f0], R15 ;  /* 0x0006f00f01007387 */ /* 0x000fe20000100800 */
[----:B------:R-:W-:Y:S01]  /*1c530*/  IADD3 R6, P3, R6, R20, RZ ;  /* 0x0000001406067210 */ /* 0x000fe20007f7e0ff */
        /* <DEDUP_REMOVED lines=11> */
[----:B------:R-:W-:-:S02]  /*1c5f0*/  IMAD.X R28, R28, 0x1, R0, P3 ;  /* 0x000000011c1c7824 */ /* 0x000fc400018e0600 */
[----:B------:R-:W-:Y:S02]  /*1c600*/  STL [R1+0x6c0], R13 ;  /* 0x0006c00d01007387 */ /* 0x000fe40000100800 */
[----:B------:R-:W-:Y:S01]  /*1c610*/  STL [R1+0x694], R17 ;  /* 0x0006941101007387 */ /* 0x000fe20000100800 */
[----:B------:R-:W-:Y:S01]  /*1c620*/  IADD3 R3, P3, R3, R20, RZ ;  /* 0x0000001403037210 */ /* 0x000fe20007f7e0ff */
[----:B------:R-:W-:Y:S01]  /*1c630*/  STL [R1+0x6b8], R12 ;  /* 0x0006b80c01007387 */ /* 0x000fe20000100800 */
[----:B------:R-:W-:Y:S02]  /*1c640*/  STL [R1+0x68c], R16 ;  /* 0x00068c1001007387 */ /* 0x000fe40000100800 */
[----:B------:R-:W-:Y:S02]  /*1c650*/  STL [R1+0x6b0], R28 ;  /* 0x0006b01c01007387 */ /* 0x000fe40000100800 */
[----:B------:R0:W-:Y:S01]  /*1c660*/  STL [R1+0xb14], R20 ;  /* 0x000b141401007387 */ /* 0x0001e20000100800 */
[----:B------:R-:W-:Y:S04]  /*1c670*/  STL [R1+0x684], R3 ;  /* 0x0006840301007387 */ /* 0x000fe80000100800 */
[----:B0-----:R-:W2:Y:S01]  /*1c680*/  LDL.LU R20, [R1+0x6a0] ;  /* 0x0006a00001147983 */ /* 0x001ea20000300800 */
[----:B------:R-:W-:Y:S02]  /*1c690*/  STL [R1+0x6a8], R2 ;  /* 0x0006a80201007387 */ /* 0x000fe40000100800 */
[----:B------:R-:W3:Y:S02]  /*1c6a0*/  LDL.LU R5, [R1+0x690] ;  /* 0x0006900001057983 */ /* 0x000ee40000300800 */
[----:B------:R-:W-:Y:S01]  /*1c6b0*/  STL [R1+0x67c], R29 ;  /* 0x00067c1d01007387 */ /* 0x000fe20000100800 */
[----:B---3--:R0:W-:Y:S04]  /*1c6c0*/  STL [R1+0xb08], R5 ;  /* 0x000b080501007387 */ /* 0x0081e80000100800 */
[----:B0-----:R-:W3:Y:S04]  /*1c6d0*/  LDL.LU R5, [R1+0x66c] ;  /* 0x00066c0001057983 */ /* 0x001ee80000300800 */
[----:B---3--:R0:W-:Y:S04]  /*1c6e0*/  STL [R1+0xb0c], R5 ;  /* 0x000b0c0501007387 */ /* 0x0081e80000100800 */
[----:B0-----:R-:W3:Y:S01]  /*1c6f0*/  LDL.LU R5, [R1+0x698] ;  /* 0x0006980001057983 */ /* 0x001ee20000300800 */
[----:B--2---:R-:W-:-:S03]  /*1c700*/  IMAD.X R20, R20, 0x1, R0, P5 ;  /* 0x0000000114147824 */ /* 0x004fc600028e0600 */
        /* <DEDUP_REMOVED lines=30> */
[----:B--2---:R-:W-:-:S05]  /*1c8f0*/  IADD3 R5, P5, R5, R20, RZ ;  /* 0x0000001405057210 */ /* 0x004fca0007fbe0ff */
[----:B------:R0:W-:Y:S04]  /*1c900*/  STL [R1+0x674], R5 ;  /* 0x0006740501007387 */ /* 0x0001e80000100800 */
[----:B0-----:R-:W2:Y:S02]  /*1c910*/  LDL.LU R5, [R1+0xb10] ;  /* 0x000b100001057983 */ /* 0x001ea40000300800 */
[----:B--2---:R-:W-:-:S05]  /*1c920*/  IMAD.X R5, R5, 0x1, R0, P6 ;  /* 0x0000000105057824 */ /* 0x004fca00030e0600 */
[----:B------:R0:W-:Y:S04]  /*1c930*/  STL [R1+0x698], R5 ;  /* 0x0006980501007387 */ /* 0x0001e80000100800 */
[----:B0-----:R-:W2:Y:S02]  /*1c940*/  LDL.LU R5, [R1+0xb0c] ;  /* 0x000b0c0001057983 */ /* 0x001ea40000300800 */
[----:B--2---:R-:W-:-:S05]  /*1c950*/  IADD3 R5, P6, R5, R20, RZ ;  /* 0x0000001405057210 */ /* 0x004fca0007fde0ff */
[----:B------:R0:W-:Y:S04]  /*1c960*/  STL [R1+0x66c], R5 ;  /* 0x00066c0501007387 */ /* 0x0001e80000100800 */
[----:B0-----:R-:W2:Y:S01]  /*1c970*/  LDL.LU R5, [R1+0xb08] ;  /* 0x000b080001057983 */ /* 0x001ea20000300800 */
[--C-:B----4-:R-:W-:Y:S01]  /*1c980*/  IMAD.X R24, R24, 0x1, R0.reuse, P2 ;  /* 0x0000000118187824 */ /* 0x110fe200010e0600 */
        /* <DEDUP_REMOVED lines=18> */
[----:B------:R-:W-:Y:S01]  /*1cab0*/  IADD3 R28, P6, R28, R20, RZ ;  /* 0x000000141c1c7210 */ /* 0x000fe20007fde0ff */
[----:B------:R-:W-:-:S02]  /*1cac0*/  IMAD.X R29, R29, 0x1, R0, P2 ;  /* 0x000000011d1d7824 */ /* 0x000fc400010e0600 */
[----:B--2---:R-:W-:Y:S01]  /*1cad0*/  IMAD.X R5, R5, 0x1, R0, P1 ;  /* 0x0000000105057824 */ /* 0x004fe200008e0600 */
[----:B---3--:R-:W-:-:S04]  /*1cae0*/  IADD3 R4, P1, R4, R20, RZ ;  /* 0x0000001404047210 */ /* 0x008fc80007f3e0ff */
[----:B------:R-:W-:Y:S01]  /*1caf0*/  STL [R1+0x690], R5 ;  /* 0x0006900501007387 */ /* 0x000fe20000100800 */
[----:B------:R-:W-:Y:S02]  /*1cb00*/  STL [R1+0x664], R4 ;  /* 0x0006640401007387 */ /* 0x000fe40000100800 */
[----:B------:R-:W-:Y:S02]  /*1cb10*/  STL [R1+0x688], R24 ;  /* 0x0006881801007387 */ /* 0x000fe40000100800 */
[----:B------:R-:W-:Y:S01]  /*1cb20*/  STL [R1+0x65c], R25 ;  /* 0x00065c1901007387 */ /* 0x000fe20000100800 */
[----:B------:R-:W-:Y:S01]  /*1cb30*/  STL [R1+0x680], R26 ;  /* 0x0006801a01007387 */ /* 0x000fe20000100800 */
[----:B------:R-:W-:Y:S02]  /*1cb40*/  STL [R1+0x654], R27 ;  /* 0x0006541b01007387 */ /* 0x000fe40000100800 */
        /* <DEDUP_REMOVED lines=17> */
[----:B------:R-:W-:-:S02]  /*1cc60*/  IMAD.X R3, R3, 0x1, R0, P1 ;  /* 0x0000000103037824 */ /* 0x000fc400008e0600 */
[----:B------:R-:W-:Y:S01]  /*1cc70*/  STL [R1+0x614], R12 ;  /* 0x0006140c01007387 */ /* 0x000fe20000100800 */
[-C--:B------:R-:W-:Y:S01]  /*1cc80*/  IADD3 R2, P1, R2, R20.reuse, RZ ;  /* 0x0000001402027210 */ /* 0x080fe20007f3e0ff */
[----:B------:R-:W-:Y:S01]  /*1cc90*/  STL [R1+0x638], R16 ;  /* 0x0006381001007387 */ /* 0x000fe20000100800 */
[----:B------:R-:W-:Y:S02]  /*1cca0*/  STL [R1+0x60c], R28 ;  /* 0x00060c1c01007387 */ /* 0x000fe40000100800 */
[----:B------:R0:W-:Y:S02]  /*1ccb0*/  STL [R1+0xb04], R0 ;  /* 0x000b040001007387 */ /* 0x0001e40000100800 */
[----:B------:R-:W-:Y:S01]  /*1ccc0*/  STL [R1+0x630], R3 ;  /* 0x0006300301007387 */ /* 0x000fe20000100800 */
        /* <DEDUP_REMOVED lines=8> */
[----:B--2---:R-:W-:-:S03]  /*1cd50*/  IADD3 R0, P2, R0, R20, RZ ;  /* 0x0000001400007210 */ /* 0x004fc60007f5e0ff */
        /* <DEDUP_REMOVED lines=557> */
[----:B------:R-:W-:Y:S01]  /*1f030*/  IADD3 R23, P6, R23, UR8, RZ ;  /* 0x0000000817177c10 */ /* 0x000fe2000ffde0ff */
[--C-:B------:R-:W-:Y:S01]  /*1f040*/  IMAD.X R18, R18, 0x1, R0.reuse, P1 ;  /* 0x0000000112127824 */ /* 0x100fe200008e0600 */
[----:B------:R-:W-:Y:S01]  /*1f050*/  IADD3 R13, P1, R13, UR8, RZ ;  /* 0x000000080d0d7c10 */ /* 0x000fe2000ff3e0ff */
[--C-:B------:R-:W-:Y:S01]  /*1f060*/  IMAD.X R17, R17, 0x1, R0.reuse, P2 ;  /* 0x0000000111117824 */ /* 0x100fe200010e0600 */
[----:B------:R-:W-:Y:S01]  /*1f070*/  IADD3 R12, P2, R12, UR8, RZ ;  /* 0x000000080c0c7c10 */ /* 0x000fe2000ff5e0ff */
[--C-:B------:R-:W-:Y:S01]  /*1f080*/  IMAD.X R16, R16, 0x1, R0.reuse, P3 ;  /* 0x0000000110107824 */ /* 0x100fe200018e0600 */
[----:B------:R-:W-:Y:S01]  /*1f090*/  IADD3 R28, P3, R28, UR8, RZ ;  /* 0x000000081c1c7c10 */ /* 0x000fe2000ff7e0ff */
[----:B--2---:R-:W-:Y:S01]  /*1f0a0*/  IMAD.X R5, R5, 0x1, R0, P4 ;  /* 0x0000000105057824 */ /* 0x004fe200020e0600 */
[----:B---3--:R-:W-:-:S04]  /*1f0b0*/  IADD3 R4, P4, R4, R20, RZ ;  /* 0x0000001404047210 */ /* 0x008fc80007f9e0ff */
[----:B------:R0:W-:Y:S01]  /*1f0c0*/  STL [R1+0x3a8], R5 ;  /* 0x0003a80501007387 */ /* 0x0001e20000100800 */
        /* <DEDUP_REMOVED lines=25> */
[----:B0-----:R-:W2:Y:S02]  /*1f260*/  LDL.LU R5, [R1+0x8e8] ;  /* 0x0008e80001057983 */ /* 0x001ea40000300800 */
[----:B------:R-:W-:Y:S01]  /*1f270*/  IMAD.X R3, R3, 0x1, R0, P4 ;  /* 0x0000000103037824 */ /* 0x000fe200020e0600 */
[----:B------:R-:W-:-:S04]  /*1f280*/  IADD3 R2, P4, R2, UR8, RZ ;  /* 0x0000000802027c10 */ /* 0x000fc8000ff9e0ff */
[----:B------:R-:W-:Y:S01]  /*1f290*/  STL [R1+0x348], R3 ;  /* 0x0003480301007387 */ /* 0x000fe20000100800 */
[----:B------:R-:W-:-:S03]  /*1f2a0*/  IMAD.X R29, R29, 0x1, R0, P5 ;  /* 0x000000011d1d7824 */ /* 0x000fc600028e0600 */
[----:B--2---:R0:W-:Y:S01]  /*1f2b0*/  STL [R1+0xaa4], R5 ;  /* 0x000aa40501007387 */ /* 0x0041e20000100800 */
[----:B------:R1:W-:Y:S03]  /*1f2c0*/  STL [R1+0x8f0], R2 ;  /* 0x0008f00201007387 */ /* 0x0003e60000100800 */
[----:B0-----:R-:W2:Y:S01]  /*1f2d0*/  LDL.LU R5, [R1+0x8ec] ;  /* 0x0008ec0001057983 */ /* 0x001ea20000300800 */
[----:B------:R0:W-:Y:S02]  /*1f2e0*/  STL [R1+0x340], R29 ;  /* 0x0003401d01007387 */ /* 0x0001e40000100800 */
[----:B------:R-:W3:Y:S02]  /*1f2f0*/  LDL.LU R4, [R1+0x74c] ;  /* 0x00074c0001047983 */ /* 0x000ee40000300800 */
[----:B------:R-:W4:Y:S01]  /*1f300*/  LDL.LU R24, [R1+0x8e4] ;  /* 0x0008e40001187983 */ /* 0x000f220000300800 */
[----:B------:R-:W3:Y:S01]  /*1f310*/  LDL.LU R25, [R1+0x748] ;  /* 0x0007480001197983 */ /* 0x000ee20000300800 */
[----:B------:R-:W3:Y:S02]  /*1f320*/  LDL.LU R26, [R1+0x8dc] ;  /* 0x0008dc00011a7983 */ /* 0x000ee40000300800 */
[----:B------:R-:W3:Y:S02]  /*1f330*/  LDL.LU R27, [R1+0x744] ;  /* 0x00074400011b7983 */ /* 0x000ee40000300800 */
[----:B------:R-:W3:Y:S01]  /*1f340*/  LDL.LU R14, [R1+0x8d4] ;  /* 0x0008d400010e7983 */ /* 0x000ee20000300800 */
        /* <DEDUP_REMOVED lines=17> */
[----:B------:R-:W4:Y:S02]  /*1f460*/  LDL.LU R28, [R1+0x88c] ;  /* 0x00088c00011c7983 */ /* 0x000f240000300800 */
[----:B------:R-:W4:Y:S02]  /*1f470*/  LDL.LU R3, [R1+0x8b0] ;  /* 0x0008b00001037983 */ /* 0x000f240000300800 */
[----:B-1----:R-:W4:Y:S01]  /*1f480*/  LDL.LU R2, [R1+0x884] ;  /* 0x0008840001027983 */ /* 0x002f220000300800 */
[----:B0-----:R-:W4:Y:S01]  /*1f490*/  LDL.LU R29, [R1+0x8a8] ;  /* 0x0008a800011d7983 */ /* 0x001f220000300800 */
[----:B------:R0:W-:Y:S03]  /*1f4a0*/  STL [R1+0xa88], R0 ;  /* 0x000a880001007387 */ /* 0x0001e60000100800 */
[----:B0-----:R-:W4:Y:S01]  /*1f4b0*/  LDL.LU R0, [R1+0x33c] ;  /* 0x00033c0001007983 */ /* 0x001f220000300800 */
[----:B--2---:R-:W-:-:S05]  /*1f4c0*/  IADD3 R5, P5, R5, UR8, RZ ;  /* 0x0000000805057c10 */ /* 0x004fca000ffbe0ff */
[----:B------:R0:W-:Y:S04]  /*1f4d0*/  STL [R1+0x8ec], R5 ;  /* 0x0008ec0501007387 */ /* 0x0001e80000100800 */
[----:B0-----:R-:W2:Y:S01]  /*1f4e0*/  LDL.LU R5, [R1+0xaa4] ;  /* 0x000aa40001057983 */ /* 0x001ea20000300800 */
[----:B---3--:R-:W-:Y:S01]  /*1f4f0*/  IADD3.X R4, R4, UR5, RZ, P1, !PT ;  /* 0x0000000504047c10 */ /* 0x008fe20008ffe4ff */
[----:B----4-:R-:W-:Y:S01]  /*1f500*/  IADD3 R24, P1, R24, UR8, RZ ;  /* 0x0000000818187c10 */ /* 0x010fe2000ff3e0ff */
[----:B------:R-:W-:Y:S01]  /*1f510*/  IADD3.X R25, R25, UR5, RZ, P2, !PT ;  /* 0x0000000519197c10 */ /* 0x000fe200097fe4ff */
[----:B------:R-:W-:Y:S01]  /*1f520*/  IADD3 R26, P2, R26, UR8, RZ ;  /* 0x000000081a1a7c10 */ /* 0x000fe2000ff5e0ff */
[----:B------:R-:W-:Y:S01]  /*1f530*/  IADD3.X R27, R27, UR5, RZ, P3, !PT ;  /* 0x000000051b1b7c10 */ /* 0x000fe20009ffe4ff */
[----:B------:R-:W-:Y:S01]  /*1f540*/  IADD3 R14, P3, R14, UR8, RZ ;  /* 0x000000080e0e7c10 */ /* 0x000fe2000ff7e0ff */
[----:B------:R-:W-:Y:S01]  /*1f550*/  IADD3.X R15, R15, UR5, RZ, P4, !PT ;  /* 0x000000050f0f7c10 */ /* 0x000fe2000a7fe4ff */
[----:B------:R-:W-:Y:S01]  /*1f560*/  IADD3 R8, P4, R8, UR8, RZ ;  /* 0x0000000808087c10 */ /* 0x000fe2000ff9e0ff */
[----:B------:R-:W-:Y:S01]  /*1f570*/  IADD3.X R9, R9, UR5, RZ, P5, !PT ;  /* 0x0000000509097c10 */ /* 0x000fe2000affe4ff */
[----:B------:R-:W-:Y:S01]  /*1f580*/  IADD3 R10, P5, R10, UR8, RZ ;  /* 0x000000080a0a7c10 */ /* 0x000fe2000ffbe0ff */
[----:B------:R-:W-:-:S05]  /*1f590*/  IADD3.X R0, R0, UR5, RZ, P6, !PT ;  /* 0x0000000500007c10 */ /* 0x000fca000b7fe4ff */
[----:B------:R0:W-:Y:S01]  /*1f5a0*/  STL [R1+0x33c], R0 ;  /* 0x00033c0001007387 */ /* 0x0001e20000100800 */
        /* <DEDUP_REMOVED lines=10> */
[----:B--2---:R-:W-:-:S05]  /*1f650*/  IADD3 R5, P6, R5, UR8, RZ ;  /* 0x0000000805057c10 */ /* 0x004fca000ffde0ff */
[----:B------:R-:W-:Y:S01]  /*1f660*/  STL [R1+0x8e8], R5 ;  /* 0x0008e80501007387 */ /* 0x000fe20000100800 */
[----:B------:R-:W-:Y:S02]  /*1f670*/  STL [R1+0x74c], R4 ;  /* 0x00074c0401007387 */ /* 0x000fe40000100800 */
[----:B------:R-:W-:Y:S02]  /*1f680*/  STL [R1+0x8e4], R24 ;  /* 0x0008e41801007387 */ /* 0x000fe40000100800 */
[----:B------:R-:W-:Y:S01]  /*1f690*/  STL [R1+0x748], R25 ;  /* 0x0007481901007387 */ /* 0x000fe20000100800 */
[----:B------:R-:W-:Y:S01]  /*1f6a0*/  STL [R1+0x8dc], R26 ;  /* 0x0008dc1a01007387 */ /* 0x000fe20000100800 */
[----:B------:R-:W-:Y:S02]  /*1f6b0*/  STL [R1+0x744], R27 ;  /* 0x0007441b01007387 */ /* 0x000fe40000100800 */
[----:B------:R-:W-:Y:S01]  /*1f6c0*/  STL [R1+0x8d4], R14 ;  /* 0x0008d40e01007387 */ /* 0x000fe20000100800 */
[----:B------:R-:W-:Y:S01]  /*1f6d0*/  IADD3.X R11, R11, UR5, RZ, P6, !PT ;  /* 0x000000050b0b7c10 */ /* 0x000fe2000b7fe4ff */
[----:B------:R-:W-:Y:S01]  /*1f6e0*/  STL [R1+0x740], R15 ;  /* 0x0007400f01007387 */ /* 0x000fe20000100800 */
[----:B------:R-:W-:Y:S01]  /*1f6f0*/  IADD3 R6, P6, R6, UR8, RZ ;  /* 0x0000000806067c10 */ /* 0x000fe2000ffde0ff */
        /* <DEDUP_REMOVED lines=11> */
[----:B------:R-:W-:Y:S01]  /*1f7b0*/  IADD3.X R16, R16, UR5, RZ, P6, !PT ;  /* 0x0000000510107c10 */ /* 0x000fe2000b7fe4ff */
[----:B------:R-:W-:Y:S01]  /*1f7c0*/  STL [R1+0x8c8], R18 ;  /* 0x0008c81201007387 */ /* 0x000fe20000100800 */
[----:B------:R-:W-:Y:S01]  /*1f7d0*/  IADD3 R28, P6, R28, UR8, RZ ;  /* 0x000000081c1c7c10 */ /* 0x000fe2000ffde0ff */
[----:B------:R-:W-:Y:S01]  /*1f7e0*/  STL [R1+0x89c], R13 ;  /* 0x00089c0d01007387 */ /* 0x000fe20000100800 */
[----:B------:R-:W-:Y:S02]  /*1f7f0*/  STL [R1+0x8c0], R17 ;  /* 0x0008c01101007387 */ /* 0x000fe40000100800 */
[----:B------:R-:W-:Y:S02]  /*1f800*/  STL [R1+0x894], R12 ;  /* 0x0008940c01007387 */ /* 0x000fe40000100800 */
[----:B------:R-:W-:Y:S01]  /*1f810*/  STL [R1+0x8b8], R16 ;  /* 0x0008b81001007387 */ /* 0x000fe20000100800 */
[----:B------:R-:W-:Y:S01]  /*1f820*/  STL [R1+0x88c], R28 ;  /* 0x00088c1c01007387 */ /* 0x000fe20000100800 */
[----:B0-----:R-:W2:Y:S01]  /*1f830*/  LDL.LU R0, [R1+0x874] ;  /* 0x0008740001007983 */ /* 0x001ea20000300800 */
[----:B------:R-:W-:Y:S01]  /*1f840*/  IADD3.X R3, R3, UR5, RZ, P1, !PT ;  /* 0x0000000503037c10 */ /* 0x000fe20008ffe4ff */
[----:B------:R-:W-:-:S04]  /*1f850*/  IADD3 R2, P1, R2, UR8, RZ ;  /* 0x0000000802027c10 */ /* 0x000fc8000ff3e0ff */
[----:B------:R-:W-:Y:S04]  /*1f860*/  STL [R1+0x8b0], R3 ;  /* 0x0008b00301007387 */ /* 0x000fe80000100800 */
[----:B--2---:R0:W-:Y:S01]  /*1f870*/  STL [R1+0xa9c], R0 ;  /* 0x000a9c0001007387 */ /* 0x0041e20000100800 */
[----:B------:R-:W-:Y:S03]  /*1f880*/  STL [R1+0x884], R2 ;  /* 0x0008840201007387 */ /* 0x000fe60000100800 */
[----:B0-----:R-:W2:Y:S01]  /*1f890*/  LDL.LU R0, [R1+0x8a0] ;  /* 0x0008a00001007983 */ /* 0x001ea20000300800 */
[----:B------:R-:W-:-:S05]  /*1f8a0*/  IADD3.X R29, R29, UR5, RZ, P2, !PT ;  /* 0x000000051d1d7c10 */ /* 0x000fca00097fe4ff */
[----:B------:R-:W-:Y:S04]  /*1f8b0*/  STL [R1+0x8a8], R29 ;  /* 0x0008a81d01007387 */ /* 0x000fe80000100800 */
[----:B--2---:R0:W-:Y:S04]  /*1f8c0*/  STL [R1+0xaa0], R0 ;  /* 0x000aa00001007387 */ /* 0x0041e80000100800 */
[----:B0-----:R-:W2:Y:S01]  /*1f8d0*/  LDL.LU R0, [R1+0x87c] ;  /* 0x00087c0001007983 */ /* 0x001ea20000300800 */
[----:B------:R-:W3:Y:S02]  /*1f8e0*/  LDL.LU R5, [R1+0x898] ;  /* 0x0008980001057983 */ /* 0x000ee40000300800 */
[----:B------:R-:W4:Y:S02]  /*1f8f0*/  LDL.LU R4, [R1+0x86c] ;  /* 0x00086c0001047983 */ /* 0x000f240000300800 */
        /* <DEDUP_REMOVED lines=26> */
[----:B--2---:R-:W-:-:S05]  /*1faa0*/  IADD3 R0, P2, R0, UR8, RZ ;  /* 0x0000000800007c10 */ /* 0x004fca000ff5e0ff */
[----:B------:R0:W-:Y:S04]  /*1fab0*/  STL [R1+0x87c], R0 ;  /* 0x00087c0001007387 */ /* 0x0001e80000100800 */
[----:B0-----:R-:W2:Y:S02]  /*1fac0*/  LDL.LU R0, [R1+0xaa0] ;  /* 0x000aa00001007983 */ /* 0x001ea40000300800 */
[----:B--2---:R-:W-:-:S05]  /*1fad0*/  IADD3.X R0, R0, UR5, RZ, P3, !PT ;  /* 0x0000000500007c10 */ /* 0x004fca0009ffe4ff */
        /* <DEDUP_REMOVED lines=22> */
[----:B------:R-:W-:-:S02]  /*1fc40*/  IADD3.X R28, R28, UR5, RZ, P4, !PT ;  /* 0x000000051c1c7c10 */ /* 0x000fc4000a7fe4ff */
[----:B--2---:R-:W-:-:S05]  /*1fc50*/  IADD3 R0, P3, R0, UR8, RZ ;  /* 0x0000000800007c10 */ /* 0x004fca000ff7e0ff */
[----:B------:R0:W-:Y:S01]  /*1fc60*/  STL [R1+0x874], R0 ;  /* 0x0008740001007387 */ /* 0x0001e20000100800 */
        /* <DEDUP_REMOVED lines=28> */
[----:B------:R-:W-:Y:S02]  /*1fe30*/  STL [R1+0x838], R28 ;  /* 0x0008381c01007387 */ /* 0x000fe40000100800 */
[----:B0-----:R-:W2:Y:S01]  /*1fe40*/  LDL.LU R0, [R1+0x820] ;  /* 0x0008200001007983 */ /* 0x001ea20000300800 */
[----:B------:R-:W-:-:S02]  /*1fe50*/  IADD3 R3, P4, R3, UR8, RZ ;  /* 0x0000000803037c10 */ /* 0x000fc4000ff9e0ff */
[----:B------:R-:W-:-:S03]  /*1fe60*/  IADD3.X R2, R2, UR5, RZ, P5, !PT ;  /* 0x0000000502027c10 */ /* 0x000fc6000affe4ff */
[----:B------:R-:W-:Y:S04]  /*1fe70*/  STL [R1+0x80c], R3 ;  /* 0x00080c0301007387 */ /* 0x000fe80000100800 */
[----:B--2---:R0:W-:Y:S01]  /*1fe80*/  STL [R1+0xa94], R0 ;  /* 0x000a940001007387 */ /* 0x0041e20000100800 */
[----:B------:R-:W-:Y:S03]  /*1fe90*/  STL [R1+0x830], R2 ;  /* 0x0008300201007387 */ /* 0x000fe60000100800 */
[----:B0-----:R-:W2:Y:S01]  /*1fea0*/  LDL.LU R0, [R1+0x7fc] ;  /* 0x0007fc0001007983 */ /* 0x001ea20000300800 */
[----:B------:R-:W-:-:S05]  /*1feb0*/  IADD3 R29, P5, R29, UR8, RZ ;  /* 0x000000081d1d7c10 */ /* 0x000fca000ffbe0ff */
        /* <DEDUP_REMOVED lines=31> */
[----:B--2---:R-:W-:-:S05]  /*200b0*/  IADD3.X R0, R0, UR5, RZ, P6, !PT ;  /* 0x0000000500007c10 */ /* 0x004fca000b7fe4ff */
[----:B------:R0:W-:Y:S04]  /*200c0*/  STL [R1+0x828], R0 ;  /* 0x0008280001007387 */ /* 0x0001e80000100800 */
[----:B0-----:R-:W2:Y:S02]  /*200d0*/  LDL.LU R0, [R1+0xa98] ;  /* 0x000a980001007983 */ /* 0x001ea40000300800 */
[----:B--2---:R-:W-:-:S05]  /*200e0*/  IADD3 R0, P6, R0, UR8, RZ ;  /* 0x0000000800007c10 */ /* 0x004fca000ffde0ff */
[----:B------:R0:W-:Y:S04]  /*200f0*/  STL [R1+0x7fc], R0 ;  /* 0x0007fc0001007387 */ /* 0x0001e80000100800 */
[----:B0-----:R-:W2:Y:S01]  /*20100*/  LDL.LU R0, [R1+0xa94] ;  /* 0x000a940001007983 */ /* 0x001ea20000300800 */
[----:B----4-:R-:W-:Y:S01]  /*20110*/  IADD3.X R4, R4, UR5, RZ, P2, !PT ;  /* 0x0000000504047c10 */ /* 0x010fe200097fe4ff */
[----:B---3--:R-:W-:Y:S01]  /*20120*/  IADD3 R24, P2, R24, UR8, RZ ;  /* 0x0000000818187c10 */ /* 0x008fe2000ff5e0ff */
        /* <DEDUP_REMOVED lines=18> */
[----:B--2---:R-:W-:Y:S01]  /*20250*/  IADD3.X R0, R0, UR5, RZ, P1, !PT ;  /* 0x0000000500007c10 */ /* 0x004fe20008ffe4ff */
[----:B------:R-:W-:-:S04]  /*20260*/  IADD3 R5, P1, R5, UR8, RZ ;  /* 0x0000000805057c10 */ /* 0x000fc8000ff3e0ff */
[----:B------:R0:W-:Y:S01]  /*20270*/  STL [R1+0x820], R0 ;  /* 0x0008200001007387 */ /* 0x0001e20000100800 */
[----:B------:R-:W-:Y:S02]  /*20280*/  STL [R1+0x7f4], R5 ;  /* 0x0007f40501007387 */ /* 0x000fe40000100800 */
[----:B------:R-:W-:Y:S02]  /*20290*/  STL [R1+0x818], R4 ;  /* 0x0008180401007387 */ /* 0x000fe40000100800 */
[----:B------:R-:W-:Y:S01]  /*202a0*/  STL [R1+0x7ec], R24 ;  /* 0x0007ec1801007387 */ /* 0x000fe20000100800 */
[----:B------:R-:W-:Y:S01]  /*202b0*/  STL [R1+0x810], R25 ;  /* 0x0008101901007387 */ /* 0x000fe20000100800 */
[----:B------:R-:W-:Y:S02]  /*202c0*/  STL [R1+0x7e4], R26 ;  /* 0x0007e41a01007387 */ /* 0x000fe40000100800 */
        /* <DEDUP_REMOVED lines=90> */
[----:B------:R-:W-:Y:S02]  /*20870*/  IADD3.X R20, R20, UR5, RZ, P6, !PT ;  /* 0x0000000514147c10 */ /* 0x000fe4000b7fe4ff */
[----:B------:R-:W-:Y:S02]  /*20880*/  IADD3.X R21, R21, UR5, RZ, P1, !PT ;  /* 0x0000000515157c10 */ /* 0x000fe40008ffe4ff */
[----:B------:R-:W-:Y:S02]  /*20890*/  IADD3.X R23, R23, UR5, RZ, P3, !PT ;  /* 0x0000000517177c10 */ /* 0x000fe40009ffe4ff */
[----:B------:R-:W-:Y:S02]  /*208a0*/  IADD3.X R22, R22, UR5, RZ, P2, !PT ;  /* 0x0000000516167c10 */ /* 0x000fe400097fe4ff */
[----:B--2---:R-:W-:-:S05]  /*208b0*/  IADD3 R0, P4, R0, UR8, RZ ;  /* 0x0000000800007c10 */ /* 0x004fca000ff9e0ff */
[----:B------:R0:W-:Y:S04]  /*208c0*/  STL [R1+0x77c], R0 ;  /* 0x00077c0001007387 */ /* 0x0001e80000100800 */
[----:B0-----:R0:W5:Y:S01]  /*208d0*/  LDL.LU R0, [R1+0xa88] ;  /* 0x000a880001007983 */ /* 0x0011620000300800 */
[----:B------:R1:W-:Y:S03]  /*208e0*/  STL [R1+0x7a0], R4 ;  /* 0x0007a00401007387 */ /* 0x0003e60000100800 */
[----:B-1----:R0:W5:Y:S01]  /*208f0*/  LDL.LU R4, [R1+0xa84] ;  /* 0x000a840001047983 */ /* 0x0021620000300800 */
[----:B------:R1:W-:Y:S03]  /*20900*/  STL [R1+0x774], R5 ;  /* 0x0007740501007387 */ /* 0x0003e60000100800 */
[----:B-1----:R0:W5:Y:S01]  /*20910*/  LDL.LU R5, [R1+0xa80] ;  /* 0x000a800001057983 */ /* 0x0021620000300800 */
[----:B------:R1:W-:Y:S03]  /*20920*/  STL [R1+0x798], R19 ;  /* 0x0007981301007387 */ /* 0x0003e60000100800 */
[----:B-1----:R0:W5:Y:S01]  /*20930*/  LDL.LU R19, [R1+0xa7c] ;  /* 0x000a7c0001137983 */ /* 0x0021620000300800 */
[----:B------:R1:W-:Y:S01]  /*20940*/  STL [R1+0x904], R18 ;  /* 0x0009041201007387 */ /* 0x0003e20000100800 */
[----:B------:R-:W-:-:S02]  /*20950*/  IADD3.X R3, R3, UR5, RZ, P4, !PT ;  /* 0x0000000503037c10 */ /* 0x000fc4000a7fe4ff */
[----:B-1----:R0:W5:Y:S01]  /*20960*/  LDL.LU R18, [R1+0xa78] ;  /* 0x000a780001127983 */ /* 0x0021620000300800 */
[----:B------:R1:W-:Y:S01]  /*20970*/  STL [R1+0x790], R17 ;  /* 0x0007901101007387 */ /* 0x0003e20000100800 */
[----:B------:R-:W-:Y:S02]  /*20980*/  IADD3 R29, P4, R29, UR8, RZ ;  /* 0x000000081d1d7c10 */ /* 0x000fe4000ff9e0ff */
[----:B-1----:R0:W5:Y:S01]  /*20990*/  LDL.LU R17, [R1+0xa74] ;  /* 0x000a740001117983 */ /* 0x0021620000300800 */
[----:B------:R1:W-:Y:S03]  /*209a0*/  STL [R1+0x90c], R13 ;  /* 0x00090c0d01007387 */ /* 0x0003e60000100800 */
[----:B-1----:R0:W5:Y:S01]  /*209b0*/  LDL.LU R13, [R1+0xa70] ;  /* 0x000a7000010d7983 */ /* 0x0021620000300800 */
        /* <DEDUP_REMOVED lines=9> */
[----:B------:R1:W-:Y:S03]  /*20a50*/  STL [R1+0x778], R3 ;  /* 0x0007780301007387 */ /* 0x0003e60000100800 */
[----:B-1----:R0:W5:Y:S01]  /*20a60*/  LDL.LU R3, [R1+0xa5c] ;  /* 0x000a5c0001037983 */ /* 0x0021620000300800 */
[----:B------:R1:W-:Y:S02]  /*20a70*/  STL [R1+0x92c], R29 ;  /* 0x00092c1d01007387 */ /* 0x0003e40000100800 */
[----:B------:R0:W-:Y:S02]  /*20a80*/  STL [R1+0x770], R24 ;  /* 0x0007701801007387 */ /* 0x0001e40000100800 */
[----:B------:R0:W-:Y:S01]  /*20a90*/  STL [R1+0x928], R25 ;  /* 0x0009281901007387 */ /* 0x0001e20000100800 */
[----:B------:R0:W-:Y:S01]  /*20aa0*/  STL [R1+0x76c], R26 ;  /* 0x00076c1a01007387 */ /* 0x0001e20000100800 */
[----:B------:R0:W-:Y:S02]  /*20ab0*/  STL [R1+0x924], R27 ;  /* 0x0009241b01007387 */ /* 0x0001e40000100800 */
[----:B------:R0:W-:Y:S02]  /*20ac0*/  STL [R1+0x768], R14 ;  /* 0x0007680e01007387 */ /* 0x0001e40000100800 */
[----:B------:R0:W-:Y:S01]  /*20ad0*/  STL [R1+0x920], R15 ;  /* 0x0009200f01007387 */ /* 0x0001e20000100800 */
[----:B------:R0:W-:Y:S04]  /*20ae0*/  STL [R1+0x764], R8 ;  /* 0x0007640801007387 */ /* 0x0001e80000100800 */
[----:B-1----:R-:W1:Y:S01]  /*20af0*/  S2R R29, SR_TID.X ;  /* 0x00000000001d7919 */ /* 0x002e620000002100 */
[----:B------:R0:W-:Y:S02]  /*20b00*/  STL [R1+0x91c], R9 ;  /* 0x00091c0901007387 */ /* 0x0001e40000100800 */
[----:B------:R0:W-:Y:S02]  /*20b10*/  STL [R1+0x760], R10 ;  /* 0x0007600a01007387 */ /* 0x0001e40000100800 */
[----:B------:R0:W-:Y:S01]  /*20b20*/  STL [R1+0x918], R11 ;  /* 0x0009180b01007387 */ /* 0x0001e20000100800 */
[----:B------:R0:W-:Y:S01]  /*20b30*/  STL [R1+0x75c], R6 ;  /* 0x00075c0601007387 */ /* 0x0001e20000100800 */
[----:B------:R0:W-:Y:S02]  /*20b40*/  STL [R1+0x758], R7 ;  /* 0x0007580701007387 */ /* 0x0001e40000100800 */
[----:B------:R0:W-:Y:S02]  /*20b50*/  STL [R1+0x754], R20 ;  /* 0x0007541401007387 */ /* 0x0001e40000100800 */
[----:B------:R0:W-:Y:S01]  /*20b60*/  STL [R1+0x910], R23 ;  /* 0x0009101701007387 */ /* 0x0001e20000100800 */
[----:B------:R0:W-:Y:S01]  /*20b70*/  STL [R1+0x900], R21 ;  /* 0x0009001501007387 */ /* 0x0001e20000100800 */
[----:B------:R0:W-:Y:S01]  /*20b80*/  STL [R1+0x908], R22 ;  /* 0x0009081601007387 */ /* 0x0001e20000100800 */
[----:B-1----:R-:W-:-:S05]  /*20b90*/  LOP3.LUT R29, R29, 0x7f, RZ, 0xc0, !PT ;  /* 0x0000007f1d1d7812 */ /* 0x002fca00078ec0ff */
[----:B------:R-:W-:Y:S01]  /*20ba0*/  IMAD.SHL.U32 R29, R29, 0x2, RZ ;  /* 0x000000021d1d7824 */ /* 0x000fe200078e00ff */
[----:B0-----:R-:W-:Y:S01]  /*20bb0*/  @!P0 CALL.REL.NOINC `(.L_x_2) ;  /* 0x0000001000008944 */ /* 0x001fe20003c00000 */
[----:B------:R-:W-:Y:S05]  /*20bc0*/  BRA `(.L_x_3) ;  /* 0xfffeab2000007947 */ /* 0x000fea000383ffff */
.L_x_2:
[----:B------:R-:W2:Y:S04]  /*20bd0*/  LDL.LU R7, [R1+0xd8] ;  /* 0x0000d80001077983 */ /* 0x000ea80000300800 */
[----:B--2---:R0:W-:Y:S04]  /*20be0*/  STL [R1+0xaa8], R7 ;  /* 0x000aa80701007387 */ /* 0x0041e80000100800 */
[----:B0-----:R-:W2:Y:S04]  /*20bf0*/  LDL.LU R7, [R1+0x130] ;  /* 0x0001300001077983 */ /* 0x001ea80000300800 */
        /* <DEDUP_REMOVED lines=13> */
[----:B------:R-:W2:Y:S01]  /*20cd0*/  LDL.LU R6, [R1+0xf8] ;  /* 0x0000f80001067983 */ /* 0x000ea20000300800 */
[----:B0----5:R-:W-:-:S03]  /*20ce0*/  IMAD.MOV.U32 R7, RZ, RZ, R5 ;  /* 0x000000ffff077224 */ /* 0x021fc600078e0005 */
        /* <DEDUP_REMOVED lines=18> */
[----:B0-----:R-:W-:-:S03]  /*20e10*/  IMAD.MOV.U32 R6, RZ, RZ, R4 ;  /* 0x000000ffff067224 */ /* 0x001fc600078e0004 */
[----:B--2---:R0:W-:Y:S04]  /*20e20*/  STL [R1+0xaa0], R5 ;  /* 0x000aa00501007387 */ /* 0x0041e80000100800 */
[----:B0-----:R-:W2:Y:S04]  /*20e30*/  LDL.LU R5, [R1+0xfc] ;  /* 0x0000fc0001057983 */ /* 0x001ea80000300800 */
[----:B------:R-:W3:Y:S04]  /*20e40*/  LDL.LU R4, [R1+0x118] ;  /* 0x0001180001047983 */ /* 0x000ee80000300800 */
[----:B---3--:R0:W-:Y:S04]  /*20e50*/  STL [R1+0xa9c], R4 ;  /* 0x000a9c0401007387 */ /* 0x0081e80000100800 */
[----:B0-----:R-:W3:Y:S04]  /*20e60*/  LDL.LU R4, [R1+0x10c] ;  /* 0x00010c0001047983 */ /* 0x001ee80000300800 */
[----:B------:R-:W4:Y:S04]  /*20e70*/  LDL.LU R11, [R1+0xd0] ;  /* 0x0000d000010b7983 */ /* 0x000f280000300800 */
[----:B----4-:R0:W-:Y:S04]  /*20e80*/  STL [R1+0xa98], R11 ;  /* 0x000a980b01007387 */ /* 0x0101e80000100800 */
[----:B0-----:R-:W4:Y:S04]  /*20e90*/  LDL.LU R11, [R1+0x11c] ;  /* 0x00011c00010b7983 */ /* 0x001f280000300800 */
[----:B------:R-:W2:Y:S04]  /*20ea0*/  LDL.LU R10, [R1+0xf0] ;  /* 0x0000f000010a7983 */ /* 0x000ea80000300800 */
[----:B--2---:R0:W-:Y:S04]  /*20eb0*/  STL [R1+0xa94], R10 ;  /* 0x000a940a01007387 */ /* 0x0041e80000100800 */
[----:B0-----:R-:W2:Y:S04]  /*20ec0*/  LDL.LU R10, [R1+0xd4] ;  /* 0x0000d400010a7983 */ /* 0x001ea80000300800 */
        /* <DEDUP_REMOVED lines=9> */
[----:B------:R0:W-:Y:S04]  /*20f60*/  STL [R1+0xa80], R13 ;  /* 0x000a800d01007387 */ /* 0x0001e80000100800 */
[----:B0-----:R-:W2:Y:S04]  /*20f70*/  LDL.LU R13, [R1+0x15c] ;  /* 0x00015c00010d7983 */ /* 0x001ea80000300800 */
[----:B--2---:R0:W-:Y:S04]  /*20f80*/  STL [R1+0xa84], R13 ;  /* 0x000a840d01007387 */ /* 0x0041e80000100800 */
        /* <DEDUP_REMOVED lines=14> */
[----:B------:R-:W-:-:S03]  /*21070*/  F2FP.BF16.PACK_AB R7, R6, R7 ;  /* 0x000000070607723e */ /* 0x000fc600000010ff */
[----:B--2---:R0:W-:Y:S04]  /*21080*/  STL [R1+0xa68], R28 ;  /* 0x000a681c01007387 */ /* 0x0041e80000100800 */
[----:B0-----:R-:W2:Y:S04]  /*21090*/  LDL.LU R28, [R1+0x174] ;  /* 0x00017400011c7983 */ /* 0x001ea80000300800 */
[----:B------:R-:W2:Y:S04]  /*210a0*/  LDL.LU R23, [R1+0x188] ;  /* 0x0001880001177983 */ /* 0x000ea80000300800 */
[----:B------:R0:W-:Y:S04]  /*210b0*/  STL [R1+0xa60], R2 ;  /* 0x000a600201007387 */ /* 0x0001e80000100800 */
[----:B0-----:R-:W2:Y:S04]  /*210c0*/  LDL.LU R2, [R1+0x19c] ;  /* 0x00019c0001027983 */ /* 0x001ea80000300800 */
[----:B------:R-:W2:Y:S04]  /*210d0*/  LDL.LU R22, [R1+0x198] ;  /* 0x0001980001167983 */ /* 0x000ea80000300800 */
[----:B------:R0:W-:Y:S04]  /*210e0*/  STL [R1+0xa5c], R3 ;  /* 0x000a5c0301007387 */ /* 0x0001e80000100800 */
[----:B0-----:R-:W2:Y:S04]  /*210f0*/  LDL.LU R3, [R1+0x1ac] ;  /* 0x0001ac0001037983 */ /* 0x001ea80000300800 */
[----:B------:R-:W2:Y:S04]  /*21100*/  LDL.LU R21, [R1+0x1a8] ;  /* 0x0001a80001157983 */ /* 0x000ea80000300800 */
        /* <DEDUP_REMOVED lines=8> */
[----:B------:R0:W-:Y:S04]  /*21190*/  STL [R1+0x1c], R7 ;  /* 0x00001c0701007387 */ /* 0x0001e80000100800 */
[----:B0-----:R-:W2:Y:S02]  /*211a0*/  LDL.LU R7, [R1+0xae0] ;  /* 0x000ae00001077983 */ /* 0x001ea40000300800 */
[----:B--2---:R-:W-:-:S02]  /*211b0*/  F2FP.BF16.PACK_AB R7, R6, R7 ;  /* 0x000000070607723e */ /* 0x004fc400000010ff */
        /* <DEDUP_REMOVED lines=25> */
[----:B------:R0:W-:Y:S04]  /*21350*/  STL [R1], R7 ;  /* 0x0000000701007387 */ /* 0x0001e80000100800 */
[----:B0-----:R-:W2:Y:S02]  /*21360*/  LDL.LU R7, [R1+0xaa8] ;  /* 0x000aa80001077983 */ /* 0x001ea40000300800 */
[----:B--2---:R-:W-:-:S02]  /*21370*/  F2FP.BF16.PACK_AB R7, R6, R7 ;  /* 0x000000070607723e */ /* 0x004fc400000010ff */
[----:B------:R-:W2:Y:S02]  /*21380*/  LDL.LU R6, [R1+0xaa4] ;  /* 0x000aa40001067983 */ /* 0x000ea40000300800 */
[----:B--2---:R-:W-:Y:S02]  /*21390*/  F2FP.BF16.PACK_AB R6, R5, R6 ;  /* 0x000000060506723e */ /* 0x004fe400000010ff */
[----:B------:R-:W3:Y:S02]  /*213a0*/  LDL.LU R5, [R1+0xaa0] ;  /* 0x000aa00001057983 */ /* 0x000ee40000300800 */
[----:B---3--:R-:W-:Y:S02]  /*213b0*/  F2FP.BF16.PACK_AB R5, R4, R5 ;  /* 0x000000050405723e */ /* 0x008fe400000010ff */
[----:B------:R-:W4:Y:S02]  /*213c0*/  LDL.LU R4, [R1+0xa9c] ;  /* 0x000a9c0001047983 */ /* 0x000f240000300800 */
[----:B----4-:R-:W-:-:S02]  /*213d0*/  F2FP.BF16.PACK_AB R4, R11, R4 ;  /* 0x000000040b04723e */ /* 0x010fc400000010ff */
[----:B------:R-:W2:Y:S02]  /*213e0*/  LDL.LU R11, [R1+0xa98] ;  /* 0x000a9800010b7983 */ /* 0x000ea40000300800 */
[----:B--2---:R-:W-:Y:S02]  /*213f0*/  F2FP.BF16.PACK_AB R11, R10, R11 ;  /* 0x0000000b0a0b723e */ /* 0x004fe400000010ff */
[----:B------:R-:W2:Y:S02]  /*21400*/  LDL.LU R10, [R1+0xa94] ;  /* 0x000a9400010a7983 */ /* 0x000ea40000300800 */
[----:B--2---:R-:W-:Y:S02]  /*21410*/  F2FP.BF16.PACK_AB R10, R9, R10 ;  /* 0x0000000a090a723e */ /* 0x004fe400000010ff */
[----:B------:R-:W2:Y:S02]  /*21420*/  LDL.LU R9, [R1+0xa90] ;  /* 0x000a900001097983 */ /* 0x000ea40000300800 */
[----:B--2---:R-:W-:-:S02]  /*21430*/  F2FP.BF16.PACK_AB R9, R8, R9 ;  /* 0x000000090809723e */ /* 0x004fc400000010ff */
        /* <DEDUP_REMOVED lines=18> */
[----:B------:R-:W2:Y:S01]  /*21560*/  LDL.LU R28, [R1+0xa68] ;  /* 0x000a6800011c7983 */ /* 0x000ea20000300800 */
[----:B------:R-:W-:Y:S02]  /*21570*/  F2FP.BF16.PACK_AB R22, R2, R22 ;  /* 0x000000160216723e */ /* 0x000fe400000010ff */
[----:B------:R-:W-:Y:S02]  /*21580*/  F2FP.BF16.PACK_AB R21, R3, R21 ;  /* 0x000000150315723e */ /* 0x000fe400000010ff */
[----:B--2---:R-:W-:Y:S02]  /*21590*/  F2FP.BF16.PACK_AB R23, R28, R23 ;  /* 0x000000171c17723e */ /* 0x004fe400000010ff */
[----:B------:R-:W2:Y:S04]  /*215a0*/  LDL.LU R28, [R1+0xa64] ;  /* 0x000a6400011c7983 */ /* 0x000ea80000300800 */
[----:B------:R-:W3:Y:S04]  /*215b0*/  LDL.LU R2, [R1+0xa60] ;  /* 0x000a600001027983 */ /* 0x000ee80000300800 */
[----:B------:R-:W3:Y:S01]  /*215c0*/  LDL.LU R3, [R1+0xa5c] ;  /* 0x000a5c0001037983 */ /* 0x000ee20000300800 */
[----:B------:R-:W-:-:S02]  /*215d0*/  F2FP.BF16.PACK_AB R26, R24, R26 ;  /* 0x0000001a181a723e */ /* 0x000fc400000010ff */
[----:B------:R-:W-:Y:S02]  /*215e0*/  F2FP.BF16.PACK_AB R20, R29, R20 ;  /* 0x000000141d14723e */ /* 0x000fe400000010ff */
[----:B------:R-:W-:Y:S02]  /*215f0*/  F2FP.BF16.PACK_AB R27, R0, R27 ;  /* 0x0000001b001b723e */ /* 0x000fe400000010ff */
[----:B--2---:R-:W-:Y:S02]  /*21600*/  F2FP.BF16.PACK_AB R25, R25, R28 ;  /* 0x0000001c1919723e */ /* 0x004fe400000010ff */
[----:B---3--:R-:W-:Y:S02]  /*21610*/  F2FP.BF16.PACK_AB R24, R3, R2 ;  /* 0x000000020318723e */ /* 0x008fe400000010ff */
.L_x_1:
[----:B------:R-:W1:Y:S04]  /*21620*/  S2R R29, SR_TID.X ;  /* 0x00000000001d7919 */ /* 0x000e680000002100 */
[----:B------:R-:W-:Y:S01]  /*21630*/  BAR.SYNC.DEFER_BLOCKING 0x0 ;  /* 0x0000000000007b1d */ /* 0x000fe20000010000 */
[----:B01----:R-:W-:-:S02]  /*21640*/  IMAD.SHL.U32 R0, R29, 0x200, RZ ;  /* 0x000002001d007824 */ /* 0x003fc400078e00ff */
[C---:B------:R-:W-:Y:S02]  /*21650*/  IMAD.SHL.U32 R2, R29.reuse, 0x20, RZ ;  /* 0x000000201d027824 */ /* 0x040fe400078e00ff */
[----:B------:R-:W-:Y:S01]  /*21660*/  IMAD.SHL.U32 R28, R29, 0x4, RZ ;  /* 0x000000041d1c7824 */ /* 0x000fe200078e00ff */
[----:B------:R-:W-:-:S04]  /*21670*/  LOP3.LUT R0, R0, 0x3000, RZ, 0xc0, !PT ;  /* 0x0000300000007812 */ /* 0x000fc800078ec0ff */
[----:B------:R-:W-:Y:S02]  /*21680*/  LOP3.LUT R0, R0, 0x60, R2, 0xf8, !PT ;  /* 0x0000006000007812 */ /* 0x000fe400078ef802 */
[----:B------:R-:W2:Y:S01]  /*21690*/  LDL.LU R2, [R1+0x95c] ;  /* 0x00095c0001027983 */ /* 0x000ea20000300800 */
[C---:B------:R-:W-:Y:S01]  /*216a0*/  IMAD.SHL.U32 R3, R29.reuse, 0x800, RZ ;  /* 0x000008001d037824 */ /* 0x040fe200078e00ff */
[----:B------:R-:W-:Y:S02]  /*216b0*/  LOP3.LUT R0, R0, 0x170, R28, 0x78, !PT ;  /* 0x0000017000007812 */ /* 0x000fe400078e781c */
[----:B------:R-:W3:Y:S01]  /*216c0*/  LDL.LU R28, [R1+0x958] ;  /* 0x00095800011c7983 */ /* 0x000ee20000300800 */
[----:B------:R-:W-:Y:S02]  /*216d0*/  LOP3.LUT R29, R29, 0x7f, RZ, 0xc0, !PT ;  /* 0x0000007f1d1d7812 */ /* 0x000fe400078ec0ff */
[----:B------:R-:W-:-:S05]  /*216e0*/  LOP3.LUT R3, R3, 0x3000, RZ, 0xc0, !PT ;  /* 0x0000300003037812 */ /* 0x000fca00078ec0ff */
[----:B------:R-:W-:Y:S02]  /*216f0*/  IMAD R3, R29, 0x10, R3 ;  /* 0x000000101d037824 */ /* 0x000fe400078e0203 */
[----:B--2---:R-:W-:-:S05]  /*21700*/  IMAD.IADD R0, R0, 0x1, R2 ;  /* 0x0000000100007824 */ /* 0x004fca00078e0202 */
[----:B------:R0:W-:Y:S04]  /*21710*/  STS.128 [R0+0x80], R20 ;  /* 0x0000801400007388 */ /* 0x0001e80000000c00 */
[----:B------:R1:W-:Y:S04]  /*21720*/  STS.128 [R0+0x200], R16 ;  /* 0x0002001000007388 */ /* 0x0003e80000000c00 */
[----:B0-----:R-:W2:Y:S04]  /*21730*/  LDL.LU R20, [R1+0x10] ;  /* 0x0000100001147983 */ /* 0x001ea80000300800 */
[----:B------:R-:W2:Y:S04]  /*21740*/  LDL.LU R21, [R1+0x14] ;  /* 0x0000140001157983 */ /* 0x000ea80000300800 */
[----:B------:R-:W2:Y:S04]  /*21750*/  LDL.LU R22, [R1+0x18] ;  /* 0x0000180001167983 */ /* 0x000ea80000300800 */
[----:B------:R-:W2:Y:S04]  /*21760*/  LDL.LU R23, [R1+0x1c] ;  /* 0x00001c0001177983 */ /* 0x000ea80000300800 */
[----:B-1----:R-:W4:Y:S04]  /*21770*/  LDL.LU R16, [R1] ;  /* 0x0000000001107983 */ /* 0x002f280000300800 */
[----:B------:R-:W4:Y:S04]  /*21780*/  LDL.LU R17, [R1+0x4] ;  /* 0x0000040001117983 */ /* 0x000f280000300800 */
[----:B------:R-:W4:Y:S04]  /*21790*/  LDL.LU R18, [R1+0x8] ;  /* 0x0000080001127983 */ /* 0x000f280000300800 */
[----:B------:R-:W4:Y:S04]  /*217a0*/  LDL.LU R19, [R1+0xc] ;  /* 0x00000c0001137983 */ /* 0x000f280000300800 */
[----:B------:R-:W-:Y:S04]  /*217b0*/  STS.128 [R0], R24 ;  /* 0x0000001800007388 */ /* 0x000fe80000000c00 */
[----:B------:R-:W-:Y:S04]  /*217c0*/  STS.128 [R0+0x280], R12 ;  /* 0x0002800c00007388 */ /* 0x000fe80000000c00 */
[----:B------:R0:W-:Y:S04]  /*217d0*/  STS.128 [R0+0x400], R8 ;  /* 0x0004000800007388 */ /* 0x0001e80000000c00 */
[----:B------:R-:W-:Y:S04]  /*217e0*/  STS.128 [R0+0x480], R4 ;  /* 0x0004800400007388 */ /* 0x000fe80000000c00 */
[----:B0-----:R-:W5:Y:S04]  /*217f0*/  LDL.LU R8, [R1+0x338] ;  /* 0x0003380001087983 */ /* 0x001f680000300800 */
[----:B--2---:R-:W-:Y:S04]  /*21800*/  STS.128 [R0+0x680], R20 ;  /* 0x0006801400007388 */ /* 0x004fe80000000c00 */
[----:B----4-:R-:W-:Y:S04]  /*21810*/  STS.128 [R0+0x600], R16 ;  /* 0x0006001000007388 */ /* 0x010fe80000000c00 */
[----:B------:R-:W-:Y:S06]  /*21820*/  BAR.SYNC.DEFER_BLOCKING 0x0 ;  /* 0x0000000000007b1d */ /* 0x000fec0000010000 */
[----:B------:R-:W0:Y:S04]  /*21830*/  LDS.128 R4, [R3] ;  /* 0x0000000003047984 */ /* 0x000e280000000c00 */
[----:B0-----:R-:W-:Y:S04]  /*21840*/  STL [R1+0x14], R5 ;  /* 0x0000140501007387 */ /* 0x001fe80000100800 */
[----:B------:R-:W-:Y:S04]  /*21850*/  STL.64 [R1+0x18], R6 ;  /* 0x0000180601007387 */ /* 0x000fe80000100a00 */
[----:B------:R-:W2:Y:S04]  /*21860*/  LDL.LU R17, [R1+0x96c] ;  /* 0x00096c0001117983 */ /* 0x000ea80000300800 */
[----:B------:R-:W4:Y:S04]  /*21870*/  LDL.LU R14, [R1+0x968] ;  /* 0x00096800010e7983 */ /* 0x000f280000300800 */
[----:B------:R-:W2:Y:S04]  /*21880*/  LDL.LU R16, [R1+0x964] ;  /* 0x0009640001107983 */ /* 0x000ea80000300800 */
[----:B------:R-:W2:Y:S01]  /*21890*/  LDL.LU R15, [R1+0x960] ;  /* 0x00096000010f7983 */ /* 0x000ea20000300800 */
[C---:B---3--:R-:W-:Y:S01]  /*218a0*/  IMAD R2, R28.reuse, c[0x0][0x194], RZ ;  /* 0x000065001c027a24 */ /* 0x048fe200078e02ff */
[----:B------:R-:W-:Y:S01]  /*218b0*/  ISETP.GE.AND P0, PT, R28, c[0x0][0x178], PT ;  /* 0x00005e001c007a0c */ /* 0x000fe20003f06270 */
[----:B-----5:R-:W-:-:S03]  /*218c0*/  IMAD R13, R8, c[0x0][0x198], RZ ;  /* 0x00006600080d7a24 */ /* 0x020fc600078e02ff */
[----:B------:R-:W-:Y:S02]  /*218d0*/  LEA R0, P1, R2, c[0x0][0x170], 0x1 ;  /* 0x00005c0002007a11 */ /* 0x000fe400078208ff */
[----:B------:R-:W-:Y:S02]  /*218e0*/  ISETP.LT.AND P2, PT, R8, c[0x0][0x17c], !P0 ;  /* 0x00005f0008007a0c */ /* 0x000fe40004741270 */
[----:B------:R-:W-:Y:S02]  /*218f0*/  LEA.HI.X.SX32 R2, R2, c[0x0][0x174], 0x1, P1 ;  /* 0x00005d0002027a11 */ /* 0x000fe400008f0eff */
[----:B------:R-:W-:Y:S02]  /*21900*/  LOP3.LUT R22, R3, 0x20, RZ, 0x3c, !PT ;  /* 0x0000002003167812 */ /* 0x000fe400078e3cff */
[----:B------:R-:W-:Y:S01]  /*21910*/  LEA R12, P3, R13, R0, 0x1 ;  /* 0x000000000d0c7211 */ /* 0x000fe200078608ff */
[----:B------:R-:W-:Y:S01]  /*21920*/  IMAD.MOV.U32 R19, RZ, RZ, R4 ;  /* 0x000000ffff137224 */ /* 0x000fe200078e0004 */
[C---:B------:R-:W-:Y:S01]  /*21930*/  LOP3.LUT R23, R3.reuse, 0x40, RZ, 0x3c, !PT ;  /* 0x0000004003177812 */ /* 0x040fe200078e3cff */
[----:B------:R-:W0:Y:S01]  /*21940*/  LDS.128 R4, [R22] ;  /* 0x0000000016047984 */ /* 0x000e220000000c00 */
[----:B------:R-:W-:-:S03]  /*21950*/  LOP3.LUT R28, R3, 0x60, RZ, 0x3c, !PT ;  /* 0x00000060031c7812 */ /* 0x000fc600078e3cff */
[----:B------:R-:W1:Y:S04]  /*21960*/  LDS.128 R8, [R23] ;  /* 0x0000000017087984 */ /* 0x000e680000000c00 */
[----:B0-----:R-:W-:Y:S04]  /*21970*/  STL [R1+0xa60], R6 ;  /* 0x000a600601007387 */ /* 0x001fe80000100800 */
[----:B------:R0:W-:Y:S04]  /*21980*/  STL [R1+0xa5c], R7 ;  /* 0x000a5c0701007387 */ /* 0x0001e80000100800 */
[----:B0-----:R-:W3:Y:S04]  /*21990*/  LDL.LU R7, [R1+0x970] ;  /* 0x0009700001077983 */ /* 0x001ee80000300800 */
[----:B------:R-:W5:Y:S04]  /*219a0*/  LDL.LU R6, [R1+0x974] ;  /* 0x0009740001067983 */ /* 0x000f680000300800 */
[----:B-1----:R-:W-:Y:S01]  /*219b0*/  STL.64 [R1+0xa68], R10 ;  /* 0x000a680a01007387 */ /* 0x002fe20000100a00 */
[----:B----4-:R-:W-:-:S02]  /*219c0*/  ISETP.LT.AND P1, PT, R14, c[0x0][0x17c], !P0 ;  /* 0x00005f000e007a0c */ /* 0x010fc40004721270 */
[C---:B------:R-:W-:Y:S02]  /*219d0*/  IADD3 R14, R13.reuse, c[0x0][0x198], RZ ;  /* 0x000066000d0e7a10 */ /* 0x040fe40007ffe0ff */
[----:B------:R-:W-:Y:S02]  /*219e0*/  LEA.HI.X.SX32 R13, R13, R2, 0x1, P3 ;  /* 0x000000020d0d7211 */ /* 0x000fe400018f0eff */
[----:B--2---:R-:W-:Y:S02]  /*219f0*/  ISETP.LT.AND P4, PT, R16, c[0x0][0x17c], !P0 ;  /* 0x00005f0010007a0c */ /* 0x004fe40004781270 */
[----:B------:R-:W-:Y:S01]  /*21a00*/  LEA R16, P5, R14, R0, 0x1 ;  /* 0x000000000e107211 */ /* 0x000fe200078a08ff */
[----:B------:R-:W-:Y:S01]  /*21a10*/  @P2 STG.E.U16 [R12.64], R19 ;  /* 0x000000130c002986 */ /* 0x000fe2000c101506 */
[----:B------:R-:W-:Y:S02]  /*21a20*/  ISETP.LT.AND P6, PT, R17, c[0x0][0x17c], !P0 ;  /* 0x00005f0011007a0c */ /* 0x000fe400047c1270 */
[----:B------:R-:W-:-:S02]  /*21a30*/  ISETP.LT.AND P3, PT, R15, c[0x0][0x17c], !P0 ;  /* 0x00005f000f007a0c */ /* 0x000fc40004761270 */
[C---:B------:R-:W-:Y:S02]  /*21a40*/  IADD3 R18, R14.reuse, c[0x0][0x198], RZ ;  /* 0x000066000e127a10 */ /* 0x040fe40007ffe0ff */
[----:B------:R-:W-:Y:S02]  /*21a50*/  LEA.HI.X.SX32 R17, R14, R2, 0x1, P5 ;  /* 0x000000020e117211 */ /* 0x000fe400028f0eff */
[----:B------:R-:W0:Y:S04]  /*21a60*/  LDS.128 R12, [R28] ;  /* 0x000000001c0c7984 */ /* 0x000e280000000c00 */
[----:B0-----:R0:W-:Y:S04]  /*21a70*/  STL.64 [R1+0xa70], R14 ;  /* 0x000a700e01007387 */ /* 0x0011e80000100a00 */
[----:B------:R-:W2:Y:S01]  /*21a80*/  LDL.LU R25, [R1+0x978] ;  /* 0x0009780001197983 */ /* 0x000ea20000300800 */
[----:B------:R-:W-:-:S05]  /*21a90*/  PRMT R24, R19, 0x7632, R24 ;  /* 0x0000763213187816 */ /* 0x000fca0000000018 */
[----:B------:R-:W-:Y:S01]  /*21aa0*/  @P6 STG.E.U16 [R16.64], R24 ;  /* 0x0000001810006986 */ /* 0x000fe2000c101506 */
[----:B------:R-:W-:-:S04]  /*21ab0*/  LEA R20, P2, R18, R0, 0x1 ;  /* 0x0000000012147211 */ /* 0x000fc800078408ff */
[----:B------:R-:W-:Y:S02]  /*21ac0*/  LEA.HI.X.SX32 R21, R18, R2, 0x1, P2 ;  /* 0x0000000212157211 */ /* 0x000fe400010f0eff */
[----:B-----5:R-:W-:Y:S01]  /*21ad0*/  ISETP.LT.AND P2, PT, R6, c[0x0][0x17c], !P0 ;  /* 0x00005f0006007a0c */ /* 0x020fe20004741270 */
[----:B--2---:R-:W-:Y:S04]  /*21ae0*/  STL [R1+0xa80], R25 ;  /* 0x000a801901007387 */ /* 0x004fe80000100800 */
[----:B------:R-:W1:Y:S04]  /*21af0*/  LDS.128 R24, [R3+0x800] ;  /* 0x0008000003187984 */ /* 0x000e680000000c00 */
[----:B0-----:R-:W2:Y:S04]  /*21b00*/  LDL.LU R14, [R1+0x97c] ;  /* 0x00097c00010e7983 */ /* 0x001ea80000300800 */
[----:B------:R-:W4:Y:S01]  /*21b10*/  LDL.LU R11, [R1+0x980] ;  /* 0x00098000010b7983 */ /* 0x000f220000300800 */
[----:B-1----:R-:W-:-:S03]  /*21b20*/  IMAD.MOV.U32 R6, RZ, RZ, R25 ;  /* 0x000000ffff067224 */ /* 0x002fc600078e0019 */
[----:B------:R-:W-:Y:S04]  /*21b30*/  STL [R1+0xc], R27 ;  /* 0x00000c1b01007387 */ /* 0x000fe80000100800 */
[----:B------:R-:W5:Y:S04]  /*21b40*/  LDL.LU R25, [R1+0xa80] ;  /* 0x000a800001197983 */ /* 0x000f680000300800 */
[----:B------:R-:W2:Y:S01]  /*21b50*/  LDL.LU R10, [R1+0x984] ;  /* 0x00098400010a7983 */ /* 0x000ea20000300800 */
[----:B------:R-:W-:-:S04]  /*21b60*/  IADD3 R19, R18, c[0x0][0x198], RZ ;  /* 0x0000660012137a10 */ /* 0x000fc80007ffe0ff */
[C---:B------:R-:W-:Y:S02]  /*21b70*/  LEA R18, P6, R19.reuse, R0, 0x1 ;  /* 0x0000000013127211 */ /* 0x040fe400078c08ff */
[----:B------:R-:W-:Y:S02]  /*21b80*/  IADD3 R17, R19, c[0x0][0x198], RZ ;  /* 0x0000660013117a10 */ /* 0x000fe40007ffe0ff */
[----:B---3--:R-:W-:Y:S01]  /*21b90*/  ISETP.LT.AND P5, PT, R7, c[0x0][0x17c], !P0 ;  /* 0x00005f0007007a0c */ /* 0x008fe200047a1270 */
[----:B------:R-:W-:Y:S01]  /*21ba0*/  IMAD.MOV.U32 R7, RZ, RZ, R26 ;  /* 0x000000ffff077224 */ /* 0x000fe200078e001a */
[----:B------:R-:W-:Y:S01]  /*21bb0*/  LEA.HI.X.SX32 R19, R19, R2, 0x1, P6 ;  /* 0x0000000213137211 */ /* 0x000fe200030f0eff */
[----:B------:R0:W-:Y:S01]  /*21bc0*/  @P1 STG.E.U16 [R20.64], R4 ;  /* 0x0000000414001986 */ /* 0x0001e2000c101506 */
[C---:B------:R-:W-:Y:S02]  /*21bd0*/  LEA R16, P6, R17.reuse, R0, 0x1 ;  /* 0x0000000011107211 */ /* 0x040fe400078c08ff */
[----:B------:R-:W-:Y:S01]  /*21be0*/  PRMT R3, R4, 0x7632, R3 ;  /* 0x0000763204037816 */ /* 0x000fe20000000003 */
[----:B------:R1:W-:Y:S01]  /*21bf0*/  STL.64 [R1+0xa78], R6 ;  /* 0x000a780601007387 */ /* 0x0003e20000100a00 */
[----:B0-----:R-:W-:-:S02]  /*21c00*/  IADD3 R4, R17, c[0x0][0x198], RZ ;  /* 0x0000660011047a10 */ /* 0x001fc40007ffe0ff */
[----:B------:R-:W-:Y:S01]  /*21c10*/  LEA.HI.X.SX32 R17, R17, R2, 0x1, P6 ;  /* 0x0000000211117211 */ /* 0x000fe200030f0eff */
[----:B-1----:R-:W3:Y:S01]  /*21c20*/  LDL.LU R6, [R1+0x988] ;  /* 0x0009880001067983 */ /* 0x002ee20000300800 */
[----:B------:R-:W-:-:S03]  /*21c30*/  LEA R20, P6, R4, R0, 0x1 ;  /* 0x0000000004147211 */ /* 0x000fc600078c08ff */
[----:B------:R-:W-:Y:S01]  /*21c40*/  @P4 STG.E.U16 [R18.64], R3 ;  /* 0x0000000312004986 */ /* 0x000fe2000c101506 */
[----:B------:R-:W-:-:S03]  /*21c50*/  LEA.HI.X.SX32 R21, R4, R2, 0x1, P6 ;  /* 0x0000000204157211 */ /* 0x000fc600030f0eff */
[----:B------:R0:W-:Y:S01]  /*21c60*/  @P3 STG.E.U16 [R16.64], R8 ;  /* 0x0000000810003986 */ /* 0x0001e2000c101506 */
[----:B------:R-:W-:-:S03]  /*21c70*/  IMAD.MOV.U32 R15, RZ, RZ, R24 ;  /* 0x000000ffff0f7224 */ /* 0x000fc600078e0018 */
[----:B------:R-:W1:Y:S01]  /*21c80*/  LDS.128 R16, [R22+0x800] ;  /* 0x0008000016107984 */ /* 0x000e620000000c00 */
[----:B0-----:R-:W-:-:S05]  /*21c90*/  PRMT R8, R8, 0x7632, R8 ;  /* 0x0000763208087816 */ /* 0x001fca0000000008 */
[----:B------:R0:W-:Y:S01]  /*21ca0*/  @P5 STG.E.U16 [R20.64], R8 ;  /* 0x0000000814005986 */ /* 0x0001e2000c101506 */
[----:B------:R-:W-:-:S03]  /*21cb0*/  IADD3 R3, R4, c[0x0][0x198], RZ ;  /* 0x0000660004037a10 */ /* 0x000fc60007ffe0ff */
[----:B------:R-:W0:Y:S01]  /*21cc0*/  LDS.128 R20, [R23+0x800] ;  /* 0x0008000017147984 */ /* 0x000e220000000c00 */
[----:B----4-:R-:W-:-:S03]  /*21cd0*/  ISETP.LT.AND P3, PT, R11, c[0x0][0x17c], !P0 ;  /* 0x00005f000b007a0c */ /* 0x010fc60004761270 */
[----:B------:R-:W4:Y:S01]  /*21ce0*/  LDL.LU R11, [R1+0x98c] ;  /* 0x00098c00010b7983 */ /* 0x000f220000300800 */
[----:B--2---:R-:W-:-:S03]  /*21cf0*/  ISETP.LT.AND P5, PT, R10, c[0x0][0x17c], !P0 ;  /* 0x00005f000a007a0c */ /* 0x004fc600047a1270 */
[----:B------:R-:W2:Y:S01]  /*21d00*/  LDL.LU R10, [R1+0x990] ;  /* 0x00099000010a7983 */ /* 0x000ea20000300800 */
[C---:B------:R-:W-:Y:S02]  /*21d10*/  LEA R26, P6, R3.reuse, R0, 0x1 ;  /* 0x00000000031a7211 */ /* 0x040fe400078c08ff */
[----:B------:R-:W-:Y:S02]  /*21d20*/  ISETP.LT.AND P4, PT, R14, c[0x0][0x17c], !P0 ;  /* 0x00005f000e007a0c */ /* 0x000fe40004781270 */
[C---:B------:R-:W-:Y:S01]  /*21d30*/  IADD3 R4, R3.reuse, c[0x0][0x198], RZ ;  /* 0x0000660003047a10 */ /* 0x040fe20007ffe0ff */
[----:B------:R-:W2:Y:S01]  /*21d40*/  LDL.LU R14, [R1+0x994] ;  /* 0x00099400010e7983 */ /* 0x000ea20000300800 */
[----:B------:R-:W-:Y:S02]  /*21d50*/  LEA.HI.X.SX32 R27, R3, R2, 0x1, P6 ;  /* 0x00000002031b7211 */ /* 0x000fe400030f0eff */
[----:B-----5:R-:W-:Y:S02]  /*21d60*/  ISETP.LT.AND P1, PT, R25, c[0x0][0x17c], !P0 ;  /* 0x00005f0019007a0c */ /* 0x020fe40004721270 */
[----:B------:R-:W-:-:S02]  /*21d70*/  LEA R24, P6, R4, R0, 0x1 ;  /* 0x0000000004187211 */ /* 0x000fc400078c08ff */
[C---:B------:R-:W-:Y:S01]  /*21d80*/  IADD3 R3, R4.reuse, c[0x0][0x198], RZ ;  /* 0x0000660004037a10 */ /* 0x040fe20007ffe0ff */
[----:B------:R-:W-:Y:S01]  /*21d90*/  @P2 STG.E.U16 [R26.64], R12 ;  /* 0x0000000c1a002986 */ /* 0x000fe2000c101506 */
[----:B------:R-:W-:Y:S02]  /*21da0*/  LEA.HI.X.SX32 R25, R4, R2, 0x1, P6 ;  /* 0x0000000204197211 */ /* 0x000fe400030f0eff */
[----:B0-----:R-:W-:Y:S02]  /*21db0*/  PRMT R8, R12, 0x7632, R8 ;  /* 0x000076320c087816 */ /* 0x001fe40000000008 */
[----:B---3--:R-:W-:Y:S02]  /*21dc0*/  ISETP.LT.AND P2, PT, R6, c[0x0][0x17c], !P0 ;  /* 0x00005f0006007a0c */ /* 0x008fe40004741270 */
[C---:B------:R-:W-:Y:S01]  /*21dd0*/  LEA R6, P6, R3.reuse, R0, 0x1 ;  /* 0x0000000003067211 */ /* 0x040fe200078c08ff */
[----:B------:R-:W-:Y:S03]  /*21de0*/  @P1 STG.E.U16 [R24.64], R8 ;  /* 0x0000000818001986 */ /* 0x000fe6000c101506 */
[----:B------:R-:W-:Y:S01]  /*21df0*/  LEA.HI.X.SX32 R7, R3, R2, 0x1, P6 ;  /* 0x0000000203077211 */ /* 0x000fe200030f0eff */
[----:B------:R0:W3:Y:S04]  /*21e00*/  LDS.128 R24, [R28+0x800] ;  /* 0x000800001c187984 */ /* 0x0000e80000000c00 */
[----:B------:R5:W-:Y:S01]  /*21e10*/  @P4 STG.E.U16 [R6.64], R15 ;  /* 0x0000000f06004986 */ /* 0x000be2000c101506 */
[----:B----4-:R-:W-:-:S03]  /*21e20*/  ISETP.LT.AND P1, PT, R11, c[0x0][0x17c], !P0 ;  /* 0x00005f000b007a0c */ /* 0x010fc60004721270 */
[----:B------:R-:W4:Y:S01]  /*21e30*/  LDL.LU R11, [R1+0x998] ;  /* 0x00099800010b7983 */ /* 0x000f220000300800 */
[----:B--2---:R-:W-:-:S03]  /*21e40*/  ISETP.LT.AND P4, PT, R10, c[0x0][0x17c], !P0 ;  /* 0x00005f000a007a0c */ /* 0x004fc60004781270 */
[----:B------:R-:W2:Y:S01]  /*21e50*/  LDL.LU R10, [R1+0x99c] ;  /* 0x00099c00010a7983 */ /* 0x000ea20000300800 */
[----:B------:R-:W-:-:S04]  /*21e60*/  IADD3 R4, R3, c[0x0][0x198], RZ ;  /* 0x0000660003047a10 */ /* 0x000fc80007ffe0ff */
[C---:B0-----:R-:W-:Y:S02]  /*21e70*/  LEA R28, P6, R4.reuse, R0, 0x1 ;  /* 0x00000000041c7211 */ /* 0x041fe400078c08ff */
[C---:B------:R-:W-:Y:S02]  /*21e80*/  IADD3 R8, R4.reuse, c[0x0][0x198], RZ ;  /* 0x0000660004087a10 */ /* 0x040fe40007ffe0ff */
[----:B------:R-:W-:Y:S02]  /*21e90*/  LEA.HI.X.SX32 R29, R4, R2, 0x1, P6 ;  /* 0x00000002041d7211 */ /* 0x000fe400030f0eff */
[----:B------:R-:W-:-:S05]  /*21ea0*/  PRMT R4, R15, 0x7632, R4 ;  /* 0x000076320f047816 */ /* 0x000fca0000000004 */
[----:B------:R0:W-:Y:S01]  /*21eb0*/  @P3 STG.E.U16 [R28.64], R4 ;  /* 0x000000041c003986 */ /* 0x0001e2000c101506 */
[----:B------:R-:W-:-:S03]  /*21ec0*/  ISETP.LT.AND P3, PT, R14, c[0x0][0x17c], !P0 ;  /* 0x00005f000e007a0c */ /* 0x000fc60004761270 */
[----:B------:R-:W3:Y:S01]  /*21ed0*/  LDL.LU R14, [R1+0x9a0] ;  /* 0x0009a000010e7983 */ /* 0x000ee20000300800 */
[C---:B-----5:R-:W-:Y:S02]  /*21ee0*/  LEA R6, P6, R8.reuse, R0, 0x1 ;  /* 0x0000000008067211 */ /* 0x060fe400078c08ff */
[C---:B------:R-:W-:Y:S02]  /*21ef0*/  IADD3 R3, R8.reuse, c[0x0][0x198], RZ ;  /* 0x0000660008037a10 */ /* 0x040fe40007ffe0ff */
[----:B------:R-:W-:Y:S02]  /*21f00*/  LEA.HI.X.SX32 R7, R8, R2, 0x1, P6 ;  /* 0x0000000208077211 */ /* 0x000fe400030f0eff */
[----:B0-----:R-:W-:-:S03]  /*21f10*/  LEA R28, P6, R3, R0, 0x1 ;  /* 0x00000000031c7211 */ /* 0x001fc600078c08ff */
[----:B-1----:R0:W-:Y:S01]  /*21f20*/  @P5 STG.E.U16 [R6.64], R16 ;  /* 0x0000001006005986 */ /* 0x0021e2000c101506 */
[----:B------:R-:W-:Y:S02]  /*21f30*/  LEA.HI.X.SX32 R29, R3, R2, 0x1, P6 ;  /* 0x00000002031d7211 */ /* 0x000fe400030f0eff */
[----:B0-----:R-:W-:-:S05]  /*21f40*/  PRMT R16, R16, 0x7632, R16 ;  /* 0x0000763210107816 */ /* 0x001fca0000000010 */
[----:B------:R0:W-:Y:S01]  /*21f50*/  @P2 STG.E.U16 [R28.64], R16 ;  /* 0x000000101c002986 */ /* 0x0001e2000c101506 */
[----:B----4-:R-:W-:-:S03]  /*21f60*/  ISETP.LT.AND P5, PT, R11, c[0x0][0x17c], !P0 ;  /* 0x00005f000b007a0c */ /* 0x010fc600047a1270 */
[----:B------:R-:W4:Y:S04]  /*21f70*/  LDL.LU R11, [R1+0x9a4] ;  /* 0x0009a400010b7983 */ /* 0x000f280000300800 */
[----:B0-----:R-:W5:Y:S01]  /*21f80*/  LDL.LU R16, [R1+0x14] ;  /* 0x0000140001107983 */ /* 0x001f620000300800 */
[----:B--2---:R-:W-:-:S03]  /*21f90*/  ISETP.LT.AND P2, PT, R10, c[0x0][0x17c], !P0 ;  /* 0x00005f000a007a0c */ /* 0x004fc60004741270 */
[----:B------:R-:W2:Y:S01]  /*21fa0*/  LDL.LU R10, [R1+0x9a8] ;  /* 0x0009a800010a7983 */ /* 0x000ea20000300800 */
[----:B------:R-:W-:-:S04]  /*21fb0*/  IADD3 R4, R3, c[0x0][0x198], RZ ;  /* 0x0000660003047a10 */ /* 0x000fc80007ffe0ff */
[----:B------:R-:W-:-:S04]  /*21fc0*/  LEA R6, P6, R4, R0, 0x1 ;  /* 0x0000000004067211 */ /* 0x000fc800078c08ff */
[C---:B------:R-:W-:Y:S02]  /*21fd0*/  LEA.HI.X.SX32 R7, R4.reuse, R2, 0x1, P6 ;  /* 0x0000000204077211 */ /* 0x040fe400030f0eff */
[----:B------:R-:W-:-:S03]  /*21fe0*/  IADD3 R3, R4, c[0x0][0x198], RZ ;  /* 0x0000660004037a10 */ /* 0x000fc60007ffe0ff */
[----:B------:R0:W-:Y:S01]  /*21ff0*/  @P1 STG.E.U16 [R6.64], R20 ;  /* 0x0000001406001986 */ /* 0x0001e2000c101506 */
[C---:B------:R-:W-:Y:S02]  /*22000*/  LEA R28, P6, R3.reuse, R0, 0x1 ;  /* 0x00000000031c7211 */ /* 0x040fe400078c08ff */
[----:B---3--:R-:W-:Y:S02]  /*22010*/  ISETP.LT.AND P1, PT, R14, c[0x0][0x17c], !P0 ;  /* 0x00005f000e007a0c */ /* 0x008fe40004721270 */
[----:B------:R-:W3:Y:S01]  /*22020*/  LDL.LU R14, [R1+0x9ac] ;  /* 0x0009ac00010e7983 */ /* 0x000ee20000300800 */
[C---:B------:R-:W-:Y:S02]  /*22030*/  IADD3 R4, R3.reuse, c[0x0][0x198], RZ ;  /* 0x0000660003047a10 */ /* 0x040fe40007ffe0ff */
[----:B------:R-:W-:Y:S02]  /*22040*/  LEA.HI.X.SX32 R29, R3, R2, 0x1, P6 ;  /* 0x00000002031d7211 */ /* 0x000fe400030f0eff */
[----:B0-----:R-:W-:-:S02]  /*22050*/  PRMT R20, R20, 0x7632, R20 ;  /* 0x0000763214147816 */ /* 0x001fc40000000014 */
[C---:B------:R-:W-:Y:S02]  /*22060*/  LEA R6, P6, R4.reuse, R0, 0x1 ;  /* 0x0000000004067211 */ /* 0x040fe400078c08ff */
[C---:B------:R-:W-:Y:S01]  /*22070*/  IADD3 R3, R4.reuse, c[0x0][0x198], RZ ;  /* 0x0000660004037a10 */ /* 0x040fe20007ffe0ff */
[----:B------:R0:W-:Y:S01]  /*22080*/  @P4 STG.E.U16 [R28.64], R20 ;  /* 0x000000141c004986 */ /* 0x0001e2000c101506 */
[----:B------:R-:W-:Y:S02]  /*22090*/  LEA.HI.X.SX32 R7, R4, R2, 0x1, P6 ;  /* 0x0000000204077211 */ /* 0x000fe400030f0eff */
[----:B------:R-:W-:-:S03]  /*220a0*/  IADD3 R4, R3, c[0x0][0x198], RZ ;  /* 0x0000660003047a10 */ /* 0x000fc60007ffe0ff */
[----:B------:R1:W-:Y:S01]  /*220b0*/  @P3 STG.E.U16 [R6.64], R24 ;  /* 0x0000001806003986 */ /* 0x0003e2000c101506 */
[----:B0-----:R-:W-:-:S04]  /*220c0*/  LEA R28, P6, R3, R0, 0x1 ;  /* 0x00000000031c7211 */ /* 0x001fc800078c08ff */
[----:B------:R-:W-:Y:S02]  /*220d0*/  LEA.HI.X.SX32 R29, R3, R2, 0x1, P6 ;  /* 0x00000002031d7211 */ /* 0x000fe400030f0eff */
[----:B-1----:R-:W-:Y:S02]  /*220e0*/  LEA R6, P6, R4, R0, 0x1 ;  /* 0x0000000004067211 */ /* 0x002fe400078c08ff */
[----:B------:R-:W-:Y:S02]  /*220f0*/  PRMT R24, R24, 0x7632, R24 ;  /* 0x0000763218187816 */ /* 0x000fe40000000018 */
[----:B------:R-:W-:-:S03]  /*22100*/  LEA.HI.X.SX32 R7, R4, R2, 0x1, P6 ;  /* 0x0000000204077211 */ /* 0x000fc600030f0eff */
[----:B------:R0:W-:Y:S02]  /*22110*/  @P5 STG.E.U16 [R28.64], R24 ;  /* 0x000000181c005986 */ /* 0x0001e4000c101506 */
[----:B0-----:R-:W-:Y:S02]  /*22120*/  IMAD.MOV.U32 R28, RZ, RZ, R6 ;  /* 0x000000ffff1c7224 */ /* 0x001fe400078e0006 */
[----:B------:R-:W-:Y:S01]  /*22130*/  IMAD.MOV.U32 R29, RZ, RZ, R7 ;  /* 0x000000ffff1d7224 */ /* 0x000fe200078e0007 */
[----:B----4-:R-:W-:Y:S02]  /*22140*/  ISETP.LT.AND P4, PT, R11, c[0x0][0x17c], !P0 ;  /* 0x00005f000b007a0c */ /* 0x010fe40004781270 */
[----:B------:R-:W4:Y:S01]  /*22150*/  LDL.LU R11, [R1+0x9b0] ;  /* 0x0009b000010b7983 */ /* 0x000f220000300800 */
[----:B-----5:R-:W-:-:S03]  /*22160*/  PRMT R8, R16, 0x7632, R8 ;  /* 0x0000763210087816 */ /* 0x020fc60000000008 */
[----:B------:R0:W-:Y:S01]  /*22170*/  @P2 STG.E.U16 [R28.64], R16 ;  /* 0x000000101c002986 */ /* 0x0001e2000c101506 */
[----:B--2---:R-:W-:-:S03]  /*22180*/  ISETP.LT.AND P3, PT, R10, c[0x0][0x17c], !P0 ;  /* 0x00005f000a007a0c */ /* 0x004fc60004761270 */
[----:B------:R-:W2:Y:S04]  /*22190*/  LDL.LU R10, [R1+0x9b4] ;  /* 0x0009b400010a7983 */ /* 0x000ea80000300800 */
[----:B------:R-:W5:Y:S04]  /*221a0*/  LDL.LU.64 R6, [R1+0xa78] ;  /* 0x000a780001067983 */ /* 0x000f680000300a00 */
[----:B------:R-:W5:Y:S04]  /*221b0*/  LDL.LU R24, [R1+0x9b8] ;  /* 0x0009b80001187983 */ /* 0x000f680000300800 */
[----:B0-----:R-:W5:Y:S01]  /*221c0*/  LDL.LU R16, [R1+0x9bc] ;  /* 0x0009bc0001107983 */ /* 0x001f620000300800 */
[----:B------:R-:W-:-:S02]  /*221d0*/  IADD3 R3, R4, c[0x0][0x198], RZ ;  /* 0x0000660004037a10 */ /* 0x000fc40007ffe0ff */
[----:B---3--:R-:W-:Y:S02]  /*221e0*/  ISETP.LT.AND P5, PT, R14, c[0x0][0x17c], !P0 ;  /* 0x00005f000e007a0c */ /* 0x008fe400047a1270 */
[----:B------:R-:W-:-:S04]  /*221f0*/  LEA R14, P6, R3, R0, 0x1 ;  /* 0x00000000030e7211 */ /* 0x000fc800078c08ff */
[C---:B------:R-:W-:Y:S02]  /*22200*/  LEA.HI.X.SX32 R15, R3.reuse, R2, 0x1, P6 ;  /* 0x00000002030f7211 */ /* 0x040fe400030f0eff */
[----:B------:R-:W-:-:S03]  /*22210*/  IADD3 R4, R3, c[0x0][0x198], RZ ;  /* 0x0000660003047a10 */ /* 0x000fc60007ffe0ff */
[----:B------:R0:W-:Y:S01]  /*22220*/  @P1 STG.E.U16 [R14.64], R8 ;  /* 0x000000080e001986 */ /* 0x0001e2000c101506 */
[C---:B------:R-:W-:Y:S02]  /*22230*/  LEA R28, P6, R4.reuse, R0, 0x1 ;  /* 0x00000000041c7211 */ /* 0x040fe400078c08ff */
[C---:B------:R-:W-:Y:S01]  /*22240*/  IADD3 R3, R4.reuse, c[0x0][0x198], RZ ;  /* 0x0000660004037a10 */ /* 0x040fe20007ffe0ff */
[----:B0-----:R-:W3:Y:S04]  /*22250*/  LDL.LU.64 R14, [R1+0xa70] ;  /* 0x000a7000010e7983 */ /* 0x001ee80000300a00 */
[----:B------:R-:W3:Y:S01]  /*22260*/  LDL.LU R20, [R1+0x9c0] ;  /* 0x0009c00001147983 */ /* 0x000ee20000300800 */
[----:B------:R-:W-:Y:S02]  /*22270*/  LEA.HI.X.SX32 R29, R4, R2, 0x1, P6 ;  /* 0x00000002041d7211 */ /* 0x000fe400030f0eff */
[----:B------:R-:W-:-:S03]  /*22280*/  PRMT R12, R5, 0x7632, R12 ;  /* 0x00007632050c7816 */ /* 0x000fc6000000000c */
[----:B------:R-:W-:Y:S01]  /*22290*/  @P4 STG.E.U16 [R28.64], R5 ;  /* 0x000000051c004986 */ /* 0x000fe2000c101506 */
[----:B----4-:R-:W-:Y:S02]  /*222a0*/  ISETP.LT.AND P2, PT, R11, c[0x0][0x17c], !P0 ;  /* 0x00005f000b007a0c */ /* 0x010fe40004741270 */
[----:B--2---:R-:W-:Y:S02]  /*222b0*/  ISETP.LT.AND P1, PT, R10, c[0x0][0x17c], !P0 ;  /* 0x00005f000a007a0c */ /* 0x004fe40004721270 */
[----:B------:R-:W-:-:S04]  /*222c0*/  LEA R10, P6, R3, R0, 0x1 ;  /* 0x00000000030a7211 */ /* 0x000fc800078c08ff */
[----:B------:R-:W-:Y:S02]  /*222d0*/  LEA.HI.X.SX32 R11, R3, R2, 0x1, P6 ;  /* 0x00000002030b7211 */ /* 0x000fe400030f0eff */
[----:B-----5:R-:W-:Y:S02]  /*222e0*/  ISETP.LT.AND P4, PT, R24, c[0x0][0x17c], !P0 ;  /* 0x00005f0018007a0c */ /* 0x020fe40004781270 */
[----:B------:R-:W2:Y:S04]  /*222f0*/  LDL.LU R24, [R1+0x9c4] ;  /* 0x0009c40001187983 */ /* 0x000ea80000300800 */
[----:B------:R0:W-:Y:S01]  /*22300*/  @P3 STG.E.U16 [R10.64], R12 ;  /* 0x0000000c0a003986 */ /* 0x0001e2000c101506 */
[----:B------:R-:W-:-:S03]  /*22310*/  ISETP.LT.AND P3, PT, R16, c[0x0][0x17c], !P0 ;  /* 0x00005f0010007a0c */ /* 0x000fc60004761270 */
[----:B0-----:R-:W4:Y:S04]  /*22320*/  LDL.LU.64 R10, [R1+0xa68] ;  /* 0x000a6800010a7983 */ /* 0x001f280000300a00 */
[----:B------:R-:W5:Y:S01]  /*22330*/  LDL.LU R16, [R1+0x9c8] ;  /* 0x0009c80001107983 */ /* 0x000f620000300800 */
[----:B------:R-:W-:-:S04]  /*22340*/  IADD3 R8, R3, c[0x0][0x198], RZ ;  /* 0x0000660003087a10 */ /* 0x000fc80007ffe0ff */
[----:B------:R-:W-:-:S04]  /*22350*/  LEA R4, P6, R8, R0, 0x1 ;  /* 0x0000000008047211 */ /* 0x000fc800078c08ff */
[C---:B------:R-:W-:Y:S02]  /*22360*/  LEA.HI.X.SX32 R5, R8.reuse, R2, 0x1, P6 ;  /* 0x0000000208057211 */ /* 0x040fe400030f0eff */
[----:B------:R-:W-:-:S03]  /*22370*/  IADD3 R3, R8, c[0x0][0x198], RZ ;  /* 0x0000660008037a10 */ /* 0x000fc60007ffe0ff */
[----:B------:R0:W-:Y:S01]  /*22380*/  @P5 STG.E.U16 [R4.64], R9 ;  /* 0x0000000904005986 */ /* 0x0001e2000c101506 */
[----:B---3--:R-:W-:-:S03]  /*22390*/  ISETP.LT.AND P5, PT, R20, c[0x0][0x17c], !P0 ;  /* 0x00005f0014007a0c */ /* 0x008fc600047a1270 */
[----:B------:R-:W3:Y:S01]  /*223a0*/  LDL.LU R20, [R1+0x9cc] ;  /* 0x0009cc0001147983 */ /* 0x000ee20000300800 */
[C---:B------:R-:W-:Y:S02]  /*223b0*/  LEA R28, P6, R3.reuse, R0, 0x1 ;  /* 0x00000000031c7211 */ /* 0x040fe400078c08ff */
[C---:B------:R-:W-:Y:S02]  /*223c0*/  IADD3 R8, R3.reuse, c[0x0][0x198], RZ ;  /* 0x0000660003087a10 */ /* 0x040fe40007ffe0ff */
[----:B------:R-:W-:Y:S02]  /*223d0*/  LEA.HI.X.SX32 R29, R3, R2, 0x1, P6 ;  /* 0x00000002031d7211 */ /* 0x000fe400030f0eff */
[C---:B0-----:R-:W-:Y:S02]  /*223e0*/  LEA R4, P6, R8.reuse, R0, 0x1 ;  /* 0x0000000008047211 */ /* 0x041fe400078c08ff */
[----:B------:R-:W-:Y:S02]  /*223f0*/  PRMT R9, R9, 0x7632, R9 ;  /* 0x0000763209097816 */ /* 0x000fe40000000009 */
[----:B------:R-:W-:-:S03]  /*22400*/  LEA.HI.X.SX32 R5, R8, R2, 0x1, P6 ;  /* 0x0000000208057211 */ /* 0x000fc600030f0eff */
[----:B------:R0:W-:Y:S04]  /*22410*/  @P2 STG.E.U16 [R28.64], R9 ;  /* 0x000000091c002986 */ /* 0x0001e8000c101506 */
[----:B------:R1:W-:Y:S01]  /*22420*/  @P1 STG.E.U16 [R4.64], R13 ;  /* 0x0000000d04001986 */ /* 0x0003e2000c101506 */
[----:B--2---:R-:W-:-:S03]  /*22430*/  ISETP.LT.AND P2, PT, R24, c[0x0][0x17c], !P0 ;  /* 0x00005f0018007a0c */ /* 0x004fc60004741270 */
[----:B------:R-:W2:Y:S01]  /*22440*/  LDL.LU R24, [R1+0x9d0] ;  /* 0x0009d00001187983 */ /* 0x000ea20000300800 */
[----:B-----5:R-:W-:-:S03]  /*22450*/  ISETP.LT.AND P1, PT, R16, c[0x0][0x17c], !P0 ;  /* 0x00005f0010007a0c */ /* 0x020fc60004721270 */
[----:B------:R-:W5:Y:S01]  /*22460*/  LDL.LU R16, [R1+0x9d4] ;  /* 0x0009d40001107983 */ /* 0x000f620000300800 */
[----:B------:R-:W-:-:S04]  /*22470*/  IADD3 R3, R8, c[0x0][0x198], RZ ;  /* 0x0000660008037a10 */ /* 0x000fc80007ffe0ff */
[C---:B------:R-:W-:Y:S02]  /*22480*/  LEA R8, P6, R3.reuse, R0, 0x1 ;  /* 0x0000000003087211 */ /* 0x040fe400078c08ff */
[C---:B------:R-:W-:Y:S02]  /*22490*/  IADD3 R12, R3.reuse, c[0x0][0x198], RZ ;  /* 0x00006600030c7a10 */ /* 0x040fe40007ffe0ff */
[----:B0-----:R-:W-:Y:S02]  /*224a0*/  LEA.HI.X.SX32 R9, R3, R2, 0x1, P6 ;  /* 0x0000000203097211 */ /* 0x001fe400030f0eff */
[----:B------:R-:W-:-:S05]  /*224b0*/  PRMT R3, R13, 0x7632, R3 ;  /* 0x000076320d037816 */ /* 0x000fca0000000003 */
[----:B------:R0:W-:Y:S01]  /*224c0*/  @P4 STG.E.U16 [R8.64], R3 ;  /* 0x0000000308004986 */ /* 0x0001e2000c101506 */
[----:B---3--:R-:W-:-:S03]  /*224d0*/  ISETP.LT.AND P4, PT, R20, c[0x0][0x17c], !P0 ;  /* 0x00005f0014007a0c */ /* 0x008fc60004781270 */
[----:B------:R-:W3:Y:S01]  /*224e0*/  LDL.LU R20, [R1+0x9dc] ;  /* 0x0009dc0001147983 */ /* 0x000ee20000300800 */
[C---:B-1----:R-:W-:Y:S02]  /*224f0*/  LEA R4, P6, R12.reuse, R0, 0x1 ;  /* 0x000000000c047211 */ /* 0x042fe400078c08ff */
[C---:B------:R-:W-:Y:S02]  /*22500*/  IADD3 R13, R12.reuse, c[0x0][0x198], RZ ;  /* 0x000066000c0d7a10 */ /* 0x040fe40007ffe0ff */
[----:B------:R-:W-:Y:S02]  /*22510*/  LEA.HI.X.SX32 R5, R12, R2, 0x1, P6 ;  /* 0x000000020c057211 */ /* 0x000fe400030f0eff */
[C---:B------:R-:W-:Y:S02]  /*22520*/  LEA R12, P6, R13.reuse, R0, 0x1 ;  /* 0x000000000d0c7211 */ /* 0x040fe400078c08ff */
[C---:B0-----:R-:W-:Y:S01]  /*22530*/  IADD3 R3, R13.reuse, c[0x0][0x198], RZ ;  /* 0x000066000d037a10 */ /* 0x041fe20007ffe0ff */
[----:B------:R0:W-:Y:S01]  /*22540*/  @P3 STG.E.U16 [R4.64], R6 ;  /* 0x0000000604003986 */ /* 0x0001e2000c101506 */
[----:B------:R-:W-:-:S02]  /*22550*/  LEA.HI.X.SX32 R13, R13, R2, 0x1, P6 ;  /* 0x000000020d0d7211 */ /* 0x000fc400030f0eff */
[----:B0-----:R-:W-:Y:S02]  /*22560*/  PRMT R4, R6, 0x7632, R4 ;  /* 0x0000763206047816 */ /* 0x001fe40000000004 */
[----:B------:R-:W4:Y:S04]  /*22570*/  LDL.LU R6, [R1+0xa60] ;  /* 0x000a600001067983 */ /* 0x000f280000300800 */
[----:B------:R0:W-:Y:S04]  /*22580*/  @P5 STG.E.U16 [R12.64], R4 ;  /* 0x000000040c005986 */ /* 0x0001e8000c101506 */
[----:B------:R-:W4:Y:S01]  /*22590*/  LDL.LU R28, [R1+0x9d8] ;  /* 0x0009d800011c7983 */ /* 0x000f220000300800 */
[----:B-----5:R-:W-:-:S03]  /*225a0*/  ISETP.LT.AND P5, PT, R16, c[0x0][0x17c], !P0 ;  /* 0x00005f0010007a0c */ /* 0x020fc600047a1270 */
[----:B------:R-:W5:Y:S01]  /*225b0*/  LDL.LU R16, [R1+0x9e8] ;  /* 0x0009e80001107983 */ /* 0x000f620000300800 */
[C---:B------:R-:W-:Y:S02]  /*225c0*/  LEA R8, P6, R3.reuse, R0, 0x1 ;  /* 0x0000000003087211 */ /* 0x040fe400078c08ff */
[C---:B------:R-:W-:Y:S02]  /*225d0*/  IADD3 R5, R3.reuse, c[0x0][0x198], RZ ;  /* 0x0000660003057a10 */ /* 0x040fe40007ffe0ff */
[----:B------:R-:W-:Y:S02]  /*225e0*/  LEA.HI.X.SX32 R9, R3, R2, 0x1, P6 ;  /* 0x0000000203097211 */ /* 0x000fe400030f0eff */
[C---:B0-----:R-:W-:Y:S02]  /*225f0*/  LEA R4, P6, R5.reuse, R0, 0x1 ;  /* 0x0000000005047211 */ /* 0x041fe400078c08ff */
[C---:B------:R-:W-:Y:S01]  /*22600*/  IADD3 R3, R5.reuse, c[0x0][0x198], RZ ;  /* 0x0000660005037a10 */ /* 0x040fe20007ffe0ff */
[----:B------:R0:W-:Y:S01]  /*22610*/  @P2 STG.E.U16 [R8.64], R17 ;  /* 0x0000001108002986 */ /* 0x0001e2000c101506 */
[----:B------:R-:W-:-:S02]  /*22620*/  LEA.HI.X.SX32 R5, R5, R2, 0x1, P6 ;  /* 0x0000000205057211 */ /* 0x000fc400030f0eff */
[----:B--2---:R-:W-:Y:S02]  /*22630*/  ISETP.LT.AND P3, PT, R24, c[0x0][0x17c], !P0 ;  /* 0x00005f0018007a0c */ /* 0x004fe40004761270 */
[----:B------:R-:W2:Y:S01]  /*22640*/  LDL.LU R24, [R1+0x9e4] ;  /* 0x0009e40001187983 */ /* 0x000ea20000300800 */
[----:B---3--:R-:W-:-:S03]  /*22650*/  ISETP.LT.AND P2, PT, R20, c[0x0][0x17c], !P0 ;  /* 0x00005f0014007a0c */ /* 0x008fc60004741270 */
[----:B------:R-:W3:Y:S01]  /*22660*/  LDL.LU R20, [R1+0x18] ;  /* 0x0000180001147983 */ /* 0x000ee20000300800 */
[----:B0-----:R-:W-:-:S05]  /*22670*/  PRMT R17, R17, 0x7632, R17 ;  /* 0x0000763211117816 */ /* 0x001fca0000000011 */
[----:B------:R0:W-:Y:S01]  /*22680*/  @P1 STG.E.U16 [R4.64], R17 ;  /* 0x0000001104001986 */ /* 0x0001e2000c101506 */
[----:B------:R-:W-:-:S03]  /*22690*/  LEA R8, P6, R3, R0, 0x1 ;  /* 0x0000000003087211 */ /* 0x000fc600078c08ff */
[----:B0-----:R-:W3:Y:S01]  /*226a0*/  LDL.LU R17, [R1+0x9f4] ;  /* 0x0009f40001117983 */ /* 0x001ee20000300800 */
[----:B------:R-:W-:-:S05]  /*226b0*/  LEA.HI.X.SX32 R9, R3, R2, 0x1, P6 ;  /* 0x0000000203097211 */ /* 0x000fca00030f0eff */
[----:B------:R0:W-:Y:S01]  /*226c0*/  @P4 STG.E.U16 [R8.64], R21 ;  /* 0x0000001508004986 */ /* 0x0001e2000c101506 */
[----:B-----5:R-:W-:-:S03]  /*226d0*/  ISETP.LT.AND P4, PT, R16, c[0x0][0x17c], !P0 ;  /* 0x00005f0010007a0c */ /* 0x020fc60004781270 */
[----:B------:R-:W5:Y:S01]  /*226e0*/  LDL.LU R16, [R1+0x9f0] ;  /* 0x0009f00001107983 */ /* 0x000f620000300800 */
[----:B------:R-:W-:-:S04]  /*226f0*/  IADD3 R12, R3, c[0x0][0x198], RZ ;  /* 0x00006600030c7a10 */ /* 0x000fc80007ffe0ff */
[C---:B------:R-:W-:Y:S02]  /*22700*/  LEA R4, P6, R12.reuse, R0, 0x1 ;  /* 0x000000000c047211 */ /* 0x040fe400078c08ff */
[C---:B------:R-:W-:Y:S02]  /*22710*/  IADD3 R3, R12.reuse, c[0x0][0x198], RZ ;  /* 0x000066000c037a10 */ /* 0x040fe40007ffe0ff */
[----:B------:R-:W-:Y:S02]  /*22720*/  LEA.HI.X.SX32 R5, R12, R2, 0x1, P6 ;  /* 0x000000020c057211 */ /* 0x000fe400030f0eff */
[----:B0-----:R-:W-:Y:S02]  /*22730*/  LEA R8, P6, R3, R0, 0x1 ;  /* 0x0000000003087211 */ /* 0x001fe400078c08ff */
[----:B------:R-:W-:Y:S02]  /*22740*/  PRMT R21, R21, 0x7632, R21 ;  /* 0x0000763215157816 */ /* 0x000fe40000000015 */
[----:B------:R-:W-:-:S02]  /*22750*/  LEA.HI.X.SX32 R9, R3, R2, 0x1, P6 ;  /* 0x0000000203097211 */ /* 0x000fc400030f0eff */
[----:B----4-:R-:W-:Y:S01]  /*22760*/  ISETP.LT.AND P1, PT, R28, c[0x0][0x17c], !P0 ;  /* 0x00005f001c007a0c */ /* 0x010fe20004721270 */
[----:B------:R0:W-:Y:S01]  /*22770*/  @P3 STG.E.U16 [R4.64], R21 ;  /* 0x0000001504003986 */ /* 0x0001e2000c101506 */
[----:B--2---:R-:W-:-:S03]  /*22780*/  ISETP.LT.AND P3, PT, R24, c[0x0][0x17c], !P0 ;  /* 0x00005f0018007a0c */ /* 0x004fc60004761270 */
[----:B------:R-:W2:Y:S04]  /*22790*/  LDL.LU R28, [R1+0x9fc] ;  /* 0x0009fc00011c7983 */ /* 0x000ea80000300800 */
[----:B------:R1:W-:Y:S04]  /*227a0*/  @P5 STG.E.U16 [R8.64], R25 ;  /* 0x0000001908005986 */ /* 0x0003e8000c101506 */
[----:B------:R-:W4:Y:S01]  /*227b0*/  LDL.LU R24, [R1+0x9f8] ;  /* 0x0009f80001187983 */ /* 0x000f220000300800 */
[----:B------:R-:W-:Y:S02]  /*227c0*/  IADD3 R12, R3, c[0x0][0x198], RZ ;  /* 0x00006600030c7a10 */ /* 0x000fe40007ffe0ff */
[----:B---3--:R-:W-:-:S02]  /*227d0*/  ISETP.LT.AND P5, PT, R17, c[0x0][0x17c], !P0 ;  /* 0x00005f0011007a0c */ /* 0x008fc400047a1270 */
[----:B------:R-:W3:Y:S01]  /*227e0*/  LDL.LU R17, [R1+0xa04] ;  /* 0x000a040001117983 */ /* 0x000ee20000300800 */
[C---:B0-----:R-:W-:Y:S02]  /*227f0*/  LEA R4, P6, R12.reuse, R0, 0x1 ;  /* 0x000000000c047211 */ /* 0x041fe400078c08ff */
[----:B-1----:R-:W-:Y:S01]  /*22800*/  PRMT R25, R25, 0x7632, R25 ;  /* 0x0000763219197816 */ /* 0x002fe20000000019 */
[----:B------:R-:W2:Y:S01]  /*22810*/  LDL.LU R21, [R1+0xa00] ;  /* 0x000a000001157983 */ /* 0x000ea20000300800 */
        /* <DEDUP_REMOVED lines=8> */
[C---:B0-----:R-:W-:Y:S02]  /*228a0*/  LEA R4, P6, R12.reuse, R0, 0x1 ;  /* 0x000000000c047211 */ /* 0x041fe400078c08ff */
[C---:B------:R-:W-:Y:S02]  /*228b0*/  IADD3 R3, R12.reuse, c[0x0][0x198], RZ ;  /* 0x000066000c037a10 */ /* 0x040fe40007ffe0ff */
[----:B------:R-:W-:-:S02]  /*228c0*/  LEA.HI.X.SX32 R5, R12, R2, 0x1, P6 ;  /* 0x000000020c057211 */ /* 0x000fc400030f0eff */
[----:B------:R-:W-:Y:S01]  /*228d0*/  PRMT R13, R20, 0x7632, R13 ;  /* 0x00007632140d7816 */ /* 0x000fe2000000000d */
[----:B------:R0:W-:Y:S04]  /*228e0*/  @P1 STG.E.U16 [R8.64], R20 ;  /* 0x0000001408001986 */ /* 0x0001e8000c101506 */
[----:B------:R1:W-:Y:S01]  /*228f0*/  @P4 STG.E.U16 [R4.64], R13 ;  /* 0x0000000d04004986 */ /* 0x0003e2000c101506 */
[----:B0-----:R-:W-:-:S03]  /*22900*/  LEA R8, P6, R3, R0, 0x1 ;  /* 0x0000000003087211 */ /* 0x001fc600078c08ff */
[----:B------:R-:W4:Y:S04]  /*22910*/  LDL.LU R20, [R1+0xa08] ;  /* 0x000a080001147983 */ /* 0x000f280000300800 */
[----:B-1----:R-:W4:Y:S01]  /*22920*/  LDL.LU R13, [R1+0xa14] ;  /* 0x000a1400010d7983 */ /* 0x002f220000300800 */
        /* <DEDUP_REMOVED lines=13> */
[----:B-----5:R-:W-:-:S03]  /*22a00*/  ISETP.LT.AND P2, PT, R16, c[0x0][0x17c], !P0 ;  /* 0x00005f0010007a0c */ /* 0x020fc60004741270 */
[----:B------:R-:W5:Y:S01]  /*22a10*/  LDL.LU R16, [R1+0xa1c] ;  /* 0x000a1c0001107983 */ /* 0x000f620000300800 */
[----:B------:R-:W-:Y:S02]  /*22a20*/  IADD3 R6, R3, c[0x0][0x198], RZ ;  /* 0x0000660003067a10 */ /* 0x000fe40007ffe0ff */
[----:B--2---:R-:W-:Y:S02]  /*22a30*/  ISETP.LT.AND P1, PT, R28, c[0x0][0x17c], !P0 ;  /* 0x00005f001c007a0c */ /* 0x004fe40004721270 */
[----:B0-----:R-:W-:Y:S02]  /*22a40*/  LEA R4, P6, R6, R0, 0x1 ;  /* 0x0000000006047211 */ /* 0x001fe400078c08ff */
[----:B----4-:R-:W-:Y:S02]  /*22a50*/  ISETP.LT.AND P4, PT, R24, c[0x0][0x17c], !P0 ;  /* 0x00005f0018007a0c */ /* 0x010fe40004781270 */
[C---:B------:R-:W-:Y:S02]  /*22a60*/  IADD3 R3, R6.reuse, c[0x0][0x198], RZ ;  /* 0x0000660006037a10 */ /* 0x040fe40007ffe0ff */
[----:B------:R-:W-:-:S02]  /*22a70*/  LEA.HI.X.SX32 R5, R6, R2, 0x1, P6 ;  /* 0x0000000206057211 */ /* 0x000fc400030f0eff */
[C---:B-1----:R-:W-:Y:S02]  /*22a80*/  LEA R8, P6, R3.reuse, R0, 0x1 ;  /* 0x0000000003087211 */ /* 0x042fe400078c08ff */
[----:B------:R-:W-:Y:S02]  /*22a90*/  PRMT R10, R10, 0x7632, R10 ;  /* 0x000076320a0a7816 */ /* 0x000fe4000000000a */
[C---:B------:R-:W-:Y:S02]  /*22aa0*/  LEA.HI.X.SX32 R9, R3.reuse, R2, 0x1, P6 ;  /* 0x0000000203097211 */ /* 0x040fe400030f0eff */
[----:B------:R-:W-:Y:S01]  /*22ab0*/  IADD3 R6, R3, c[0x0][0x198], RZ ;  /* 0x0000660003067a10 */ /* 0x000fe20007ffe0ff */
[----:B------:R0:W-:Y:S01]  /*22ac0*/  @P1 STG.E.U16 [R4.64], R10 ;  /* 0x0000000a04001986 */ /* 0x0001e2000c101506 */
[----:B------:R-:W-:-:S03]  /*22ad0*/  ISETP.LT.AND P5, PT, R21, c[0x0][0x17c], !P0 ;  /* 0x00005f0015007a0c */ /* 0x000fc600047a1270 */
[----:B------:R-:W2:Y:S04]  /*22ae0*/  LDL.LU R21, [R1+0xa18] ;  /* 0x000a180001157983 */ /* 0x000ea80000300800 */
[----:B------:R1:W-:Y:S01]  /*22af0*/  @P4 STG.E.U16 [R8.64], R14 ;  /* 0x0000000e08004986 */ /* 0x0003e2000c101506 */
[----:B------:R-:W-:Y:S02]  /*22b00*/  ISETP.LT.AND P1, PT, R20, c[0x0][0x17c], !P0 ;  /* 0x00005f0014007a0c */ /* 0x000fe40004721270 */
[----:B0-----:R-:W-:Y:S01]  /*22b10*/  LEA R4, P6, R6, R0, 0x1 ;  /* 0x0000000006047211 */ /* 0x001fe200078c08ff */
[----:B------:R-:W4:Y:S01]  /*22b20*/  LDL.LU R20, [R1+0xa24] ;  /* 0x000a240001147983 */ /* 0x000f220000300800 */
[----:B------:R-:W-:-:S03]  /*22b30*/  ISETP.LT.AND P4, PT, R13, c[0x0][0x17c], !P0 ;  /* 0x00005f000d007a0c */ /* 0x000fc60004781270 */
[----:B------:R-:W2:Y:S01]  /*22b40*/  LDL.LU R13, [R1+0xa20] ;  /* 0x000a2000010d7983 */ /* 0x000ea20000300800 */
[----:B------:R-:W-:Y:S02]  /*22b50*/  LEA.HI.X.SX32 R5, R6, R2, 0x1, P6 ;  /* 0x0000000206057211 */ /* 0x000fe400030f0eff */
[----:B-1----:R-:W-:-:S05]  /*22b60*/  PRMT R14, R14, 0x7632, R14 ;  /* 0x000076320e0e7816 */ /* 0x002fca000000000e */
[----:B------:R-:W-:Y:S01]  /*22b70*/  @P3 STG.E.U16 [R4.64], R14 ;  /* 0x0000000e04003986 */ /* 0x000fe2000c101506 */
[----:B---3--:R-:W-:-:S03]  /*22b80*/  ISETP.LT.AND P3, PT, R17, c[0x0][0x17c], !P0 ;  /* 0x00005f0011007a0c */ /* 0x008fc60004761270 */
[----:B------:R-:W3:Y:S01]  /*22b90*/  LDL.LU R17, [R1+0xa2c] ;  /* 0x000a2c0001117983 */ /* 0x000ee20000300800 */
[----:B------:R-:W-:-:S04]  /*22ba0*/  IADD3 R3, R6, c[0x0][0x198], RZ ;  /* 0x0000660006037a10 */ /* 0x000fc80007ffe0ff */
[----:B------:R-:W-:-:S04]  /*22bb0*/  LEA R8, P6, R3, R0, 0x1 ;  /* 0x0000000003087211 */ /* 0x000fc800078c08ff */
[----:B------:R-:W-:Y:S02]  /*22bc0*/  LEA.HI.X.SX32 R9, R3, R2, 0x1, P6 ;  /* 0x0000000203097211 */ /* 0x000fe400030f0eff */
[----:B------:R-:W-:-:S03]  /*22bd0*/  PRMT R10, R7, 0x7632, R10 ;  /* 0x00007632070a7816 */ /* 0x000fc6000000000a */
[----:B------:R0:W-:Y:S04]  /*22be0*/  @P5 STG.E.U16 [R8.64], R7 ;  /* 0x0000000708005986 */ /* 0x0001e8000c101506 */
[----:B0-----:R-:W3:Y:S01]  /*22bf0*/  LDL.LU R7, [R1+0xa5c] ;  /* 0x000a5c0001077983 */ /* 0x001ee20000300800 */
[----:B-----5:R-:W-:-:S03]  /*22c00*/  ISETP.LT.AND P5, PT, R16, c[0x0][0x17c], !P0 ;  /* 0x00005f0010007a0c */ /* 0x020fc600047a1270 */
[----:B------:R-:W5:Y:S04]  /*22c10*/  LDL.LU R16, [R1+0xa28] ;  /* 0x000a280001107983 */ /* 0x000f680000300800 */
[----:B------:R-:W5:Y:S01]  /*22c20*/  LDL.LU R14, [R1+0xa30] ;  /* 0x000a3000010e7983 */ /* 0x000f620000300800 */
[----:B------:R-:W-:-:S04]  /*22c30*/  IADD3 R6, R3, c[0x0][0x198], RZ ;  /* 0x0000660003067a10 */ /* 0x000fc80007ffe0ff */
[C---:B------:R-:W-:Y:S02]  /*22c40*/  LEA R4, P6, R6.reuse, R0, 0x1 ;  /* 0x0000000006047211 */ /* 0x040fe400078c08ff */
[C---:B------:R-:W-:Y:S02]  /*22c50*/  IADD3 R3, R6.reuse, c[0x0][0x198], RZ ;  /* 0x0000660006037a10 */ /* 0x040fe40007ffe0ff */
[----:B------:R-:W-:Y:S02]  /*22c60*/  LEA.HI.X.SX32 R5, R6, R2, 0x1, P6 ;  /* 0x0000000206057211 */ /* 0x000fe400030f0eff */
[C---:B------:R-:W-:Y:S02]  /*22c70*/  LEA R8, P6, R3.reuse, R0, 0x1 ;  /* 0x0000000003087211 */ /* 0x040fe400078c08ff */
[C---:B------:R-:W-:Y:S01]  /*22c80*/  IADD3 R6, R3.reuse, c[0x0][0x198], RZ ;  /* 0x0000660003067a10 */ /* 0x040fe20007ffe0ff */
[----:B------:R0:W-:Y:S01]  /*22c90*/  @P2 STG.E.U16 [R4.64], R10 ;  /* 0x0000000a04002986 */ /* 0x0001e2000c101506 */
[----:B------:R-:W-:-:S02]  /*22ca0*/  LEA.HI.X.SX32 R9, R3, R2, 0x1, P6 ;  /* 0x0000000203097211 */ /* 0x000fc400030f0eff */
[----:B------:R-:W-:-:S03]  /*22cb0*/  IADD3 R3, R6, c[0x0][0x198], RZ ;  /* 0x0000660006037a10 */ /* 0x000fc60007ffe0ff */
[----:B------:R1:W-:Y:S01]  /*22cc0*/  @P1 STG.E.U16 [R8.64], R18 ;  /* 0x0000001208001986 */ /* 0x0003e2000c101506 */
[----:B0-----:R-:W-:-:S03]  /*22cd0*/  LEA R4, P6, R6, R0, 0x1 ;  /* 0x0000000006047211 */ /* 0x001fc600078c08ff */
[----:B------:R-:W5:Y:S01]  /*22ce0*/  LDL.LU R10, [R1+0xa34] ;  /* 0x000a3400010a7983 */ /* 0x000f620000300800 */
[----:B------:R-:W-:-:S03]  /*22cf0*/  LEA.HI.X.SX32 R5, R6, R2, 0x1, P6 ;  /* 0x0000000206057211 */ /* 0x000fc600030f0eff */
[----:B------:R-:W5:Y:S01]  /*22d00*/  LDL.LU R24, [R1+0x1c] ;  /* 0x00001c0001187983 */ /* 0x000f620000300800 */
[----:B-1----:R-:W-:Y:S02]  /*22d10*/  PRMT R18, R18, 0x7632, R18 ;  /* 0x0000763212127816 */ /* 0x002fe40000000012 */
[----:B------:R-:W-:-:S03]  /*22d20*/  LEA R8, P6, R3, R0, 0x1 ;  /* 0x0000000003087211 */ /* 0x000fc600078c08ff */
[----:B------:R0:W-:Y:S01]  /*22d30*/  @P4 STG.E.U16 [R4.64], R18 ;  /* 0x0000001204004986 */ /* 0x0001e2000c101506 */
[----:B--2---:R-:W-:-:S03]  /*22d40*/  ISETP.LT.AND P4, PT, R13, c[0x0][0x17c], !P0 ;  /* 0x00005f000d007a0c */ /* 0x004fc60004781270 */
[----:B------:R-:W2:Y:S01]  /*22d50*/  LDL.LU R13, [R1+0xa3c] ;  /* 0x000a3c00010d7983 */ /* 0x000ea20000300800 */
[----:B------:R-:W-:Y:S02]  /*22d60*/  LEA.HI.X.SX32 R9, R3, R2, 0x1, P6 ;  /* 0x0000000203097211 */ /* 0x000fe400030f0eff */
[----:B----4-:R-:W-:-:S03]  /*22d70*/  ISETP.LT.AND P1, PT, R20, c[0x0][0x17c], !P0 ;  /* 0x00005f0014007a0c */ /* 0x010fc60004721270 */
[----:B------:R1:W-:Y:S01]  /*22d80*/  @P3 STG.E.U16 [R8.64], R22 ;  /* 0x0000001608003986 */ /* 0x0003e2000c101506 */
[----:B---3--:R-:W-:Y:S02]  /*22d90*/  ISETP.LT.AND P3, PT, R17, c[0x0][0x17c], !P0 ;  /* 0x00005f0011007a0c */ /* 0x008fe40004761270 */
[----:B------:R-:W-:Y:S01]  /*22da0*/  IADD3 R6, R3, c[0x0][0x198], RZ ;  /* 0x0000660003067a10 */ /* 0x000fe20007ffe0ff */
[----:B------:R-:W3:Y:S04]  /*22db0*/  LDL.LU R17, [R1+0xa40] ;  /* 0x000a400001117983 */ /* 0x000ee80000300800 */
[----:B------:R-:W4:Y:S01]  /*22dc0*/  LDL.LU R20, [R1+0xa48] ;  /* 0x000a480001147983 */ /* 0x000f220000300800 */
[C---:B0-----:R-:W-:Y:S02]  /*22dd0*/  LEA R4, P6, R6.reuse, R0, 0x1 ;  /* 0x0000000006047211 */ /* 0x041fe400078c08ff */
[----:B------:R-:W-:Y:S01]  /*22de0*/  ISETP.LT.AND P2, PT, R21, c[0x0][0x17c], !P0 ;  /* 0x00005f0015007a0c */ /* 0x000fe20004741270 */
[----:B------:R-:W4:Y:S01]  /*22df0*/  LDL.LU R18, [R1+0xa4c] ;  /* 0x000a4c0001127983 */ /* 0x000f220000300800 */
[----:B------:R-:W-:-:S02]  /*22e00*/  IADD3 R3, R6, c[0x0][0x198], RZ ;  /* 0x0000660006037a10 */ /* 0x000fc40007ffe0ff */
[----:B------:R-:W-:Y:S02]  /*22e10*/  LEA.HI.X.SX32 R5, R6, R2, 0x1, P6 ;  /* 0x0000000206057211 */ /* 0x000fe400030f0eff */
[C---:B-1----:R-:W-:Y:S02]  /*22e20*/  LEA R8, P6, R3.reuse, R0, 0x1 ;  /* 0x0000000003087211 */ /* 0x042fe400078c08ff */
[----:B------:R-:W-:Y:S02]  /*22e30*/  PRMT R22, R22, 0x7632, R22 ;  /* 0x0000763216167816 */ /* 0x000fe40000000016 */
[----:B------:R-:W-:-:S03]  /*22e40*/  LEA.HI.X.SX32 R9, R3, R2, 0x1, P6 ;  /* 0x0000000203097211 */ /* 0x000fc600030f0eff */
[----:B------:R-:W-:Y:S04]  /*22e50*/  @P5 STG.E.U16 [R4.64], R22 ;  /* 0x0000001604005986 */ /* 0x000fe8000c101506 */
[----:B------:R0:W-:Y:S01]  /*22e60*/  @P2 STG.E.U16 [R8.64], R26 ;  /* 0x0000001a08002986 */ /* 0x0001e2000c101506 */
[----:B-----5:R-:W-:-:S03]  /*22e70*/  ISETP.LT.AND P5, PT, R16, c[0x0][0x17c], !P0 ;  /* 0x00005f0010007a0c */ /* 0x020fc600047a1270 */
[----:B------:R-:W5:Y:S01]  /*22e80*/  LDL.LU R16, [R1+0xa54] ;  /* 0x000a540001107983 */ /* 0x000f620000300800 */
[----:B------:R-:W-:-:S03]  /*22e90*/  ISETP.LT.AND P2, PT, R14, c[0x0][0x17c], !P0 ;  /* 0x00005f000e007a0c */ /* 0x000fc60004741270 */
[----:B------:R-:W5:Y:S01]  /*22ea0*/  LDL.LU R14, [R1+0xa58] ;  /* 0x000a5800010e7983 */ /* 0x000f620000300800 */
[----:B------:R-:W-:Y:S02]  /*22eb0*/  IADD3 R6, R3, c[0x0][0x198], RZ ;  /* 0x0000660003067a10 */ /* 0x000fe40007ffe0ff */
[----:B0-----:R-:W-:Y:S01]  /*22ec0*/  PRMT R26, R26, 0x7632, R26 ;  /* 0x000076321a1a7816 */ /* 0x001fe2000000001a */
[----:B------:R-:W5:Y:S01]  /*22ed0*/  LDL.LU R22, [R1+0xa50] ;  /* 0x000a500001167983 */ /* 0x000f620000300800 */
[C---:B------:R-:W-:Y:S02]  /*22ee0*/  LEA R4, P6, R6.reuse, R0, 0x1 ;  /* 0x0000000006047211 */ /* 0x040fe400078c08ff */
[C---:B------:R-:W-:Y:S01]  /*22ef0*/  IADD3 R3, R6.reuse, c[0x0][0x198], RZ ;  /* 0x0000660006037a10 */ /* 0x040fe20007ffe0ff */
[----:B------:R-:W5:Y:S01]  /*22f00*/  LDL.LU R21, [R1+0xa44] ;  /* 0x000a440001157983 */ /* 0x000f620000300800 */
[----:B------:R-:W-:Y:S02]  /*22f10*/  LEA.HI.X.SX32 R5, R6, R2, 0x1, P6 ;  /* 0x0000000206057211 */ /* 0x000fe400030f0eff */
[----:B------:R-:W-:-:S02]  /*22f20*/  LEA R8, P6, R3, R0, 0x1 ;  /* 0x0000000003087211 */ /* 0x000fc400078c08ff */
[C---:B------:R-:W-:Y:S01]  /*22f30*/  IADD3 R6, R3.reuse, c[0x0][0x198], RZ ;  /* 0x0000660003067a10 */ /* 0x040fe20007ffe0ff */
[----:B------:R0:W-:Y:S01]  /*22f40*/  @P1 STG.E.U16 [R4.64], R26 ;  /* 0x0000001a04001986 */ /* 0x0001e2000c101506 */
[----:B------:R-:W-:Y:S02]  /*22f50*/  LEA.HI.X.SX32 R9, R3, R2, 0x1, P6 ;  /* 0x0000000203097211 */ /* 0x000fe400030f0eff */
[----:B------:R-:W-:Y:S02]  /*22f60*/  ISETP.LT.AND P1, PT, R10, c[0x0][0x17c], !P0 ;  /* 0x00005f000a007a0c */ /* 0x000fe40004721270 */
[C---:B0-----:R-:W-:Y:S02]  /*22f70*/  LEA R4, P6, R6.reuse, R0, 0x1 ;  /* 0x0000000006047211 */ /* 0x041fe400078c08ff */
[----:B------:R-:W-:Y:S01]  /*22f80*/  IADD3 R10, R6, c[0x0][0x198], RZ ;  /* 0x00006600060a7a10 */ /* 0x000fe20007ffe0ff */
[----:B------:R0:W-:Y:S01]  /*22f90*/  @P4 STG.E.U16 [R8.64], R24 ;  /* 0x0000001808004986 */ /* 0x0001e2000c101506 */
[----:B------:R-:W-:-:S02]  /*22fa0*/  PRMT R3, R24, 0x7632, R3 ;  /* 0x0000763218037816 */ /* 0x000fc40000000003 */
[----:B------:R-:W-:Y:S02]  /*22fb0*/  LEA.HI.X.SX32 R5, R6, R2, 0x1, P6 ;  /* 0x0000000206057211 */ /* 0x000fe400030f0eff */
[----:B--2---:R-:W-:Y:S02]  /*22fc0*/  ISETP.LT.AND P4, PT, R13, c[0x0][0x17c], !P0 ;  /* 0x00005f000d007a0c */ /* 0x004fe40004781270 */
[C---:B------:R-:W-:Y:S02]  /*22fd0*/  IADD3 R13, R10.reuse, c[0x0][0x198], RZ ;  /* 0x000066000a0d7a10 */ /* 0x040fe40007ffe0ff */
[C---:B0-----:R-:W-:Y:S01]  /*22fe0*/  LEA R8, P6, R10.reuse, R0, 0x1 ;  /* 0x000000000a087211 */ /* 0x041fe200078c08ff */
[----:B------:R0:W-:Y:S03]  /*22ff0*/  @P3 STG.E.U16 [R4.64], R3 ;  /* 0x0000000304003986 */ /* 0x0001e6000c101506 */
[----:B------:R-:W-:-:S02]  /*23000*/  LEA.HI.X.SX32 R9, R10, R2, 0x1, P6 ;  /* 0x000000020a097211 */ /* 0x000fc400030f0eff */
[----:B---3--:R-:W-:Y:S02]  /*23010*/  ISETP.LT.AND P3, PT, R17, c[0x0][0x17c], !P0 ;  /* 0x00005f0011007a0c */ /* 0x008fe40004761270 */
[C---:B------:R-:W-:Y:S02]  /*23020*/  IADD3 R17, R13.reuse, c[0x0][0x198], RZ ;  /* 0x000066000d117a10 */ /* 0x040fe40007ffe0ff */
[----:B0-----:R-:W-:-:S04]  /*23030*/  LEA R4, P6, R13, R0, 0x1 ;  /* 0x000000000d047211 */ /* 0x001fc800078c08ff */
[----:B------:R-:W-:Y:S02]  /*23040*/  LEA.HI.X.SX32 R5, R13, R2, 0x1, P6 ;  /* 0x000000020d057211 */ /* 0x000fe400030f0eff */
[----:B----4-:R-:W-:Y:S02]  /*23050*/  ISETP.LT.AND P6, PT, R20, c[0x0][0x17c], !P0 ;  /* 0x00005f0014007a0c */ /* 0x010fe400047c1270 */
[----:B------:R-:W2:Y:S01]  /*23060*/  LDL.LU R20, [R1+0xc] ;  /* 0x00000c0001147983 */ /* 0x000ea20000300800 */
[----:B------:R-:W-:-:S03]  /*23070*/  PRMT R10, R7, 0x7632, R10 ;  /* 0x00007632070a7816 */ /* 0x000fc6000000000a */
[----:B------:R0:W-:Y:S01]  /*23080*/  @P5 STG.E.U16 [R8.64], R7 ;  /* 0x0000000708005986 */ /* 0x0001e2000c101506 */
[C---:B------:R-:W-:Y:S02]  /*23090*/  LEA R6, P5, R17.reuse, R0, 0x1 ;  /* 0x0000000011067211 */ /* 0x040fe400078a08ff */
[----:B------:R-:W-:Y:S01]  /*230a0*/  IADD3 R13, R17, c[0x0][0x198], RZ ;  /* 0x00006600110d7a10 */ /* 0x000fe20007ffe0ff */
[----:B------:R1:W-:Y:S03]  /*230b0*/  @P2 STG.E.U16 [R4.64], R10 ;  /* 0x0000000a04002986 */ /* 0x0003e6000c101506 */
[----:B------:R-:W-:Y:S02]  /*230c0*/  IADD3 R3, R13, c[0x0][0x198], RZ ;  /* 0x000066000d037a10 */ /* 0x000fe40007ffe0ff */
[----:B0-----:R-:W-:Y:S02]  /*230d0*/  LEA.HI.X.SX32 R7, R17, R2, 0x1, P5 ;  /* 0x0000000211077211 */ /* 0x001fe400028f0eff */
[----:B-1----:R-:W-:-:S03]  /*230e0*/  LEA R4, P5, R13, R0, 0x1 ;  /* 0x000000000d047211 */ /* 0x002fc600078a08ff */
[----:B------:R0:W-:Y:S01]  /*230f0*/  @P1 STG.E.U16 [R6.64], R11 ;  /* 0x0000000b06001986 */ /* 0x0001e2000c101506 */
[----:B------:R-:W-:Y:S02]  /*23100*/  LEA.HI.X.SX32 R5, R13, R2, 0x1, P5 ;  /* 0x000000020d057211 */ /* 0x000fe400028f0eff */
[----:B------:R-:W-:Y:S02]  /*23110*/  ISETP.LT.AND P2, PT, R18, c[0x0][0x17c], !P0 ;  /* 0x00005f0012007a0c */ /* 0x000fe40004741270 */
[----:B0-----:R-:W-:-:S04]  /*23120*/  LEA R6, P5, R3, R0, 0x1 ;  /* 0x0000000003067211 */ /* 0x001fc800078a08ff */
[----:B------:R-:W-:Y:S02]  /*23130*/  LEA.HI.X.SX32 R7, R3, R2, 0x1, P5 ;  /* 0x0000000203077211 */ /* 0x000fe400028f0eff */
[----:B-----5:R-:W-:Y:S02]  /*23140*/  ISETP.LT.AND P1, PT, R16, c[0x0][0x17c], !P0 ;  /* 0x00005f0010007a0c */ /* 0x020fe40004721270 */
[----:B------:R-:W-:Y:S02]  /*23150*/  ISETP.LT.AND P5, PT, R14, c[0x0][0x17c], !P0 ;  /* 0x00005f000e007a0c */ /* 0x000fe400047a1270 */
[----:B------:R-:W3:Y:S04]  /*23160*/  LDL.LU R14, [R1+0xa38] ;  /* 0x000a3800010e7983 */ /* 0x000ee80000300800 */
[----:B------:R-:W4:Y:S04]  /*23170*/  LDL.LU R18, [R1+0x9ec] ;  /* 0x0009ec0001127983 */ /* 0x000f280000300800 */
[----:B------:R-:W5:Y:S01]  /*23180*/  LDL.LU R16, [R1+0x9e0] ;  /* 0x0009e00001107983 */ /* 0x000f620000300800 */
[----:B------:R-:W-:-:S02]  /*23190*/  PRMT R12, R11, 0x7632, R12 ;  /* 0x000076320b0c7816 */ /* 0x000fc4000000000c */
[----:B------:R-:W-:-:S03]  /*231a0*/  IADD3 R9, R3, c[0x0][0x198], RZ ;  /* 0x0000660003097a10 */ /* 0x000fc60007ffe0ff */
[----:B------:R0:W-:Y:S01]  /*231b0*/  @P4 STG.E.U16 [R4.64], R12 ;  /* 0x0000000c04004986 */ /* 0x0001e2000c101506 */
[C---:B------:R-:W-:Y:S02]  /*231c0*/  LEA R8, P4, R9.reuse, R0, 0x1 ;  /* 0x0000000009087211 */ /* 0x040fe400078808ff */
[C---:B------:R-:W-:Y:S02]  /*231d0*/  IADD3 R3, R9.reuse, c[0x0][0x198], RZ ;  /* 0x0000660009037a10 */ /* 0x040fe40007ffe0ff */
[----:B------:R-:W-:Y:S02]  /*231e0*/  LEA.HI.X.SX32 R9, R9, R2, 0x1, P4 ;  /* 0x0000000209097211 */ /* 0x000fe400020f0eff */
[----:B------:R-:W-:Y:S01]  /*231f0*/  IADD3 R13, R3, c[0x0][0x198], RZ ;  /* 0x00006600030d7a10 */ /* 0x000fe20007ffe0ff */
[----:B------:R-:W-:Y:S01]  /*23200*/  @P3 STG.E.U16 [R6.64], R15 ;  /* 0x0000000f06003986 */ /* 0x000fe2000c101506 */
[----:B0-----:R-:W-:Y:S02]  /*23210*/  PRMT R5, R15, 0x7632, R5 ;  /* 0x000076320f057816 */ /* 0x001fe40000000005 */
[----:B------:R-:W-:-:S02]  /*23220*/  LEA R10, P3, R3, R0, 0x1 ;  /* 0x00000000030a7211 */ /* 0x000fc400078608ff */
[C---:B------:R-:W-:Y:S01]  /*23230*/  IADD3 R17, R13.reuse, c[0x0][0x198], RZ ;  /* 0x000066000d117a10 */ /* 0x040fe20007ffe0ff */
[----:B------:R0:W-:Y:S01]  /*23240*/  @P6 STG.E.U16 [R8.64], R5 ;  /* 0x0000000508006986 */ /* 0x0001e2000c101506 */
[----:B------:R-:W-:Y:S02]  /*23250*/  LEA R4, P6, R13, R0, 0x1 ;  /* 0x000000000d047211 */ /* 0x000fe400078c08ff */
[-C--:B------:R-:W-:Y:S02]  /*23260*/  LEA.HI.X.SX32 R11, R3, R2.reuse, 0x1, P3 ;  /* 0x00000002030b7211 */ /* 0x080fe400018f0eff */
[----:B------:R-:W-:Y:S02]  /*23270*/  IADD3 R3, R17, c[0x0][0x198], RZ ;  /* 0x0000660011037a10 */ /* 0x000fe40007ffe0ff */
[----:B0-----:R-:W-:Y:S02]  /*23280*/  LEA.HI.X.SX32 R5, R13, R2, 0x1, P6 ;  /* 0x000000020d057211 */ /* 0x001fe400030f0eff */
[----:B------:R-:W-:-:S04]  /*23290*/  IADD3 R13, R3, c[0x0][0x198], RZ ;  /* 0x00006600030d7a10 */ /* 0x000fc80007ffe0ff */
[----:B------:R-:W-:Y:S02]  /*232a0*/  IADD3 R15, R13, c[0x0][0x198], RZ ;  /* 0x000066000d0f7a10 */ /* 0x000fe40007ffe0ff */
[----:B--2---:R-:W-:Y:S01]  /*232b0*/  PRMT R7, R20, 0x7632, R7 ;  /* 0x0000763214077816 */ /* 0x004fe20000000007 */
[----:B------:R-:W-:Y:S04]  /*232c0*/  @P2 STG.E.U16 [R10.64], R20 ;  /* 0x000000140a002986 */ /* 0x000fe8000c101506 */
[----:B------:R0:W-:Y:S01]  /*232d0*/  @P1 STG.E.U16 [R4.64], R7 ;  /* 0x0000000704001986 */ /* 0x0001e2000c101506 */
[-C--:B------:R-:W-:Y:S02]  /*232e0*/  LEA R6, P1, R17, R0.reuse, 0x1 ;  /* 0x0000000011067211 */ /* 0x080fe400078208ff */
[----:B------:R-:W-:-:S02]  /*232f0*/  LEA R12, P6, R13, R0, 0x1 ;  /* 0x000000000d0c7211 */ /* 0x000fc400078c08ff */
[----:B------:R-:W-:Y:S02]  /*23300*/  LEA R8, P2, R3, R0, 0x1 ;  /* 0x0000000003087211 */ /* 0x000fe400078408ff */
[-C--:B0-----:R-:W-:Y:S02]  /*23310*/  LEA.HI.X.SX32 R7, R17, R2.reuse, 0x1, P1 ;  /* 0x0000000211077211 */ /* 0x081fe400008f0eff */
[----:B------:R-:W-:Y:S02]  /*23320*/  IADD3 R17, R15, c[0x0][0x198], RZ ;  /* 0x000066000f117a10 */ /* 0x000fe40007ffe0ff */
[----:B------:R-:W-:Y:S02]  /*23330*/  LEA.HI.X.SX32 R13, R13, R2, 0x1, P6 ;  /* 0x000000020d0d7211 */ /* 0x000fe400030f0eff */
[----:B------:R-:W-:Y:S02]  /*23340*/  LEA R4, P1, R17, R0, 0x1 ;  /* 0x0000000011047211 */ /* 0x000fe400078208ff */
[----:B------:R-:W-:-:S02]  /*23350*/  ISETP.LT.AND P4, PT, R22, c[0x0][0x17c], !P0 ;  /* 0x00005f0016007a0c */ /* 0x000fc40004781270 */
[----:B------:R-:W-:Y:S02]  /*23360*/  LEA.HI.X.SX32 R9, R3, R2, 0x1, P2 ;  /* 0x0000000203097211 */ /* 0x000fe400010f0eff */
[----:B------:R-:W-:Y:S02]  /*23370*/  LEA R10, P6, R15, R0, 0x1 ;  /* 0x000000000f0a7211 */ /* 0x000fe400078c08ff */
[----:B------:R-:W-:Y:S02]  /*23380*/  ISETP.LT.AND P3, PT, R21, c[0x0][0x17c], !P0 ;  /* 0x00005f0015007a0c */ /* 0x000fe40004761270 */
[C---:B------:R-:W-:Y:S02]  /*23390*/  IADD3 R3, R17.reuse, c[0x0][0x198], RZ ;  /* 0x0000660011037a10 */ /* 0x040fe40007ffe0ff */
[-C--:B------:R-:W-:Y:S02]  /*233a0*/  LEA.HI.X.SX32 R5, R17, R2.reuse, 0x1, P1 ;  /* 0x0000000211057211 */ /* 0x080fe400008f0eff */
[----:B------:R-:W-:Y:S01]  /*233b0*/  LEA.HI.X.SX32 R11, R15, R2, 0x1, P6 ;  /* 0x000000020f0b7211 */ /* 0x000fe200030f0eff */
[----:B------:R0:W-:Y:S01]  /*233c0*/  @P5 STG.E.U16 [R6.64], R19 ;  /* 0x0000001306005986 */ /* 0x0001e2000c101506 */
[----:B---3--:R-:W-:-:S02]  /*233d0*/  ISETP.LT.AND P2, PT, R14, c[0x0][0x17c], !P0 ;  /* 0x00005f000e007a0c */ /* 0x008fc40004741270 */
[----:B------:R-:W-:Y:S02]  /*233e0*/  LEA R14, P6, R3, R0, 0x1 ;  /* 0x00000000030e7211 */ /* 0x000fe400078c08ff */
[----:B----4-:R-:W-:Y:S02]  /*233f0*/  ISETP.LT.AND P1, PT, R18, c[0x0][0x17c], !P0 ;  /* 0x00005f0012007a0c */ /* 0x010fe40004721270 */
[----:B-----5:R-:W-:Y:S02]  /*23400*/  ISETP.LT.AND P0, PT, R16, c[0x0][0x17c], !P0 ;  /* 0x00005f0010007a0c */ /* 0x020fe40004701270 */
[----:B------:R-:W-:Y:S02]  /*23410*/  PRMT R0, R19, 0x7632, R0 ;  /* 0x0000763213007816 */ /* 0x000fe40000000000 */
[----:B------:R-:W-:Y:S02]  /*23420*/  LEA.HI.X.SX32 R15, R3, R2, 0x1, P6 ;  /* 0x00000002030f7211 */ /* 0x000fe400030f0eff */
[----:B------:R-:W-:Y:S01]  /*23430*/  PRMT R2, R23, 0x7632, R2 ;  /* 0x0000763217027816 */ /* 0x000fe20000000002 */
[----:B------:R0:W-:Y:S04]  /*23440*/  @P4 STG.E.U16 [R8.64], R0 ;  /* 0x0000000008004986 */ /* 0x0001e8000c101506 */
[----:B------:R0:W-:Y:S04]  /*23450*/  @P3 STG.E.U16 [R12.64], R23 ;  /* 0x000000170c003986 */ /* 0x0001e8000c101506 */
[----:B------:R0:W-:Y:S04]  /*23460*/  @P2 STG.E.U16 [R10.64], R2 ;  /* 0x000000020a002986 */ /* 0x0001e8000c101506 */
[----:B------:R0:W-:Y:S01]  /*23470*/  @P1 STG.E.U16 [R4.64], R27 ;  /* 0x0000001b04001986 */ /* 0x0001e2000c101506 */
[----:B------:R-:W-:Y:S05]  /*23480*/  @!P0 EXIT ;  /* 0x000000000000894d */ /* 0x000fea0003800000 */
[----:B0-----:R-:W-:-:S05]  /*23490*/  PRMT R7, R27, 0x7632, R7 ;  /* 0x000076321b077816 */ /* 0x001fca0000000007 */
[----:B------:R-:W-:Y:S01]  /*234a0*/  STG.E.U16 [R14.64], R7 ;  /* 0x000000070e007986 */ /* 0x000fe2000c101506 */
[----:B------:R-:W-:Y:S05]  /*234b0*/  EXIT ;  /* 0x000000000000794d */ /* 0x000fea0003800000 */
.L_x_4:
[----:B------:R-:W-:-:S00]  /*234c0*/  BRA `(.L_x_4) ;  /* 0xfffffff000007947 */ /* 0x000fc0000383ffff */
[----:B------:R-:W-:-:S00]  /*234d0*/  NOP ;  /* 0x0000000000007918 */ /* 0x000fc00000000000 */
        /* <DEDUP_REMOVED lines=10> */
.L_x_5:


//--------------------- .nv.shared.matmul_kernel  --------------------------
	.section	.nv.shared.matmul_kernel,"aw",@nobits
	.sectionflags	@""
	.align	16
